//
// Generated by NVIDIA NVVM Compiler
//
// Compiler Build ID: CL-36424714
// Cuda compilation tools, release 13.0, V13.0.88
// Based on NVVM 20.0.0
//

.version 9.0
.target sm_100
.address_size 64

	// .globl	_Z19unpack_original_texyP6float2j
// _ZZ10unpack_newPKjP6float2E8accblock has been demoted
// _ZZ15unpack_new_int2P4int2P6float2E8accblock has been demoted
// _ZZ10unpack_altPKjP6float2E8accblock has been demoted
// _ZZ19DetectScrunchKernelP6float2PfsE15freq_sum_buffer has been demoted
// _ZZ24DetectScrunchScaleKernelP6float2PfsS1_S1_E15freq_sum_buffer has been demoted
// _ZZ27DetectScrunchScaleRevKernelP6float2PfsS1_S1_E15freq_sum_buffer has been demoted
// _ZZ29DetectScrunchScaleTruncKernelP6float2PfsS1_S1_E15freq_sum_buffer has been demoted
.global .align 1 .b8 _ZN34_INTERNAL_5f30ff61_4_k_cu_2d511c284cuda3std3__45__cpo5beginE[1];
.global .align 1 .b8 _ZN34_INTERNAL_5f30ff61_4_k_cu_2d511c284cuda3std3__45__cpo3endE[1];
.global .align 1 .b8 _ZN34_INTERNAL_5f30ff61_4_k_cu_2d511c284cuda3std3__45__cpo6cbeginE[1];
.global .align 1 .b8 _ZN34_INTERNAL_5f30ff61_4_k_cu_2d511c284cuda3std3__45__cpo4cendE[1];
.global .align 1 .b8 _ZN34_INTERNAL_5f30ff61_4_k_cu_2d511c284cuda3std3__45__cpo6rbeginE[1];
.global .align 1 .b8 _ZN34_INTERNAL_5f30ff61_4_k_cu_2d511c284cuda3std3__45__cpo4rendE[1];
.global .align 1 .b8 _ZN34_INTERNAL_5f30ff61_4_k_cu_2d511c284cuda3std3__45__cpo7crbeginE[1];
.global .align 1 .b8 _ZN34_INTERNAL_5f30ff61_4_k_cu_2d511c284cuda3std3__45__cpo5crendE[1];
.global .align 1 .b8 _ZN34_INTERNAL_5f30ff61_4_k_cu_2d511c284cuda3std3__436_GLOBAL__N__5f30ff61_4_k_cu_2d511c286ignoreE[1];
.global .align 1 .b8 _ZN34_INTERNAL_5f30ff61_4_k_cu_2d511c284cuda3std3__419piecewise_constructE[1];
.global .align 1 .b8 _ZN34_INTERNAL_5f30ff61_4_k_cu_2d511c284cuda3std3__48in_placeE[1];
.global .align 1 .b8 _ZN34_INTERNAL_5f30ff61_4_k_cu_2d511c284cuda3std3__420unreachable_sentinelE[1];
.global .align 1 .b8 _ZN34_INTERNAL_5f30ff61_4_k_cu_2d511c284cuda3std3__47nulloptE[1];
.global .align 1 .b8 _ZN34_INTERNAL_5f30ff61_4_k_cu_2d511c284cuda3std3__48unexpectE[1];
.global .align 1 .b8 _ZN34_INTERNAL_5f30ff61_4_k_cu_2d511c284cuda3std6ranges3__45__cpo4swapE[1];
.global .align 1 .b8 _ZN34_INTERNAL_5f30ff61_4_k_cu_2d511c284cuda3std6ranges3__45__cpo9iter_moveE[1];
.global .align 1 .b8 _ZN34_INTERNAL_5f30ff61_4_k_cu_2d511c284cuda3std6ranges3__45__cpo5beginE[1];
.global .align 1 .b8 _ZN34_INTERNAL_5f30ff61_4_k_cu_2d511c284cuda3std6ranges3__45__cpo3endE[1];
.global .align 1 .b8 _ZN34_INTERNAL_5f30ff61_4_k_cu_2d511c284cuda3std6ranges3__45__cpo6cbeginE[1];
.global .align 1 .b8 _ZN34_INTERNAL_5f30ff61_4_k_cu_2d511c284cuda3std6ranges3__45__cpo4cendE[1];
.global .align 1 .b8 _ZN34_INTERNAL_5f30ff61_4_k_cu_2d511c284cuda3std6ranges3__45__cpo7advanceE[1];
.global .align 1 .b8 _ZN34_INTERNAL_5f30ff61_4_k_cu_2d511c284cuda3std6ranges3__45__cpo9iter_swapE[1];
.global .align 1 .b8 _ZN34_INTERNAL_5f30ff61_4_k_cu_2d511c284cuda3std6ranges3__45__cpo4nextE[1];
.global .align 1 .b8 _ZN34_INTERNAL_5f30ff61_4_k_cu_2d511c284cuda3std6ranges3__45__cpo4prevE[1];
.global .align 1 .b8 _ZN34_INTERNAL_5f30ff61_4_k_cu_2d511c284cuda3std6ranges3__45__cpo4dataE[1];
.global .align 1 .b8 _ZN34_INTERNAL_5f30ff61_4_k_cu_2d511c284cuda3std6ranges3__45__cpo5cdataE[1];
.global .align 1 .b8 _ZN34_INTERNAL_5f30ff61_4_k_cu_2d511c284cuda3std6ranges3__45__cpo4sizeE[1];
.global .align 1 .b8 _ZN34_INTERNAL_5f30ff61_4_k_cu_2d511c284cuda3std6ranges3__45__cpo5ssizeE[1];
.global .align 1 .b8 _ZN34_INTERNAL_5f30ff61_4_k_cu_2d511c284cuda3std6ranges3__45__cpo8distanceE[1];
.global .align 1 .b8 _ZN34_INTERNAL_5f30ff61_4_k_cu_2d511c286thrust24THRUST_300001_SM_1000_NS8cuda_cub3parE[1];
.global .align 1 .b8 _ZN34_INTERNAL_5f30ff61_4_k_cu_2d511c286thrust24THRUST_300001_SM_1000_NS8cuda_cub10par_nosyncE[1];
.global .align 1 .b8 _ZN34_INTERNAL_5f30ff61_4_k_cu_2d511c286thrust24THRUST_300001_SM_1000_NS6system6detail10sequential3seqE[1];
.global .align 1 .b8 _ZN34_INTERNAL_5f30ff61_4_k_cu_2d511c286thrust24THRUST_300001_SM_1000_NS12placeholders2_1E[1];
.global .align 1 .b8 _ZN34_INTERNAL_5f30ff61_4_k_cu_2d511c286thrust24THRUST_300001_SM_1000_NS12placeholders2_2E[1];
.global .align 1 .b8 _ZN34_INTERNAL_5f30ff61_4_k_cu_2d511c286thrust24THRUST_300001_SM_1000_NS12placeholders2_3E[1];
.global .align 1 .b8 _ZN34_INTERNAL_5f30ff61_4_k_cu_2d511c286thrust24THRUST_300001_SM_1000_NS12placeholders2_4E[1];
.global .align 1 .b8 _ZN34_INTERNAL_5f30ff61_4_k_cu_2d511c286thrust24THRUST_300001_SM_1000_NS12placeholders2_5E[1];
.global .align 1 .b8 _ZN34_INTERNAL_5f30ff61_4_k_cu_2d511c286thrust24THRUST_300001_SM_1000_NS12placeholders2_6E[1];
.global .align 1 .b8 _ZN34_INTERNAL_5f30ff61_4_k_cu_2d511c286thrust24THRUST_300001_SM_1000_NS12placeholders2_7E[1];
.global .align 1 .b8 _ZN34_INTERNAL_5f30ff61_4_k_cu_2d511c286thrust24THRUST_300001_SM_1000_NS12placeholders2_8E[1];
.global .align 1 .b8 _ZN34_INTERNAL_5f30ff61_4_k_cu_2d511c286thrust24THRUST_300001_SM_1000_NS12placeholders2_9E[1];
.global .align 1 .b8 _ZN34_INTERNAL_5f30ff61_4_k_cu_2d511c286thrust24THRUST_300001_SM_1000_NS12placeholders3_10E[1];
.global .align 1 .b8 _ZN34_INTERNAL_5f30ff61_4_k_cu_2d511c286thrust24THRUST_300001_SM_1000_NS3seqE[1];

.visible .entry _Z19unpack_original_texyP6float2j(
	.param .u64 _Z19unpack_original_texyP6float2j_param_0,
	.param .u64 .ptr .align 1 _Z19unpack_original_texyP6float2j_param_1,
	.param .u32 _Z19unpack_original_texyP6float2j_param_2
)
{
	.reg .pred 	%p<4>;
	.reg .b16 	%rs<41>;
	.reg .b32 	%r<73>;
	.reg .b32 	%f<22>;
	.reg .b64 	%rd<6>;

	ld.param.u64 	%rd2, [_Z19unpack_original_texyP6float2j_param_0];
	ld.param.u64 	%rd3, [_Z19unpack_original_texyP6float2j_param_1];
	ld.param.u32 	%r9, [_Z19unpack_original_texyP6float2j_param_2];
	setp.eq.s32 	%p1, %r9, 0;
	@%p1 bra 	$L__BB0_5;
	mov.u32 	%r11, %tid.x;
	mov.u32 	%r12, %ctaid.y;
	mov.u32 	%r13, %ntid.x;
	mov.u32 	%r14, %ctaid.x;
	mad.lo.s32 	%r15, %r14, %r13, %r11;
	cvt.rn.f32.s32 	%f1, %r15;
	mad.lo.s32 	%r16, %r12, 7, %r11;
	shl.b32 	%r1, %r16, 8;
	shl.b32 	%r2, %r12, 7;
	cvta.to.global.u64 	%rd1, %rd3;
	mov.b32 	%r71, 0;
$L__BB0_2:
	mad.lo.s32 	%r4, %r71, 6144, %r2;
	mad.lo.s32 	%r5, %r71, 86016, %r1;
	mov.b32 	%r72, 0;
$L__BB0_3:
	add.s32 	%r18, %r4, %r72;
	cvt.rn.f32.u32 	%f2, %r18;
	tex.2d.v4.s32.f32 	{%r19, %r20, %r21, %r22}, [%rd2, {%f1, %f2}];
	shr.u32 	%r23, %r20, 24;
	shr.u32 	%r24, %r20, 8;
	and.b32  	%r25, %r24, 65280;
	or.b32  	%r26, %r25, %r23;
	cvt.u16.u32 	%rs1, %r26;
	cvt.rn.f32.s16 	%f3, %rs1;
	add.s32 	%r27, %r72, %r5;
	mul.wide.u32 	%rd4, %r27, 8;
	add.s64 	%rd5, %rd1, %rd4;
	cvt.u16.u32 	%rs2, %r20;
	shr.u16 	%rs3, %rs2, 8;
	shl.b16 	%rs4, %rs2, 8;
	or.b16  	%rs5, %rs4, %rs3;
	cvt.rn.f32.s16 	%f4, %rs5;
	st.global.v2.f32 	[%rd5], {%f3, %f4};
	shr.u32 	%r28, %r19, 24;
	shr.u32 	%r29, %r19, 8;
	and.b32  	%r30, %r29, 65280;
	or.b32  	%r31, %r30, %r28;
	cvt.u16.u32 	%rs6, %r31;
	cvt.rn.f32.s16 	%f5, %rs6;
	st.global.f32 	[%rd5+1024], %f5;
	cvt.u16.u32 	%rs7, %r19;
	shr.u16 	%rs8, %rs7, 8;
	shl.b16 	%rs9, %rs7, 8;
	or.b16  	%rs10, %rs9, %rs8;
	cvt.rn.f32.s16 	%f6, %rs10;
	st.global.f32 	[%rd5+1028], %f6;
	add.s32 	%r32, %r18, 1;
	cvt.rn.f32.u32 	%f7, %r32;
	tex.2d.v4.s32.f32 	{%r33, %r34, %r35, %r36}, [%rd2, {%f1, %f7}];
	shr.u32 	%r37, %r34, 24;
	shr.u32 	%r38, %r34, 8;
	and.b32  	%r39, %r38, 65280;
	or.b32  	%r40, %r39, %r37;
	cvt.u16.u32 	%rs11, %r40;
	cvt.rn.f32.s16 	%f8, %rs11;
	cvt.u16.u32 	%rs12, %r34;
	shr.u16 	%rs13, %rs12, 8;
	shl.b16 	%rs14, %rs12, 8;
	or.b16  	%rs15, %rs14, %rs13;
	cvt.rn.f32.s16 	%f9, %rs15;
	st.global.v2.f32 	[%rd5+8], {%f8, %f9};
	shr.u32 	%r41, %r33, 24;
	shr.u32 	%r42, %r33, 8;
	and.b32  	%r43, %r42, 65280;
	or.b32  	%r44, %r43, %r41;
	cvt.u16.u32 	%rs16, %r44;
	cvt.rn.f32.s16 	%f10, %rs16;
	st.global.f32 	[%rd5+1032], %f10;
	cvt.u16.u32 	%rs17, %r33;
	shr.u16 	%rs18, %rs17, 8;
	shl.b16 	%rs19, %rs17, 8;
	or.b16  	%rs20, %rs19, %rs18;
	cvt.rn.f32.s16 	%f11, %rs20;
	st.global.f32 	[%rd5+1036], %f11;
	add.s32 	%r45, %r18, 2;
	cvt.rn.f32.u32 	%f12, %r45;
	tex.2d.v4.s32.f32 	{%r46, %r47, %r48, %r49}, [%rd2, {%f1, %f12}];
	shr.u32 	%r50, %r47, 24;
	shr.u32 	%r51, %r47, 8;
	and.b32  	%r52, %r51, 65280;
	or.b32  	%r53, %r52, %r50;
	cvt.u16.u32 	%rs21, %r53;
	cvt.rn.f32.s16 	%f13, %rs21;
	cvt.u16.u32 	%rs22, %r47;
	shr.u16 	%rs23, %rs22, 8;
	shl.b16 	%rs24, %rs22, 8;
	or.b16  	%rs25, %rs24, %rs23;
	cvt.rn.f32.s16 	%f14, %rs25;
	st.global.v2.f32 	[%rd5+16], {%f13, %f14};
	shr.u32 	%r54, %r46, 24;
	shr.u32 	%r55, %r46, 8;
	and.b32  	%r56, %r55, 65280;
	or.b32  	%r57, %r56, %r54;
	cvt.u16.u32 	%rs26, %r57;
	cvt.rn.f32.s16 	%f15, %rs26;
	st.global.f32 	[%rd5+1040], %f15;
	cvt.u16.u32 	%rs27, %r46;
	shr.u16 	%rs28, %rs27, 8;
	shl.b16 	%rs29, %rs27, 8;
	or.b16  	%rs30, %rs29, %rs28;
	cvt.rn.f32.s16 	%f16, %rs30;
	st.global.f32 	[%rd5+1044], %f16;
	add.s32 	%r58, %r18, 3;
	cvt.rn.f32.u32 	%f17, %r58;
	tex.2d.v4.s32.f32 	{%r59, %r60, %r61, %r62}, [%rd2, {%f1, %f17}];
	shr.u32 	%r63, %r60, 24;
	shr.u32 	%r64, %r60, 8;
	and.b32  	%r65, %r64, 65280;
	or.b32  	%r66, %r65, %r63;
	cvt.u16.u32 	%rs31, %r66;
	cvt.rn.f32.s16 	%f18, %rs31;
	cvt.u16.u32 	%rs32, %r60;
	shr.u16 	%rs33, %rs32, 8;
	shl.b16 	%rs34, %rs32, 8;
	or.b16  	%rs35, %rs34, %rs33;
	cvt.rn.f32.s16 	%f19, %rs35;
	st.global.v2.f32 	[%rd5+24], {%f18, %f19};
	shr.u32 	%r67, %r59, 24;
	shr.u32 	%r68, %r59, 8;
	and.b32  	%r69, %r68, 65280;
	or.b32  	%r70, %r69, %r67;
	cvt.u16.u32 	%rs36, %r70;
	cvt.rn.f32.s16 	%f20, %rs36;
	st.global.f32 	[%rd5+1048], %f20;
	cvt.u16.u32 	%rs37, %r59;
	shr.u16 	%rs38, %rs37, 8;
	shl.b16 	%rs39, %rs37, 8;
	or.b16  	%rs40, %rs39, %rs38;
	cvt.rn.f32.s16 	%f21, %rs40;
	st.global.f32 	[%rd5+1052], %f21;
	add.s32 	%r72, %r72, 4;
	setp.ne.s32 	%p2, %r72, 128;
	@%p2 bra 	$L__BB0_3;
	add.s32 	%r71, %r71, 1;
	setp.ne.s32 	%p3, %r71, %r9;
	@%p3 bra 	$L__BB0_2;
$L__BB0_5:
	ret;

}
	// .globl	_Z10unpack_newPKjP6float2
.visible .entry _Z10unpack_newPKjP6float2(
	.param .u64 .ptr .align 1 _Z10unpack_newPKjP6float2_param_0,
	.param .u64 .ptr .align 1 _Z10unpack_newPKjP6float2_param_1
)
{
	.reg .pred 	%p<2>;
	.reg .b16 	%rs<127>;
	.reg .b32 	%r<140>;
	.reg .b32 	%f<29>;
	.reg .b64 	%rd<54>;
	// demoted variable
	.shared .align 4 .b8 _ZZ10unpack_newPKjP6float2E8accblock[7168];
	ld.param.u64 	%rd9, [_Z10unpack_newPKjP6float2_param_0];
	cvta.to.global.u64 	%rd1, %rd9;
	mov.u32 	%r17, %ctaid.x;
	mov.u32 	%r18, %ntid.x;
	mov.u32 	%r19, %tid.x;
	mul.lo.s32 	%r20, %r17, 114688;
	cvt.u16.u32 	%rs1, %r19;
	mul.hi.u16 	%rs2, %rs1, 9363;
	shl.b16 	%rs3, %rs1, 7;
	mad.lo.s16 	%rs4, %rs2, -895, %rs3;
	mul.wide.u16 	%r21, %rs4, 4;
	mov.u32 	%r22, _ZZ10unpack_newPKjP6float2E8accblock;
	add.s32 	%r1, %r22, %r21;
	add.s32 	%r23, %r18, %r19;
	cvt.u16.u32 	%rs5, %r23;
	mul.hi.u16 	%rs6, %rs5, 9363;
	sub.s16 	%rs7, %rs5, %rs6;
	shr.u16 	%rs8, %rs7, 1;
	add.s16 	%rs9, %rs8, %rs6;
	shr.u16 	%rs10, %rs9, 2;
	shl.b16 	%rs11, %rs5, 7;
	mad.lo.s16 	%rs12, %rs10, -895, %rs11;
	mul.wide.u16 	%r24, %rs12, 4;
	add.s32 	%r2, %r22, %r24;
	add.s32 	%r25, %r23, %r18;
	cvt.u16.u32 	%rs13, %r25;
	mul.hi.u16 	%rs14, %rs13, 9363;
	sub.s16 	%rs15, %rs13, %rs14;
	shr.u16 	%rs16, %rs15, 1;
	add.s16 	%rs17, %rs16, %rs14;
	shr.u16 	%rs18, %rs17, 2;
	shl.b16 	%rs19, %rs13, 7;
	mad.lo.s16 	%rs20, %rs18, -895, %rs19;
	mul.wide.u16 	%r26, %rs20, 4;
	add.s32 	%r3, %r22, %r26;
	add.s32 	%r27, %r25, %r18;
	cvt.u16.u32 	%rs21, %r27;
	mul.hi.u16 	%rs22, %rs21, 9363;
	sub.s16 	%rs23, %rs21, %rs22;
	shr.u16 	%rs24, %rs23, 1;
	add.s16 	%rs25, %rs24, %rs22;
	shr.u16 	%rs26, %rs25, 2;
	shl.b16 	%rs27, %rs21, 7;
	mad.lo.s16 	%rs28, %rs26, -895, %rs27;
	mul.wide.u16 	%r28, %rs28, 4;
	add.s32 	%r4, %r22, %r28;
	add.s32 	%r29, %r27, %r18;
	cvt.u16.u32 	%rs29, %r29;
	mul.hi.u16 	%rs30, %rs29, 9363;
	sub.s16 	%rs31, %rs29, %rs30;
	shr.u16 	%rs32, %rs31, 1;
	add.s16 	%rs33, %rs32, %rs30;
	shr.u16 	%rs34, %rs33, 2;
	shl.b16 	%rs35, %rs29, 7;
	mad.lo.s16 	%rs36, %rs34, -895, %rs35;
	mul.wide.u16 	%r30, %rs36, 4;
	add.s32 	%r5, %r22, %r30;
	add.s32 	%r31, %r29, %r18;
	cvt.u16.u32 	%rs37, %r31;
	mul.hi.u16 	%rs38, %rs37, 9363;
	sub.s16 	%rs39, %rs37, %rs38;
	shr.u16 	%rs40, %rs39, 1;
	add.s16 	%rs41, %rs40, %rs38;
	shr.u16 	%rs42, %rs41, 2;
	mul.lo.s16 	%rs43, %rs42, 7;
	sub.s16 	%rs44, %rs37, %rs43;
	shl.b16 	%rs45, %rs44, 7;
	add.s16 	%rs46, %rs45, %rs42;
	mul.wide.u16 	%r32, %rs46, 4;
	add.s32 	%r6, %r22, %r32;
	add.s32 	%r33, %r31, %r18;
	cvt.u16.u32 	%rs47, %r33;
	mul.hi.u16 	%rs48, %rs47, 9363;
	sub.s16 	%rs49, %rs47, %rs48;
	shr.u16 	%rs50, %rs49, 1;
	add.s16 	%rs51, %rs50, %rs48;
	shr.u16 	%rs52, %rs51, 2;
	mul.lo.s16 	%rs53, %rs52, 7;
	sub.s16 	%rs54, %rs47, %rs53;
	shl.b16 	%rs55, %rs54, 7;
	add.s16 	%rs56, %rs55, %rs52;
	mul.wide.u16 	%r34, %rs56, 4;
	add.s32 	%r7, %r22, %r34;
	or.b32  	%r35, %r19, %r20;
	add.s32 	%r138, %r35, 5505024;
	mul.wide.u32 	%rd10, %r18, 8;
	add.s64 	%rd2, %rd1, %rd10;
	mad.lo.s32 	%r137, %r17, 896, %r19;
	mul.wide.u32 	%rd11, %r18, 16;
	add.s64 	%rd3, %rd1, %rd11;
	mul.wide.u32 	%rd12, %r18, 24;
	add.s64 	%rd4, %rd1, %rd12;
	mul.wide.u32 	%rd13, %r18, 32;
	add.s64 	%rd5, %rd1, %rd13;
	mul.wide.u32 	%rd14, %r18, 40;
	add.s64 	%rd6, %rd1, %rd14;
	mul.wide.u32 	%rd15, %r18, 48;
	add.s64 	%rd7, %rd1, %rd15;
	mov.b32 	%r139, 5505024;
$L__BB1_1:
	ld.param.u64 	%rd53, [_Z10unpack_newPKjP6float2_param_1];
	mul.wide.s32 	%rd16, %r137, 8;
	add.s64 	%rd17, %rd2, %rd16;
	add.s64 	%rd18, %rd3, %rd16;
	add.s64 	%rd19, %rd4, %rd16;
	add.s64 	%rd20, %rd5, %rd16;
	add.s64 	%rd21, %rd6, %rd16;
	add.s64 	%rd22, %rd7, %rd16;
	add.s64 	%rd23, %rd1, %rd16;
	ld.global.nc.v2.u32 	{%r36, %r37}, [%rd23];
	st.shared.u32 	[%r1], %r37;
	st.shared.u32 	[%r1+3584], %r36;
	ld.global.nc.v2.u32 	{%r38, %r39}, [%rd17];
	st.shared.u32 	[%r2], %r39;
	st.shared.u32 	[%r2+3584], %r38;
	ld.global.nc.v2.u32 	{%r40, %r41}, [%rd18];
	st.shared.u32 	[%r3], %r41;
	st.shared.u32 	[%r3+3584], %r40;
	ld.global.nc.v2.u32 	{%r42, %r43}, [%rd19];
	st.shared.u32 	[%r4], %r43;
	st.shared.u32 	[%r4+3584], %r42;
	ld.global.nc.v2.u32 	{%r44, %r45}, [%rd20];
	st.shared.u32 	[%r5], %r45;
	st.shared.u32 	[%r5+3584], %r44;
	ld.global.nc.v2.u32 	{%r46, %r47}, [%rd21];
	st.shared.u32 	[%r6], %r47;
	st.shared.u32 	[%r6+3584], %r46;
	ld.global.nc.v2.u32 	{%r48, %r49}, [%rd22];
	st.shared.u32 	[%r7], %r49;
	st.shared.u32 	[%r7+3584], %r48;
	bar.sync 	0;
	mov.u32 	%r50, %tid.x;
	shl.b32 	%r51, %r50, 2;
	mov.u32 	%r52, _ZZ10unpack_newPKjP6float2E8accblock;
	add.s32 	%r53, %r52, %r51;
	ld.shared.u32 	%r54, [%r53];
	shr.u32 	%r55, %r54, 24;
	shr.u32 	%r56, %r54, 8;
	and.b32  	%r57, %r56, 65280;
	or.b32  	%r58, %r57, %r55;
	cvt.u16.u32 	%rs57, %r58;
	cvt.rn.f32.s16 	%f1, %rs57;
	cvt.u16.u32 	%rs58, %r54;
	shr.u16 	%rs59, %rs58, 8;
	shl.b16 	%rs60, %rs58, 8;
	or.b16  	%rs61, %rs60, %rs59;
	cvt.rn.f32.s16 	%f2, %rs61;
	add.s32 	%r59, %r138, -5505024;
	cvta.to.global.u64 	%rd24, %rd53;
	mul.wide.u32 	%rd25, %r59, 8;
	add.s64 	%rd26, %rd24, %rd25;
	st.global.v2.f32 	[%rd26], {%f1, %f2};
	ld.shared.u32 	%r60, [%r53+3584];
	shr.u32 	%r61, %r60, 24;
	shr.u32 	%r62, %r60, 8;
	and.b32  	%r63, %r62, 65280;
	or.b32  	%r64, %r63, %r61;
	cvt.u16.u32 	%rs62, %r64;
	cvt.rn.f32.s16 	%f3, %rs62;
	cvt.u16.u32 	%rs63, %r60;
	shr.u16 	%rs64, %rs63, 8;
	shl.b16 	%rs65, %rs63, 8;
	or.b16  	%rs66, %rs65, %rs64;
	cvt.rn.f32.s16 	%f4, %rs66;
	add.s32 	%r65, %r138, 98304;
	mul.wide.u32 	%rd27, %r138, 8;
	add.s64 	%rd28, %rd24, %rd27;
	st.global.v2.f32 	[%rd28], {%f3, %f4};
	ld.shared.u32 	%r66, [%r53+512];
	shr.u32 	%r67, %r66, 24;
	shr.u32 	%r68, %r66, 8;
	and.b32  	%r69, %r68, 65280;
	or.b32  	%r70, %r69, %r67;
	cvt.u16.u32 	%rs67, %r70;
	cvt.rn.f32.s16 	%f5, %rs67;
	cvt.u16.u32 	%rs68, %r66;
	shr.u16 	%rs69, %rs68, 8;
	shl.b16 	%rs70, %rs68, 8;
	or.b16  	%rs71, %rs70, %rs69;
	cvt.rn.f32.s16 	%f6, %rs71;
	add.s32 	%r71, %r138, -5488640;
	mul.wide.u32 	%rd29, %r71, 8;
	add.s64 	%rd30, %rd24, %rd29;
	st.global.v2.f32 	[%rd30], {%f5, %f6};
	ld.shared.u32 	%r72, [%r53+4096];
	shr.u32 	%r73, %r72, 24;
	shr.u32 	%r74, %r72, 8;
	and.b32  	%r75, %r74, 65280;
	or.b32  	%r76, %r75, %r73;
	cvt.u16.u32 	%rs72, %r76;
	cvt.rn.f32.s16 	%f7, %rs72;
	cvt.u16.u32 	%rs73, %r72;
	shr.u16 	%rs74, %rs73, 8;
	shl.b16 	%rs75, %rs73, 8;
	or.b16  	%rs76, %rs75, %rs74;
	cvt.rn.f32.s16 	%f8, %rs76;
	add.s32 	%r77, %r138, 16384;
	mul.wide.u32 	%rd31, %r77, 8;
	add.s64 	%rd32, %rd24, %rd31;
	st.global.v2.f32 	[%rd32], {%f7, %f8};
	ld.shared.u32 	%r78, [%r53+1024];
	shr.u32 	%r79, %r78, 24;
	shr.u32 	%r80, %r78, 8;
	and.b32  	%r81, %r80, 65280;
	or.b32  	%r82, %r81, %r79;
	cvt.u16.u32 	%rs77, %r82;
	cvt.rn.f32.s16 	%f9, %rs77;
	cvt.u16.u32 	%rs78, %r78;
	shr.u16 	%rs79, %rs78, 8;
	shl.b16 	%rs80, %rs78, 8;
	or.b16  	%rs81, %rs80, %rs79;
	cvt.rn.f32.s16 	%f10, %rs81;
	add.s32 	%r83, %r138, -5472256;
	mul.wide.u32 	%rd33, %r83, 8;
	add.s64 	%rd34, %rd24, %rd33;
	st.global.v2.f32 	[%rd34], {%f9, %f10};
	ld.shared.u32 	%r84, [%r53+4608];
	shr.u32 	%r85, %r84, 24;
	shr.u32 	%r86, %r84, 8;
	and.b32  	%r87, %r86, 65280;
	or.b32  	%r88, %r87, %r85;
	cvt.u16.u32 	%rs82, %r88;
	cvt.rn.f32.s16 	%f11, %rs82;
	cvt.u16.u32 	%rs83, %r84;
	shr.u16 	%rs84, %rs83, 8;
	shl.b16 	%rs85, %rs83, 8;
	or.b16  	%rs86, %rs85, %rs84;
	cvt.rn.f32.s16 	%f12, %rs86;
	add.s32 	%r89, %r138, 32768;
	mul.wide.u32 	%rd35, %r89, 8;
	add.s64 	%rd36, %rd24, %rd35;
	st.global.v2.f32 	[%rd36], {%f11, %f12};
	ld.shared.u32 	%r90, [%r53+1536];
	shr.u32 	%r91, %r90, 24;
	shr.u32 	%r92, %r90, 8;
	and.b32  	%r93, %r92, 65280;
	or.b32  	%r94, %r93, %r91;
	cvt.u16.u32 	%rs87, %r94;
	cvt.rn.f32.s16 	%f13, %rs87;
	cvt.u16.u32 	%rs88, %r90;
	shr.u16 	%rs89, %rs88, 8;
	shl.b16 	%rs90, %rs88, 8;
	or.b16  	%rs91, %rs90, %rs89;
	cvt.rn.f32.s16 	%f14, %rs91;
	add.s32 	%r95, %r138, -5455872;
	mul.wide.u32 	%rd37, %r95, 8;
	add.s64 	%rd38, %rd24, %rd37;
	st.global.v2.f32 	[%rd38], {%f13, %f14};
	ld.shared.u32 	%r96, [%r53+5120];
	shr.u32 	%r97, %r96, 24;
	shr.u32 	%r98, %r96, 8;
	and.b32  	%r99, %r98, 65280;
	or.b32  	%r100, %r99, %r97;
	cvt.u16.u32 	%rs92, %r100;
	cvt.rn.f32.s16 	%f15, %rs92;
	cvt.u16.u32 	%rs93, %r96;
	shr.u16 	%rs94, %rs93, 8;
	shl.b16 	%rs95, %rs93, 8;
	or.b16  	%rs96, %rs95, %rs94;
	cvt.rn.f32.s16 	%f16, %rs96;
	add.s32 	%r101, %r138, 49152;
	mul.wide.u32 	%rd39, %r101, 8;
	add.s64 	%rd40, %rd24, %rd39;
	st.global.v2.f32 	[%rd40], {%f15, %f16};
	ld.shared.u32 	%r102, [%r53+2048];
	shr.u32 	%r103, %r102, 24;
	shr.u32 	%r104, %r102, 8;
	and.b32  	%r105, %r104, 65280;
	or.b32  	%r106, %r105, %r103;
	cvt.u16.u32 	%rs97, %r106;
	cvt.rn.f32.s16 	%f17, %rs97;
	cvt.u16.u32 	%rs98, %r102;
	shr.u16 	%rs99, %rs98, 8;
	shl.b16 	%rs100, %rs98, 8;
	or.b16  	%rs101, %rs100, %rs99;
	cvt.rn.f32.s16 	%f18, %rs101;
	add.s32 	%r107, %r138, -5439488;
	mul.wide.u32 	%rd41, %r107, 8;
	add.s64 	%rd42, %rd24, %rd41;
	st.global.v2.f32 	[%rd42], {%f17, %f18};
	ld.shared.u32 	%r108, [%r53+5632];
	shr.u32 	%r109, %r108, 24;
	shr.u32 	%r110, %r108, 8;
	and.b32  	%r111, %r110, 65280;
	or.b32  	%r112, %r111, %r109;
	cvt.u16.u32 	%rs102, %r112;
	cvt.rn.f32.s16 	%f19, %rs102;
	cvt.u16.u32 	%rs103, %r108;
	shr.u16 	%rs104, %rs103, 8;
	shl.b16 	%rs105, %rs103, 8;
	or.b16  	%rs106, %rs105, %rs104;
	cvt.rn.f32.s16 	%f20, %rs106;
	add.s32 	%r113, %r138, 65536;
	mul.wide.u32 	%rd43, %r113, 8;
	add.s64 	%rd44, %rd24, %rd43;
	st.global.v2.f32 	[%rd44], {%f19, %f20};
	ld.shared.u32 	%r114, [%r53+2560];
	shr.u32 	%r115, %r114, 24;
	shr.u32 	%r116, %r114, 8;
	and.b32  	%r117, %r116, 65280;
	or.b32  	%r118, %r117, %r115;
	cvt.u16.u32 	%rs107, %r118;
	cvt.rn.f32.s16 	%f21, %rs107;
	cvt.u16.u32 	%rs108, %r114;
	shr.u16 	%rs109, %rs108, 8;
	shl.b16 	%rs110, %rs108, 8;
	or.b16  	%rs111, %rs110, %rs109;
	cvt.rn.f32.s16 	%f22, %rs111;
	add.s32 	%r119, %r138, -5423104;
	mul.wide.u32 	%rd45, %r119, 8;
	add.s64 	%rd46, %rd24, %rd45;
	st.global.v2.f32 	[%rd46], {%f21, %f22};
	ld.shared.u32 	%r120, [%r53+6144];
	shr.u32 	%r121, %r120, 24;
	shr.u32 	%r122, %r120, 8;
	and.b32  	%r123, %r122, 65280;
	or.b32  	%r124, %r123, %r121;
	cvt.u16.u32 	%rs112, %r124;
	cvt.rn.f32.s16 	%f23, %rs112;
	cvt.u16.u32 	%rs113, %r120;
	shr.u16 	%rs114, %rs113, 8;
	shl.b16 	%rs115, %rs113, 8;
	or.b16  	%rs116, %rs115, %rs114;
	cvt.rn.f32.s16 	%f24, %rs116;
	add.s32 	%r125, %r138, 81920;
	mul.wide.u32 	%rd47, %r125, 8;
	add.s64 	%rd48, %rd24, %rd47;
	st.global.v2.f32 	[%rd48], {%f23, %f24};
	ld.shared.u32 	%r126, [%r53+3072];
	shr.u32 	%r127, %r126, 24;
	shr.u32 	%r128, %r126, 8;
	and.b32  	%r129, %r128, 65280;
	or.b32  	%r130, %r129, %r127;
	cvt.u16.u32 	%rs117, %r130;
	cvt.rn.f32.s16 	%f25, %rs117;
	cvt.u16.u32 	%rs118, %r126;
	shr.u16 	%rs119, %rs118, 8;
	shl.b16 	%rs120, %rs118, 8;
	or.b16  	%rs121, %rs120, %rs119;
	cvt.rn.f32.s16 	%f26, %rs121;
	add.s32 	%r131, %r138, -5406720;
	mul.wide.u32 	%rd49, %r131, 8;
	add.s64 	%rd50, %rd24, %rd49;
	st.global.v2.f32 	[%rd50], {%f25, %f26};
	ld.shared.u32 	%r132, [%r53+6656];
	shr.u32 	%r133, %r132, 24;
	shr.u32 	%r134, %r132, 8;
	and.b32  	%r135, %r134, 65280;
	or.b32  	%r136, %r135, %r133;
	cvt.u16.u32 	%rs122, %r136;
	cvt.rn.f32.s16 	%f27, %rs122;
	cvt.u16.u32 	%rs123, %r132;
	shr.u16 	%rs124, %rs123, 8;
	shl.b16 	%rs125, %rs123, 8;
	or.b16  	%rs126, %rs125, %rs124;
	cvt.rn.f32.s16 	%f28, %rs126;
	mul.wide.u32 	%rd51, %r65, 8;
	add.s64 	%rd52, %rd24, %rd51;
	st.global.v2.f32 	[%rd52], {%f27, %f28};
	add.s32 	%r139, %r139, 128;
	add.s32 	%r138, %r138, 128;
	add.s32 	%r137, %r137, 43008;
	setp.ne.s32 	%p1, %r139, 5521408;
	@%p1 bra 	$L__BB1_1;
	ret;

}
	// .globl	_Z15unpack_new_int2P4int2P6float2
.visible .entry _Z15unpack_new_int2P4int2P6float2(
	.param .u64 .ptr .align 1 _Z15unpack_new_int2P4int2P6float2_param_0,
	.param .u64 .ptr .align 1 _Z15unpack_new_int2P4int2P6float2_param_1
)
{
	.reg .pred 	%p<2>;
	.reg .b16 	%rs<123>;
	.reg .b32 	%r<139>;
	.reg .b32 	%f<29>;
	.reg .b64 	%rd<54>;
	// demoted variable
	.shared .align 8 .b8 _ZZ15unpack_new_int2P4int2P6float2E8accblock[7168];
	ld.param.u64 	%rd9, [_Z15unpack_new_int2P4int2P6float2_param_0];
	cvta.to.global.u64 	%rd1, %rd9;
	mov.u32 	%r17, %ctaid.x;
	mul.lo.s32 	%r18, %r17, 114688;
	mov.u32 	%r19, %ntid.x;
	mov.u32 	%r20, %tid.x;
	cvt.u16.u32 	%rs1, %r20;
	mul.hi.u16 	%rs2, %rs1, 9363;
	shl.b16 	%rs3, %rs1, 7;
	mad.lo.s16 	%rs4, %rs2, -895, %rs3;
	mul.wide.u16 	%r21, %rs4, 8;
	mov.u32 	%r22, _ZZ15unpack_new_int2P4int2P6float2E8accblock;
	add.s32 	%r1, %r22, %r21;
	add.s32 	%r23, %r19, %r20;
	cvt.u16.u32 	%rs5, %r23;
	mul.hi.u16 	%rs6, %rs5, 9363;
	sub.s16 	%rs7, %rs5, %rs6;
	shr.u16 	%rs8, %rs7, 1;
	add.s16 	%rs9, %rs8, %rs6;
	shr.u16 	%rs10, %rs9, 2;
	shl.b16 	%rs11, %rs5, 7;
	mad.lo.s16 	%rs12, %rs10, -895, %rs11;
	mul.wide.u16 	%r24, %rs12, 8;
	add.s32 	%r2, %r22, %r24;
	add.s32 	%r25, %r23, %r19;
	cvt.u16.u32 	%rs13, %r25;
	mul.hi.u16 	%rs14, %rs13, 9363;
	sub.s16 	%rs15, %rs13, %rs14;
	shr.u16 	%rs16, %rs15, 1;
	add.s16 	%rs17, %rs16, %rs14;
	shr.u16 	%rs18, %rs17, 2;
	shl.b16 	%rs19, %rs13, 7;
	mad.lo.s16 	%rs20, %rs18, -895, %rs19;
	mul.wide.u16 	%r26, %rs20, 8;
	add.s32 	%r3, %r22, %r26;
	add.s32 	%r27, %r25, %r19;
	cvt.u16.u32 	%rs21, %r27;
	mul.hi.u16 	%rs22, %rs21, 9363;
	sub.s16 	%rs23, %rs21, %rs22;
	shr.u16 	%rs24, %rs23, 1;
	add.s16 	%rs25, %rs24, %rs22;
	shr.u16 	%rs26, %rs25, 2;
	shl.b16 	%rs27, %rs21, 7;
	mad.lo.s16 	%rs28, %rs26, -895, %rs27;
	mul.wide.u16 	%r28, %rs28, 8;
	add.s32 	%r4, %r22, %r28;
	add.s32 	%r29, %r27, %r19;
	cvt.u16.u32 	%rs29, %r29;
	mul.hi.u16 	%rs30, %rs29, 9363;
	sub.s16 	%rs31, %rs29, %rs30;
	shr.u16 	%rs32, %rs31, 1;
	add.s16 	%rs33, %rs32, %rs30;
	shr.u16 	%rs34, %rs33, 2;
	shl.b16 	%rs35, %rs29, 7;
	mad.lo.s16 	%rs36, %rs34, -895, %rs35;
	mul.wide.u16 	%r30, %rs36, 8;
	add.s32 	%r5, %r22, %r30;
	add.s32 	%r31, %r29, %r19;
	cvt.u16.u32 	%rs37, %r31;
	mul.hi.u16 	%rs38, %rs37, 9363;
	sub.s16 	%rs39, %rs37, %rs38;
	shr.u16 	%rs40, %rs39, 1;
	add.s16 	%rs41, %rs40, %rs38;
	shr.u16 	%rs42, %rs41, 2;
	shl.b16 	%rs43, %rs37, 7;
	mad.lo.s16 	%rs44, %rs42, -895, %rs43;
	mul.wide.u16 	%r32, %rs44, 8;
	add.s32 	%r6, %r22, %r32;
	add.s32 	%r33, %r31, %r19;
	cvt.u16.u32 	%rs45, %r33;
	mul.hi.u16 	%rs46, %rs45, 9363;
	sub.s16 	%rs47, %rs45, %rs46;
	shr.u16 	%rs48, %rs47, 1;
	add.s16 	%rs49, %rs48, %rs46;
	shr.u16 	%rs50, %rs49, 2;
	shl.b16 	%rs51, %rs45, 7;
	mad.lo.s16 	%rs52, %rs50, -895, %rs51;
	mul.wide.u16 	%r34, %rs52, 8;
	add.s32 	%r7, %r22, %r34;
	or.b32  	%r136, %r20, %r18;
	add.s32 	%r138, %r136, 5505024;
	mul.wide.u32 	%rd10, %r19, 8;
	add.s64 	%rd2, %rd1, %rd10;
	mul.wide.u32 	%rd11, %r19, 16;
	add.s64 	%rd3, %rd1, %rd11;
	mul.wide.u32 	%rd12, %r19, 24;
	add.s64 	%rd4, %rd1, %rd12;
	mul.wide.u32 	%rd13, %r19, 32;
	add.s64 	%rd5, %rd1, %rd13;
	mul.wide.u32 	%rd14, %r19, 40;
	add.s64 	%rd6, %rd1, %rd14;
	mul.wide.u32 	%rd15, %r19, 48;
	add.s64 	%rd7, %rd1, %rd15;
	mov.b32 	%r137, 5505024;
$L__BB2_1:
	ld.param.u64 	%rd53, [_Z15unpack_new_int2P4int2P6float2_param_1];
	mul.wide.s32 	%rd16, %r136, 8;
	add.s64 	%rd17, %rd2, %rd16;
	add.s64 	%rd18, %rd3, %rd16;
	add.s64 	%rd19, %rd4, %rd16;
	add.s64 	%rd20, %rd5, %rd16;
	add.s64 	%rd21, %rd6, %rd16;
	add.s64 	%rd22, %rd7, %rd16;
	add.s64 	%rd23, %rd1, %rd16;
	ld.global.nc.v2.u32 	{%r35, %r36}, [%rd23];
	st.shared.v2.u32 	[%r1], {%r35, %r36};
	ld.global.nc.v2.u32 	{%r37, %r38}, [%rd17];
	st.shared.v2.u32 	[%r2], {%r37, %r38};
	ld.global.nc.v2.u32 	{%r39, %r40}, [%rd18];
	st.shared.v2.u32 	[%r3], {%r39, %r40};
	ld.global.nc.v2.u32 	{%r41, %r42}, [%rd19];
	st.shared.v2.u32 	[%r4], {%r41, %r42};
	ld.global.nc.v2.u32 	{%r43, %r44}, [%rd20];
	st.shared.v2.u32 	[%r5], {%r43, %r44};
	ld.global.nc.v2.u32 	{%r45, %r46}, [%rd21];
	st.shared.v2.u32 	[%r6], {%r45, %r46};
	ld.global.nc.v2.u32 	{%r47, %r48}, [%rd22];
	st.shared.v2.u32 	[%r7], {%r47, %r48};
	bar.sync 	0;
	mov.u32 	%r49, %tid.x;
	shl.b32 	%r50, %r49, 3;
	mov.u32 	%r51, _ZZ15unpack_new_int2P4int2P6float2E8accblock;
	add.s32 	%r52, %r51, %r50;
	ld.shared.v2.u32 	{%r53, %r54}, [%r52];
	shr.u32 	%r55, %r54, 24;
	shr.u32 	%r56, %r54, 8;
	and.b32  	%r57, %r56, 65280;
	or.b32  	%r58, %r57, %r55;
	cvt.u16.u32 	%rs53, %r58;
	cvt.rn.f32.s16 	%f1, %rs53;
	cvt.u16.u32 	%rs54, %r54;
	shr.u16 	%rs55, %rs54, 8;
	shl.b16 	%rs56, %rs54, 8;
	or.b16  	%rs57, %rs56, %rs55;
	cvt.rn.f32.s16 	%f2, %rs57;
	add.s32 	%r59, %r138, -5505024;
	cvta.to.global.u64 	%rd24, %rd53;
	mul.wide.u32 	%rd25, %r59, 8;
	add.s64 	%rd26, %rd24, %rd25;
	st.global.v2.f32 	[%rd26], {%f1, %f2};
	shr.u32 	%r60, %r53, 24;
	shr.u32 	%r61, %r53, 8;
	and.b32  	%r62, %r61, 65280;
	or.b32  	%r63, %r62, %r60;
	cvt.u16.u32 	%rs58, %r63;
	cvt.rn.f32.s16 	%f3, %rs58;
	cvt.u16.u32 	%rs59, %r53;
	shr.u16 	%rs60, %rs59, 8;
	shl.b16 	%rs61, %rs59, 8;
	or.b16  	%rs62, %rs61, %rs60;
	cvt.rn.f32.s16 	%f4, %rs62;
	add.s32 	%r64, %r138, 98304;
	mul.wide.u32 	%rd27, %r138, 8;
	add.s64 	%rd28, %rd24, %rd27;
	st.global.v2.f32 	[%rd28], {%f3, %f4};
	ld.shared.v2.u32 	{%r65, %r66}, [%r52+1024];
	shr.u32 	%r67, %r66, 24;
	shr.u32 	%r68, %r66, 8;
	and.b32  	%r69, %r68, 65280;
	or.b32  	%r70, %r69, %r67;
	cvt.u16.u32 	%rs63, %r70;
	cvt.rn.f32.s16 	%f5, %rs63;
	cvt.u16.u32 	%rs64, %r66;
	shr.u16 	%rs65, %rs64, 8;
	shl.b16 	%rs66, %rs64, 8;
	or.b16  	%rs67, %rs66, %rs65;
	cvt.rn.f32.s16 	%f6, %rs67;
	add.s32 	%r71, %r138, -5488640;
	mul.wide.u32 	%rd29, %r71, 8;
	add.s64 	%rd30, %rd24, %rd29;
	st.global.v2.f32 	[%rd30], {%f5, %f6};
	shr.u32 	%r72, %r65, 24;
	shr.u32 	%r73, %r65, 8;
	and.b32  	%r74, %r73, 65280;
	or.b32  	%r75, %r74, %r72;
	cvt.u16.u32 	%rs68, %r75;
	cvt.rn.f32.s16 	%f7, %rs68;
	cvt.u16.u32 	%rs69, %r65;
	shr.u16 	%rs70, %rs69, 8;
	shl.b16 	%rs71, %rs69, 8;
	or.b16  	%rs72, %rs71, %rs70;
	cvt.rn.f32.s16 	%f8, %rs72;
	add.s32 	%r76, %r138, 16384;
	mul.wide.u32 	%rd31, %r76, 8;
	add.s64 	%rd32, %rd24, %rd31;
	st.global.v2.f32 	[%rd32], {%f7, %f8};
	ld.shared.v2.u32 	{%r77, %r78}, [%r52+2048];
	shr.u32 	%r79, %r78, 24;
	shr.u32 	%r80, %r78, 8;
	and.b32  	%r81, %r80, 65280;
	or.b32  	%r82, %r81, %r79;
	cvt.u16.u32 	%rs73, %r82;
	cvt.rn.f32.s16 	%f9, %rs73;
	cvt.u16.u32 	%rs74, %r78;
	shr.u16 	%rs75, %rs74, 8;
	shl.b16 	%rs76, %rs74, 8;
	or.b16  	%rs77, %rs76, %rs75;
	cvt.rn.f32.s16 	%f10, %rs77;
	add.s32 	%r83, %r138, -5472256;
	mul.wide.u32 	%rd33, %r83, 8;
	add.s64 	%rd34, %rd24, %rd33;
	st.global.v2.f32 	[%rd34], {%f9, %f10};
	shr.u32 	%r84, %r77, 24;
	shr.u32 	%r85, %r77, 8;
	and.b32  	%r86, %r85, 65280;
	or.b32  	%r87, %r86, %r84;
	cvt.u16.u32 	%rs78, %r87;
	cvt.rn.f32.s16 	%f11, %rs78;
	cvt.u16.u32 	%rs79, %r77;
	shr.u16 	%rs80, %rs79, 8;
	shl.b16 	%rs81, %rs79, 8;
	or.b16  	%rs82, %rs81, %rs80;
	cvt.rn.f32.s16 	%f12, %rs82;
	add.s32 	%r88, %r138, 32768;
	mul.wide.u32 	%rd35, %r88, 8;
	add.s64 	%rd36, %rd24, %rd35;
	st.global.v2.f32 	[%rd36], {%f11, %f12};
	ld.shared.v2.u32 	{%r89, %r90}, [%r52+3072];
	shr.u32 	%r91, %r90, 24;
	shr.u32 	%r92, %r90, 8;
	and.b32  	%r93, %r92, 65280;
	or.b32  	%r94, %r93, %r91;
	cvt.u16.u32 	%rs83, %r94;
	cvt.rn.f32.s16 	%f13, %rs83;
	cvt.u16.u32 	%rs84, %r90;
	shr.u16 	%rs85, %rs84, 8;
	shl.b16 	%rs86, %rs84, 8;
	or.b16  	%rs87, %rs86, %rs85;
	cvt.rn.f32.s16 	%f14, %rs87;
	add.s32 	%r95, %r138, -5455872;
	mul.wide.u32 	%rd37, %r95, 8;
	add.s64 	%rd38, %rd24, %rd37;
	st.global.v2.f32 	[%rd38], {%f13, %f14};
	shr.u32 	%r96, %r89, 24;
	shr.u32 	%r97, %r89, 8;
	and.b32  	%r98, %r97, 65280;
	or.b32  	%r99, %r98, %r96;
	cvt.u16.u32 	%rs88, %r99;
	cvt.rn.f32.s16 	%f15, %rs88;
	cvt.u16.u32 	%rs89, %r89;
	shr.u16 	%rs90, %rs89, 8;
	shl.b16 	%rs91, %rs89, 8;
	or.b16  	%rs92, %rs91, %rs90;
	cvt.rn.f32.s16 	%f16, %rs92;
	add.s32 	%r100, %r138, 49152;
	mul.wide.u32 	%rd39, %r100, 8;
	add.s64 	%rd40, %rd24, %rd39;
	st.global.v2.f32 	[%rd40], {%f15, %f16};
	ld.shared.v2.u32 	{%r101, %r102}, [%r52+4096];
	shr.u32 	%r103, %r102, 24;
	shr.u32 	%r104, %r102, 8;
	and.b32  	%r105, %r104, 65280;
	or.b32  	%r106, %r105, %r103;
	cvt.u16.u32 	%rs93, %r106;
	cvt.rn.f32.s16 	%f17, %rs93;
	cvt.u16.u32 	%rs94, %r102;
	shr.u16 	%rs95, %rs94, 8;
	shl.b16 	%rs96, %rs94, 8;
	or.b16  	%rs97, %rs96, %rs95;
	cvt.rn.f32.s16 	%f18, %rs97;
	add.s32 	%r107, %r138, -5439488;
	mul.wide.u32 	%rd41, %r107, 8;
	add.s64 	%rd42, %rd24, %rd41;
	st.global.v2.f32 	[%rd42], {%f17, %f18};
	shr.u32 	%r108, %r101, 24;
	shr.u32 	%r109, %r101, 8;
	and.b32  	%r110, %r109, 65280;
	or.b32  	%r111, %r110, %r108;
	cvt.u16.u32 	%rs98, %r111;
	cvt.rn.f32.s16 	%f19, %rs98;
	cvt.u16.u32 	%rs99, %r101;
	shr.u16 	%rs100, %rs99, 8;
	shl.b16 	%rs101, %rs99, 8;
	or.b16  	%rs102, %rs101, %rs100;
	cvt.rn.f32.s16 	%f20, %rs102;
	add.s32 	%r112, %r138, 65536;
	mul.wide.u32 	%rd43, %r112, 8;
	add.s64 	%rd44, %rd24, %rd43;
	st.global.v2.f32 	[%rd44], {%f19, %f20};
	ld.shared.v2.u32 	{%r113, %r114}, [%r52+5120];
	shr.u32 	%r115, %r114, 24;
	shr.u32 	%r116, %r114, 8;
	and.b32  	%r117, %r116, 65280;
	or.b32  	%r118, %r117, %r115;
	cvt.u16.u32 	%rs103, %r118;
	cvt.rn.f32.s16 	%f21, %rs103;
	cvt.u16.u32 	%rs104, %r114;
	shr.u16 	%rs105, %rs104, 8;
	shl.b16 	%rs106, %rs104, 8;
	or.b16  	%rs107, %rs106, %rs105;
	cvt.rn.f32.s16 	%f22, %rs107;
	add.s32 	%r119, %r138, -5423104;
	mul.wide.u32 	%rd45, %r119, 8;
	add.s64 	%rd46, %rd24, %rd45;
	st.global.v2.f32 	[%rd46], {%f21, %f22};
	shr.u32 	%r120, %r113, 24;
	shr.u32 	%r121, %r113, 8;
	and.b32  	%r122, %r121, 65280;
	or.b32  	%r123, %r122, %r120;
	cvt.u16.u32 	%rs108, %r123;
	cvt.rn.f32.s16 	%f23, %rs108;
	cvt.u16.u32 	%rs109, %r113;
	shr.u16 	%rs110, %rs109, 8;
	shl.b16 	%rs111, %rs109, 8;
	or.b16  	%rs112, %rs111, %rs110;
	cvt.rn.f32.s16 	%f24, %rs112;
	add.s32 	%r124, %r138, 81920;
	mul.wide.u32 	%rd47, %r124, 8;
	add.s64 	%rd48, %rd24, %rd47;
	st.global.v2.f32 	[%rd48], {%f23, %f24};
	ld.shared.v2.u32 	{%r125, %r126}, [%r52+6144];
	shr.u32 	%r127, %r126, 24;
	shr.u32 	%r128, %r126, 8;
	and.b32  	%r129, %r128, 65280;
	or.b32  	%r130, %r129, %r127;
	cvt.u16.u32 	%rs113, %r130;
	cvt.rn.f32.s16 	%f25, %rs113;
	cvt.u16.u32 	%rs114, %r126;
	shr.u16 	%rs115, %rs114, 8;
	shl.b16 	%rs116, %rs114, 8;
	or.b16  	%rs117, %rs116, %rs115;
	cvt.rn.f32.s16 	%f26, %rs117;
	add.s32 	%r131, %r138, -5406720;
	mul.wide.u32 	%rd49, %r131, 8;
	add.s64 	%rd50, %rd24, %rd49;
	st.global.v2.f32 	[%rd50], {%f25, %f26};
	shr.u32 	%r132, %r125, 24;
	shr.u32 	%r133, %r125, 8;
	and.b32  	%r134, %r133, 65280;
	or.b32  	%r135, %r134, %r132;
	cvt.u16.u32 	%rs118, %r135;
	cvt.rn.f32.s16 	%f27, %rs118;
	cvt.u16.u32 	%rs119, %r125;
	shr.u16 	%rs120, %rs119, 8;
	shl.b16 	%rs121, %rs119, 8;
	or.b16  	%rs122, %rs121, %rs120;
	cvt.rn.f32.s16 	%f28, %rs122;
	mul.wide.u32 	%rd51, %r64, 8;
	add.s64 	%rd52, %rd24, %rd51;
	st.global.v2.f32 	[%rd52], {%f27, %f28};
	add.s32 	%r138, %r138, 128;
	add.s32 	%r137, %r137, 128;
	add.s32 	%r136, %r136, 896;
	setp.ne.s32 	%p1, %r137, 5521408;
	@%p1 bra 	$L__BB2_1;
	ret;

}
	// .globl	_Z10unpack_altPKjP6float2
.visible .entry _Z10unpack_altPKjP6float2(
	.param .u64 .ptr .align 1 _Z10unpack_altPKjP6float2_param_0,
	.param .u64 .ptr .align 1 _Z10unpack_altPKjP6float2_param_1
)
{
	.reg .pred 	%p<7>;
	.reg .b16 	%rs<48>;
	.reg .b32 	%r<125>;
	.reg .b32 	%f<17>;
	.reg .b64 	%rd<29>;
	// demoted variable
	.shared .align 4 .b8 _ZZ10unpack_altPKjP6float2E8accblock[8176];
	ld.param.u64 	%rd3, [_Z10unpack_altPKjP6float2_param_0];
	ld.param.u64 	%rd4, [_Z10unpack_altPKjP6float2_param_1];
	cvta.to.global.u64 	%rd1, %rd4;
	cvta.to.global.u64 	%rd2, %rd3;
	mov.u32 	%r40, %tid.x;
	and.b32  	%r41, %r40, 1022;
	setp.eq.s32 	%p1, %r41, 1022;
	@%p1 bra 	$L__BB3_12;
	mov.u32 	%r43, %ctaid.x;
	mul.lo.s32 	%r122, %r43, 229376;
	mul.lo.s32 	%r121, %r43, 114688;
	mov.u32 	%r113, %ntid.y;
	mov.u32 	%r44, %tid.y;
	sub.s32 	%r4, 114688, %r44;
	cvt.u16.u32 	%rs1, %r44;
	mul.hi.u16 	%rs2, %rs1, 9363;
	shl.b32 	%r5, %r44, 1;
	mul.lo.s16 	%rs3, %rs1, 146;
	mad.lo.s16 	%rs4, %rs2, -1021, %rs3;
	mul.wide.u16 	%r45, %rs4, 4;
	mov.u32 	%r46, _ZZ10unpack_altPKjP6float2E8accblock;
	add.s32 	%r6, %r46, %r45;
	shl.b32 	%r47, %r44, 2;
	add.s32 	%r7, %r46, %r47;
	mul.hi.u16 	%rs5, %rs1, 449;
	mul.lo.s16 	%rs6, %rs5, 146;
	sub.s16 	%rs7, %rs1, %rs6;
	cvt.u32.u16 	%r48, %rs7;
	mul.wide.u16 	%r49, %rs5, 16384;
	or.b32  	%r8, %r49, %r48;
	shl.b32 	%r9, %r113, 2;
	shl.b32 	%r112, %r113, 1;
	mul.lo.s32 	%r111, %r113, 3;
	mov.b32 	%r110, 0;
	mov.u32 	%r114, %r110;
$L__BB3_2:
	setp.ge.u32 	%p2, %r110, %r4;
	@%p2 bra 	$L__BB3_4;
	add.s32 	%r50, %r122, %r5;
	mul.wide.u32 	%rd5, %r50, 4;
	add.s64 	%rd6, %rd2, %rd5;
	ld.global.nc.u32 	%r51, [%rd6];
	st.shared.u32 	[%r6], %r51;
	add.s32 	%r52, %r50, 1;
	mul.wide.u32 	%rd7, %r52, 4;
	add.s64 	%rd8, %rd2, %rd7;
	ld.global.nc.u32 	%r53, [%rd8];
	st.shared.u32 	[%r6+4088], %r53;
	add.s32 	%r122, %r122, 2044;
	bar.sync 	0;
	ld.shared.u32 	%r54, [%r7];
	ld.shared.u32 	%r55, [%r7+4088];
	shr.u32 	%r56, %r55, 24;
	shr.u32 	%r57, %r55, 8;
	and.b32  	%r58, %r57, 65280;
	or.b32  	%r59, %r58, %r56;
	cvt.u16.u32 	%rs8, %r59;
	cvt.rn.f32.s16 	%f1, %rs8;
	cvt.u16.u32 	%rs9, %r55;
	shr.u16 	%rs10, %rs9, 8;
	shl.b16 	%rs11, %rs9, 8;
	or.b16  	%rs12, %rs11, %rs10;
	cvt.rn.f32.s16 	%f2, %rs12;
	shr.u32 	%r60, %r54, 24;
	shr.u32 	%r61, %r54, 8;
	and.b32  	%r62, %r61, 65280;
	or.b32  	%r63, %r62, %r60;
	cvt.u16.u32 	%rs13, %r63;
	cvt.rn.f32.s16 	%f3, %rs13;
	cvt.u16.u32 	%rs14, %r54;
	shr.u16 	%rs15, %rs14, 8;
	shl.b16 	%rs16, %rs14, 8;
	or.b16  	%rs17, %rs16, %rs15;
	cvt.rn.f32.s16 	%f4, %rs17;
	add.s32 	%r64, %r8, %r121;
	mul.wide.s32 	%rd9, %r64, 8;
	add.s64 	%rd10, %rd1, %rd9;
	st.global.v2.f32 	[%rd10], {%f1, %f2};
	st.global.v2.f32 	[%rd10+44040192], {%f3, %f4};
	add.s32 	%r121, %r121, 146;
$L__BB3_4:
	setp.eq.s32 	%p3, %r114, 112;
	@%p3 bra 	$L__BB3_12;
	setp.ge.u32 	%p4, %r113, %r4;
	@%p4 bra 	$L__BB3_7;
	add.s32 	%r65, %r122, %r5;
	mul.wide.u32 	%rd11, %r65, 4;
	add.s64 	%rd12, %rd2, %rd11;
	ld.global.nc.u32 	%r66, [%rd12];
	st.shared.u32 	[%r6], %r66;
	add.s32 	%r67, %r65, 1;
	mul.wide.u32 	%rd13, %r67, 4;
	add.s64 	%rd14, %rd2, %rd13;
	ld.global.nc.u32 	%r68, [%rd14];
	st.shared.u32 	[%r6+4088], %r68;
	add.s32 	%r122, %r122, 2044;
	bar.sync 	0;
	ld.shared.u32 	%r69, [%r7];
	ld.shared.u32 	%r70, [%r7+4088];
	shr.u32 	%r71, %r70, 24;
	shr.u32 	%r72, %r70, 8;
	and.b32  	%r73, %r72, 65280;
	or.b32  	%r74, %r73, %r71;
	cvt.u16.u32 	%rs18, %r74;
	cvt.rn.f32.s16 	%f5, %rs18;
	cvt.u16.u32 	%rs19, %r70;
	shr.u16 	%rs20, %rs19, 8;
	shl.b16 	%rs21, %rs19, 8;
	or.b16  	%rs22, %rs21, %rs20;
	cvt.rn.f32.s16 	%f6, %rs22;
	shr.u32 	%r75, %r69, 24;
	shr.u32 	%r76, %r69, 8;
	and.b32  	%r77, %r76, 65280;
	or.b32  	%r78, %r77, %r75;
	cvt.u16.u32 	%rs23, %r78;
	cvt.rn.f32.s16 	%f7, %rs23;
	cvt.u16.u32 	%rs24, %r69;
	shr.u16 	%rs25, %rs24, 8;
	shl.b16 	%rs26, %rs24, 8;
	or.b16  	%rs27, %rs26, %rs25;
	cvt.rn.f32.s16 	%f8, %rs27;
	add.s32 	%r79, %r8, %r121;
	mul.wide.s32 	%rd15, %r79, 8;
	add.s64 	%rd16, %rd1, %rd15;
	st.global.v2.f32 	[%rd16], {%f5, %f6};
	st.global.v2.f32 	[%rd16+44040192], {%f7, %f8};
	add.s32 	%r121, %r121, 146;
$L__BB3_7:
	setp.ge.u32 	%p5, %r112, %r4;
	@%p5 bra 	$L__BB3_9;
	add.s32 	%r80, %r122, %r5;
	mul.wide.u32 	%rd17, %r80, 4;
	add.s64 	%rd18, %rd2, %rd17;
	ld.global.nc.u32 	%r81, [%rd18];
	st.shared.u32 	[%r6], %r81;
	add.s32 	%r82, %r80, 1;
	mul.wide.u32 	%rd19, %r82, 4;
	add.s64 	%rd20, %rd2, %rd19;
	ld.global.nc.u32 	%r83, [%rd20];
	st.shared.u32 	[%r6+4088], %r83;
	add.s32 	%r122, %r122, 2044;
	bar.sync 	0;
	ld.shared.u32 	%r84, [%r7];
	ld.shared.u32 	%r85, [%r7+4088];
	shr.u32 	%r86, %r85, 24;
	shr.u32 	%r87, %r85, 8;
	and.b32  	%r88, %r87, 65280;
	or.b32  	%r89, %r88, %r86;
	cvt.u16.u32 	%rs28, %r89;
	cvt.rn.f32.s16 	%f9, %rs28;
	cvt.u16.u32 	%rs29, %r85;
	shr.u16 	%rs30, %rs29, 8;
	shl.b16 	%rs31, %rs29, 8;
	or.b16  	%rs32, %rs31, %rs30;
	cvt.rn.f32.s16 	%f10, %rs32;
	shr.u32 	%r90, %r84, 24;
	shr.u32 	%r91, %r84, 8;
	and.b32  	%r92, %r91, 65280;
	or.b32  	%r93, %r92, %r90;
	cvt.u16.u32 	%rs33, %r93;
	cvt.rn.f32.s16 	%f11, %rs33;
	cvt.u16.u32 	%rs34, %r84;
	shr.u16 	%rs35, %rs34, 8;
	shl.b16 	%rs36, %rs34, 8;
	or.b16  	%rs37, %rs36, %rs35;
	cvt.rn.f32.s16 	%f12, %rs37;
	add.s32 	%r94, %r8, %r121;
	mul.wide.s32 	%rd21, %r94, 8;
	add.s64 	%rd22, %rd1, %rd21;
	st.global.v2.f32 	[%rd22], {%f9, %f10};
	st.global.v2.f32 	[%rd22+44040192], {%f11, %f12};
	add.s32 	%r121, %r121, 146;
$L__BB3_9:
	setp.ge.u32 	%p6, %r111, %r4;
	@%p6 bra 	$L__BB3_11;
	add.s32 	%r95, %r122, %r5;
	mul.wide.u32 	%rd23, %r95, 4;
	add.s64 	%rd24, %rd2, %rd23;
	ld.global.nc.u32 	%r96, [%rd24];
	st.shared.u32 	[%r6], %r96;
	add.s32 	%r97, %r95, 1;
	mul.wide.u32 	%rd25, %r97, 4;
	add.s64 	%rd26, %rd2, %rd25;
	ld.global.nc.u32 	%r98, [%rd26];
	st.shared.u32 	[%r6+4088], %r98;
	add.s32 	%r122, %r122, 2044;
	bar.sync 	0;
	ld.shared.u32 	%r99, [%r7];
	ld.shared.u32 	%r100, [%r7+4088];
	shr.u32 	%r101, %r100, 24;
	shr.u32 	%r102, %r100, 8;
	and.b32  	%r103, %r102, 65280;
	or.b32  	%r104, %r103, %r101;
	cvt.u16.u32 	%rs38, %r104;
	cvt.rn.f32.s16 	%f13, %rs38;
	cvt.u16.u32 	%rs39, %r100;
	shr.u16 	%rs40, %rs39, 8;
	shl.b16 	%rs41, %rs39, 8;
	or.b16  	%rs42, %rs41, %rs40;
	cvt.rn.f32.s16 	%f14, %rs42;
	shr.u32 	%r105, %r99, 24;
	shr.u32 	%r106, %r99, 8;
	and.b32  	%r107, %r106, 65280;
	or.b32  	%r108, %r107, %r105;
	cvt.u16.u32 	%rs43, %r108;
	cvt.rn.f32.s16 	%f15, %rs43;
	cvt.u16.u32 	%rs44, %r99;
	shr.u16 	%rs45, %rs44, 8;
	shl.b16 	%rs46, %rs44, 8;
	or.b16  	%rs47, %rs46, %rs45;
	cvt.rn.f32.s16 	%f16, %rs47;
	add.s32 	%r109, %r8, %r121;
	mul.wide.s32 	%rd27, %r109, 8;
	add.s64 	%rd28, %rd1, %rd27;
	st.global.v2.f32 	[%rd28], {%f13, %f14};
	st.global.v2.f32 	[%rd28+44040192], {%f15, %f16};
	add.s32 	%r121, %r121, 146;
$L__BB3_11:
	add.s32 	%r114, %r114, 4;
	add.s32 	%r113, %r113, %r9;
	add.s32 	%r112, %r112, %r9;
	add.s32 	%r111, %r111, %r9;
	add.s32 	%r110, %r110, %r9;
	bra.uni 	$L__BB3_2;
$L__BB3_12:
	ret;

}
	// .globl	_Z27powertimefreq_new_hardcodedP6float2Pf
.visible .entry _Z27powertimefreq_new_hardcodedP6float2Pf(
	.param .u64 .ptr .align 1 _Z27powertimefreq_new_hardcodedP6float2Pf_param_0,
	.param .u64 .ptr .align 1 _Z27powertimefreq_new_hardcodedP6float2Pf_param_1
)
{
	.reg .pred 	%p<5>;
	.reg .b32 	%r<11>;

	mov.u32 	%r1, %tid.x;
	and.b32  	%r8, %r1, 31;
	setp.gt.u32 	%p1, %r8, 26;
	@%p1 bra 	$L__BB4_6;
	shr.u32 	%r9, %r1, 5;
	mov.u32 	%r3, %ntid.x;
$L__BB4_2:
	bar.sync 	0;
	mov.u32 	%r10, %r1;
$L__BB4_3:
	setp.gt.u32 	%p2, %r10, 9056;
	@%p2 bra 	$L__BB4_6;
	bar.sync 	0;
	bar.sync 	0;
	bar.sync 	0;
	bar.sync 	0;
	mul.lo.s32 	%r10, %r10, %r3;
	setp.lt.u32 	%p3, %r10, 9072;
	@%p3 bra 	$L__BB4_3;
	add.s32 	%r7, %r9, 32;
	setp.lt.u32 	%p4, %r9, 304;
	mov.u32 	%r9, %r7;
	@%p4 bra 	$L__BB4_2;
$L__BB4_6:
	ret;

}
	// .globl	_Z19DetectScrunchKernelP6float2Pfs
.visible .entry _Z19DetectScrunchKernelP6float2Pfs(
	.param .u64 .ptr .align 1 _Z19DetectScrunchKernelP6float2Pfs_param_0,
	.param .u64 .ptr .align 1 _Z19DetectScrunchKernelP6float2Pfs_param_1,
	.param .u16 _Z19DetectScrunchKernelP6float2Pfs_param_2
)
{
	.reg .pred 	%p<4>;
	.reg .b16 	%rs<2>;
	.reg .b32 	%r<26>;
	.reg .b32 	%f<50>;
	.reg .b64 	%rd<9>;
	// demoted variable
	.shared .align 4 .b8 _ZZ19DetectScrunchKernelP6float2PfsE15freq_sum_buffer[36288];
	ld.param.u64 	%rd2, [_Z19DetectScrunchKernelP6float2Pfs_param_0];
	ld.param.u64 	%rd3, [_Z19DetectScrunchKernelP6float2Pfs_param_1];
	ld.param.u16 	%rs1, [_Z19DetectScrunchKernelP6float2Pfs_param_2];
	mov.u32 	%r1, %tid.x;
	and.b32  	%r2, %r1, 31;
	mov.u32 	%r3, %ctaid.x;
	setp.gt.u32 	%p1, %r2, 26;
	@%p1 bra 	$L__BB5_3;
	add.s32 	%r10, %r1, 19;
	and.b32  	%r11, %r10, 31;
	shl.b32 	%r12, %r3, 6;
	shr.u32 	%r25, %r1, 5;
	or.b32  	%r5, %r11, %r12;
	mov.u32 	%r13, %ntid.x;
	shr.u32 	%r6, %r13, 5;
	cvta.to.global.u64 	%rd1, %rd2;
$L__BB5_2:
	shl.b32 	%r14, %r25, 14;
	add.s32 	%r15, %r5, %r14;
	mad.lo.s32 	%r16, %r25, 27, %r2;
	shl.b32 	%r17, %r16, 2;
	mov.u32 	%r18, _ZZ19DetectScrunchKernelP6float2PfsE15freq_sum_buffer;
	add.s32 	%r19, %r18, %r17;
	mul.wide.s32 	%rd4, %r15, 8;
	add.s64 	%rd5, %rd1, %rd4;
	ld.global.nc.v2.f32 	{%f1, %f2}, [%rd5];
	fma.rn.f32 	%f3, %f1, %f1, 0f00000000;
	fma.rn.f32 	%f4, %f2, %f2, 0f00000000;
	ld.global.nc.v2.f32 	{%f5, %f6}, [%rd5+256];
	fma.rn.f32 	%f7, %f5, %f5, %f3;
	fma.rn.f32 	%f8, %f6, %f6, %f4;
	ld.global.nc.v2.f32 	{%f9, %f10}, [%rd5+44040192];
	fma.rn.f32 	%f11, %f9, %f9, %f7;
	fma.rn.f32 	%f12, %f10, %f10, %f8;
	ld.global.nc.v2.f32 	{%f13, %f14}, [%rd5+44040448];
	fma.rn.f32 	%f15, %f13, %f13, %f11;
	fma.rn.f32 	%f16, %f14, %f14, %f12;
	add.f32 	%f17, %f15, %f16;
	st.shared.f32 	[%r19], %f17;
	add.s32 	%r25, %r25, %r6;
	setp.lt.u32 	%p2, %r25, 336;
	@%p2 bra 	$L__BB5_2;
$L__BB5_3:
	bar.sync 	0;
	cvt.s32.s16 	%r20, %rs1;
	mul.lo.s32 	%r9, %r3, %r20;
	setp.gt.u32 	%p3, %r1, 566;
	@%p3 bra 	$L__BB5_5;
	shl.b32 	%r21, %r1, 6;
	mov.u32 	%r22, _ZZ19DetectScrunchKernelP6float2PfsE15freq_sum_buffer;
	add.s32 	%r23, %r22, %r21;
	ld.shared.f32 	%f18, [%r23];
	add.f32 	%f19, %f18, 0f00000000;
	ld.shared.f32 	%f20, [%r23+4];
	add.f32 	%f21, %f19, %f20;
	ld.shared.f32 	%f22, [%r23+8];
	add.f32 	%f23, %f21, %f22;
	ld.shared.f32 	%f24, [%r23+12];
	add.f32 	%f25, %f23, %f24;
	ld.shared.f32 	%f26, [%r23+16];
	add.f32 	%f27, %f25, %f26;
	ld.shared.f32 	%f28, [%r23+20];
	add.f32 	%f29, %f27, %f28;
	ld.shared.f32 	%f30, [%r23+24];
	add.f32 	%f31, %f29, %f30;
	ld.shared.f32 	%f32, [%r23+28];
	add.f32 	%f33, %f31, %f32;
	ld.shared.f32 	%f34, [%r23+32];
	add.f32 	%f35, %f33, %f34;
	ld.shared.f32 	%f36, [%r23+36];
	add.f32 	%f37, %f35, %f36;
	ld.shared.f32 	%f38, [%r23+40];
	add.f32 	%f39, %f37, %f38;
	ld.shared.f32 	%f40, [%r23+44];
	add.f32 	%f41, %f39, %f40;
	ld.shared.f32 	%f42, [%r23+48];
	add.f32 	%f43, %f41, %f42;
	ld.shared.f32 	%f44, [%r23+52];
	add.f32 	%f45, %f43, %f44;
	ld.shared.f32 	%f46, [%r23+56];
	add.f32 	%f47, %f45, %f46;
	ld.shared.f32 	%f48, [%r23+60];
	add.f32 	%f49, %f47, %f48;
	add.s32 	%r24, %r9, %r1;
	cvta.to.global.u64 	%rd6, %rd3;
	mul.wide.u32 	%rd7, %r24, 4;
	add.s64 	%rd8, %rd6, %rd7;
	st.global.f32 	[%rd8], %f49;
$L__BB5_5:
	ret;

}
	// .globl	_Z24DetectScrunchScaleKernelP6float2PfsS1_S1_
.visible .entry _Z24DetectScrunchScaleKernelP6float2PfsS1_S1_(
	.param .u64 .ptr .align 1 _Z24DetectScrunchScaleKernelP6float2PfsS1_S1__param_0,
	.param .u64 .ptr .align 1 _Z24DetectScrunchScaleKernelP6float2PfsS1_S1__param_1,
	.param .u16 _Z24DetectScrunchScaleKernelP6float2PfsS1_S1__param_2,
	.param .u64 .ptr .align 1 _Z24DetectScrunchScaleKernelP6float2PfsS1_S1__param_3,
	.param .u64 .ptr .align 1 _Z24DetectScrunchScaleKernelP6float2PfsS1_S1__param_4
)
{
	.reg .pred 	%p<4>;
	.reg .b16 	%rs<3>;
	.reg .b32 	%r<29>;
	.reg .b32 	%f<55>;
	.reg .b64 	%rd<16>;
	// demoted variable
	.shared .align 4 .b8 _ZZ24DetectScrunchScaleKernelP6float2PfsS1_S1_E15freq_sum_buffer[36288];
	ld.param.u64 	%rd2, [_Z24DetectScrunchScaleKernelP6float2PfsS1_S1__param_0];
	ld.param.u64 	%rd3, [_Z24DetectScrunchScaleKernelP6float2PfsS1_S1__param_1];
	ld.param.u16 	%rs1, [_Z24DetectScrunchScaleKernelP6float2PfsS1_S1__param_2];
	ld.param.u64 	%rd4, [_Z24DetectScrunchScaleKernelP6float2PfsS1_S1__param_3];
	ld.param.u64 	%rd5, [_Z24DetectScrunchScaleKernelP6float2PfsS1_S1__param_4];
	mov.u32 	%r1, %tid.x;
	and.b32  	%r2, %r1, 31;
	mov.u32 	%r3, %ctaid.x;
	setp.gt.u32 	%p1, %r2, 26;
	@%p1 bra 	$L__BB6_3;
	add.s32 	%r10, %r1, 19;
	and.b32  	%r11, %r10, 31;
	shl.b32 	%r12, %r3, 6;
	shr.u32 	%r28, %r1, 5;
	or.b32  	%r5, %r11, %r12;
	mov.u32 	%r13, %ntid.x;
	shr.u32 	%r6, %r13, 5;
	cvta.to.global.u64 	%rd1, %rd2;
$L__BB6_2:
	shl.b32 	%r14, %r28, 14;
	add.s32 	%r15, %r5, %r14;
	mad.lo.s32 	%r16, %r28, 27, %r2;
	shl.b32 	%r17, %r16, 2;
	mov.u32 	%r18, _ZZ24DetectScrunchScaleKernelP6float2PfsS1_S1_E15freq_sum_buffer;
	add.s32 	%r19, %r18, %r17;
	mul.wide.s32 	%rd6, %r15, 8;
	add.s64 	%rd7, %rd1, %rd6;
	ld.global.nc.v2.f32 	{%f1, %f2}, [%rd7];
	fma.rn.f32 	%f3, %f1, %f1, 0f00000000;
	fma.rn.f32 	%f4, %f2, %f2, 0f00000000;
	ld.global.nc.v2.f32 	{%f5, %f6}, [%rd7+256];
	fma.rn.f32 	%f7, %f5, %f5, %f3;
	fma.rn.f32 	%f8, %f6, %f6, %f4;
	ld.global.nc.v2.f32 	{%f9, %f10}, [%rd7+44040192];
	fma.rn.f32 	%f11, %f9, %f9, %f7;
	fma.rn.f32 	%f12, %f10, %f10, %f8;
	ld.global.nc.v2.f32 	{%f13, %f14}, [%rd7+44040448];
	fma.rn.f32 	%f15, %f13, %f13, %f11;
	fma.rn.f32 	%f16, %f14, %f14, %f12;
	add.f32 	%f17, %f15, %f16;
	st.shared.f32 	[%r19], %f17;
	add.s32 	%r28, %r28, %r6;
	setp.lt.u32 	%p2, %r28, 336;
	@%p2 bra 	$L__BB6_2;
$L__BB6_3:
	bar.sync 	0;
	cvt.s32.s16 	%r20, %rs1;
	mul.lo.s32 	%r9, %r3, %r20;
	setp.gt.u32 	%p3, %r1, 566;
	@%p3 bra 	$L__BB6_5;
	shl.b32 	%r21, %r1, 6;
	mov.u32 	%r22, _ZZ24DetectScrunchScaleKernelP6float2PfsS1_S1_E15freq_sum_buffer;
	add.s32 	%r23, %r22, %r21;
	ld.shared.f32 	%f18, [%r23];
	add.f32 	%f19, %f18, 0f00000000;
	ld.shared.f32 	%f20, [%r23+4];
	add.f32 	%f21, %f19, %f20;
	ld.shared.f32 	%f22, [%r23+8];
	add.f32 	%f23, %f21, %f22;
	ld.shared.f32 	%f24, [%r23+12];
	add.f32 	%f25, %f23, %f24;
	ld.shared.f32 	%f26, [%r23+16];
	add.f32 	%f27, %f25, %f26;
	ld.shared.f32 	%f28, [%r23+20];
	add.f32 	%f29, %f27, %f28;
	ld.shared.f32 	%f30, [%r23+24];
	add.f32 	%f31, %f29, %f30;
	ld.shared.f32 	%f32, [%r23+28];
	add.f32 	%f33, %f31, %f32;
	ld.shared.f32 	%f34, [%r23+32];
	add.f32 	%f35, %f33, %f34;
	ld.shared.f32 	%f36, [%r23+36];
	add.f32 	%f37, %f35, %f36;
	ld.shared.f32 	%f38, [%r23+40];
	add.f32 	%f39, %f37, %f38;
	ld.shared.f32 	%f40, [%r23+44];
	add.f32 	%f41, %f39, %f40;
	ld.shared.f32 	%f42, [%r23+48];
	add.f32 	%f43, %f41, %f42;
	ld.shared.f32 	%f44, [%r23+52];
	add.f32 	%f45, %f43, %f44;
	ld.shared.f32 	%f46, [%r23+56];
	add.f32 	%f47, %f45, %f46;
	ld.shared.f32 	%f48, [%r23+60];
	add.f32 	%f49, %f47, %f48;
	cvta.to.global.u64 	%rd8, %rd4;
	mul.wide.u32 	%rd9, %r1, 4;
	add.s64 	%rd10, %rd8, %rd9;
	ld.global.f32 	%f50, [%rd10];
	sub.f32 	%f51, %f49, %f50;
	cvta.to.global.u64 	%rd11, %rd5;
	add.s64 	%rd12, %rd11, %rd9;
	ld.global.f32 	%f52, [%rd12];
	fma.rn.f32 	%f53, %f51, %f52, 0f42810000;
	cvt.rpi.s32.f32 	%r24, %f53;
	max.s32 	%r25, %r24, 0;
	min.s32 	%r26, %r25, 255;
	cvt.u16.u32 	%rs2, %r26;
	cvt.rn.f32.u16 	%f54, %rs2;
	add.s32 	%r27, %r9, %r1;
	cvta.to.global.u64 	%rd13, %rd3;
	mul.wide.u32 	%rd14, %r27, 4;
	add.s64 	%rd15, %rd13, %rd14;
	st.global.f32 	[%rd15], %f54;
$L__BB6_5:
	ret;

}
	// .globl	_Z27DetectScrunchScaleRevKernelP6float2PfsS1_S1_
.visible .entry _Z27DetectScrunchScaleRevKernelP6float2PfsS1_S1_(
	.param .u64 .ptr .align 1 _Z27DetectScrunchScaleRevKernelP6float2PfsS1_S1__param_0,
	.param .u64 .ptr .align 1 _Z27DetectScrunchScaleRevKernelP6float2PfsS1_S1__param_1,
	.param .u16 _Z27DetectScrunchScaleRevKernelP6float2PfsS1_S1__param_2,
	.param .u64 .ptr .align 1 _Z27DetectScrunchScaleRevKernelP6float2PfsS1_S1__param_3,
	.param .u64 .ptr .align 1 _Z27DetectScrunchScaleRevKernelP6float2PfsS1_S1__param_4
)
{
	.reg .pred 	%p<4>;
	.reg .b16 	%rs<3>;
	.reg .b32 	%r<31>;
	.reg .b32 	%f<55>;
	.reg .b64 	%rd<16>;
	// demoted variable
	.shared .align 4 .b8 _ZZ27DetectScrunchScaleRevKernelP6float2PfsS1_S1_E15freq_sum_buffer[36288];
	ld.param.u64 	%rd2, [_Z27DetectScrunchScaleRevKernelP6float2PfsS1_S1__param_0];
	ld.param.u64 	%rd3, [_Z27DetectScrunchScaleRevKernelP6float2PfsS1_S1__param_1];
	ld.param.u16 	%rs1, [_Z27DetectScrunchScaleRevKernelP6float2PfsS1_S1__param_2];
	ld.param.u64 	%rd4, [_Z27DetectScrunchScaleRevKernelP6float2PfsS1_S1__param_3];
	ld.param.u64 	%rd5, [_Z27DetectScrunchScaleRevKernelP6float2PfsS1_S1__param_4];
	mov.u32 	%r1, %tid.x;
	and.b32  	%r2, %r1, 31;
	mov.u32 	%r3, %ctaid.x;
	setp.gt.u32 	%p1, %r2, 26;
	@%p1 bra 	$L__BB7_3;
	add.s32 	%r10, %r1, 19;
	and.b32  	%r11, %r10, 31;
	shl.b32 	%r12, %r3, 6;
	shr.u32 	%r30, %r1, 5;
	or.b32  	%r5, %r11, %r12;
	mov.u32 	%r13, %ntid.x;
	shr.u32 	%r6, %r13, 5;
	cvta.to.global.u64 	%rd1, %rd2;
$L__BB7_2:
	shl.b32 	%r14, %r30, 14;
	add.s32 	%r15, %r5, %r14;
	mad.lo.s32 	%r16, %r30, 27, %r2;
	shl.b32 	%r17, %r16, 2;
	mov.u32 	%r18, _ZZ27DetectScrunchScaleRevKernelP6float2PfsS1_S1_E15freq_sum_buffer;
	add.s32 	%r19, %r18, %r17;
	mul.wide.s32 	%rd6, %r15, 8;
	add.s64 	%rd7, %rd1, %rd6;
	ld.global.nc.v2.f32 	{%f1, %f2}, [%rd7];
	fma.rn.f32 	%f3, %f1, %f1, 0f00000000;
	fma.rn.f32 	%f4, %f2, %f2, 0f00000000;
	ld.global.nc.v2.f32 	{%f5, %f6}, [%rd7+256];
	fma.rn.f32 	%f7, %f5, %f5, %f3;
	fma.rn.f32 	%f8, %f6, %f6, %f4;
	ld.global.nc.v2.f32 	{%f9, %f10}, [%rd7+44040192];
	fma.rn.f32 	%f11, %f9, %f9, %f7;
	fma.rn.f32 	%f12, %f10, %f10, %f8;
	ld.global.nc.v2.f32 	{%f13, %f14}, [%rd7+44040448];
	fma.rn.f32 	%f15, %f13, %f13, %f11;
	fma.rn.f32 	%f16, %f14, %f14, %f12;
	add.f32 	%f17, %f15, %f16;
	st.shared.f32 	[%r19], %f17;
	add.s32 	%r30, %r30, %r6;
	setp.lt.u32 	%p2, %r30, 336;
	@%p2 bra 	$L__BB7_2;
$L__BB7_3:
	bar.sync 	0;
	cvt.s32.s16 	%r20, %rs1;
	mul.lo.s32 	%r9, %r3, %r20;
	setp.gt.u32 	%p3, %r1, 566;
	@%p3 bra 	$L__BB7_5;
	shl.b32 	%r21, %r1, 6;
	mov.u32 	%r22, _ZZ27DetectScrunchScaleRevKernelP6float2PfsS1_S1_E15freq_sum_buffer;
	add.s32 	%r23, %r22, %r21;
	ld.shared.f32 	%f18, [%r23];
	add.f32 	%f19, %f18, 0f00000000;
	ld.shared.f32 	%f20, [%r23+4];
	add.f32 	%f21, %f19, %f20;
	ld.shared.f32 	%f22, [%r23+8];
	add.f32 	%f23, %f21, %f22;
	ld.shared.f32 	%f24, [%r23+12];
	add.f32 	%f25, %f23, %f24;
	ld.shared.f32 	%f26, [%r23+16];
	add.f32 	%f27, %f25, %f26;
	ld.shared.f32 	%f28, [%r23+20];
	add.f32 	%f29, %f27, %f28;
	ld.shared.f32 	%f30, [%r23+24];
	add.f32 	%f31, %f29, %f30;
	ld.shared.f32 	%f32, [%r23+28];
	add.f32 	%f33, %f31, %f32;
	ld.shared.f32 	%f34, [%r23+32];
	add.f32 	%f35, %f33, %f34;
	ld.shared.f32 	%f36, [%r23+36];
	add.f32 	%f37, %f35, %f36;
	ld.shared.f32 	%f38, [%r23+40];
	add.f32 	%f39, %f37, %f38;
	ld.shared.f32 	%f40, [%r23+44];
	add.f32 	%f41, %f39, %f40;
	ld.shared.f32 	%f42, [%r23+48];
	add.f32 	%f43, %f41, %f42;
	ld.shared.f32 	%f44, [%r23+52];
	add.f32 	%f45, %f43, %f44;
	ld.shared.f32 	%f46, [%r23+56];
	add.f32 	%f47, %f45, %f46;
	ld.shared.f32 	%f48, [%r23+60];
	add.f32 	%f49, %f47, %f48;
	sub.s32 	%r24, 566, %r1;
	cvta.to.global.u64 	%rd8, %rd4;
	mul.wide.u32 	%rd9, %r24, 4;
	add.s64 	%rd10, %rd8, %rd9;
	ld.global.f32 	%f50, [%rd10];
	sub.f32 	%f51, %f49, %f50;
	cvta.to.global.u64 	%rd11, %rd5;
	add.s64 	%rd12, %rd11, %rd9;
	ld.global.f32 	%f52, [%rd12];
	fma.rn.f32 	%f53, %f51, %f52, 0f42810000;
	cvt.rpi.s32.f32 	%r25, %f53;
	max.s32 	%r26, %r25, 0;
	min.s32 	%r27, %r26, 255;
	cvt.u16.u32 	%rs2, %r27;
	cvt.rn.f32.u16 	%f54, %rs2;
	sub.s32 	%r28, %r9, %r1;
	add.s32 	%r29, %r28, 566;
	cvta.to.global.u64 	%rd13, %rd3;
	mul.wide.u32 	%rd14, %r29, 4;
	add.s64 	%rd15, %rd13, %rd14;
	st.global.f32 	[%rd15], %f54;
$L__BB7_5:
	ret;

}
	// .globl	_Z29DetectScrunchScaleTruncKernelP6float2PfsS1_S1_
.visible .entry _Z29DetectScrunchScaleTruncKernelP6float2PfsS1_S1_(
	.param .u64 .ptr .align 1 _Z29DetectScrunchScaleTruncKernelP6float2PfsS1_S1__param_0,
	.param .u64 .ptr .align 1 _Z29DetectScrunchScaleTruncKernelP6float2PfsS1_S1__param_1,
	.param .u16 _Z29DetectScrunchScaleTruncKernelP6float2PfsS1_S1__param_2,
	.param .u64 .ptr .align 1 _Z29DetectScrunchScaleTruncKernelP6float2PfsS1_S1__param_3,
	.param .u64 .ptr .align 1 _Z29DetectScrunchScaleTruncKernelP6float2PfsS1_S1__param_4
)
{
	.reg .pred 	%p<4>;
	.reg .b16 	%rs<3>;
	.reg .b32 	%r<31>;
	.reg .b32 	%f<55>;
	.reg .b64 	%rd<16>;
	// demoted variable
	.shared .align 4 .b8 _ZZ29DetectScrunchScaleTruncKernelP6float2PfsS1_S1_E15freq_sum_buffer[36288];
	ld.param.u64 	%rd2, [_Z29DetectScrunchScaleTruncKernelP6float2PfsS1_S1__param_0];
	ld.param.u64 	%rd3, [_Z29DetectScrunchScaleTruncKernelP6float2PfsS1_S1__param_1];
	ld.param.u16 	%rs1, [_Z29DetectScrunchScaleTruncKernelP6float2PfsS1_S1__param_2];
	ld.param.u64 	%rd4, [_Z29DetectScrunchScaleTruncKernelP6float2PfsS1_S1__param_3];
	ld.param.u64 	%rd5, [_Z29DetectScrunchScaleTruncKernelP6float2PfsS1_S1__param_4];
	mov.u32 	%r1, %tid.x;
	and.b32  	%r2, %r1, 31;
	mov.u32 	%r3, %ctaid.x;
	setp.gt.u32 	%p1, %r2, 26;
	@%p1 bra 	$L__BB8_3;
	add.s32 	%r10, %r1, 19;
	and.b32  	%r11, %r10, 31;
	shl.b32 	%r12, %r3, 6;
	shr.u32 	%r30, %r1, 5;
	or.b32  	%r5, %r11, %r12;
	mov.u32 	%r13, %ntid.x;
	shr.u32 	%r6, %r13, 5;
	cvta.to.global.u64 	%rd1, %rd2;
$L__BB8_2:
	shl.b32 	%r14, %r30, 14;
	add.s32 	%r15, %r5, %r14;
	mad.lo.s32 	%r16, %r30, 27, %r2;
	shl.b32 	%r17, %r16, 2;
	mov.u32 	%r18, _ZZ29DetectScrunchScaleTruncKernelP6float2PfsS1_S1_E15freq_sum_buffer;
	add.s32 	%r19, %r18, %r17;
	mul.wide.s32 	%rd6, %r15, 8;
	add.s64 	%rd7, %rd1, %rd6;
	ld.global.nc.v2.f32 	{%f1, %f2}, [%rd7];
	fma.rn.f32 	%f3, %f1, %f1, 0f00000000;
	fma.rn.f32 	%f4, %f2, %f2, 0f00000000;
	ld.global.nc.v2.f32 	{%f5, %f6}, [%rd7+256];
	fma.rn.f32 	%f7, %f5, %f5, %f3;
	fma.rn.f32 	%f8, %f6, %f6, %f4;
	ld.global.nc.v2.f32 	{%f9, %f10}, [%rd7+44040192];
	fma.rn.f32 	%f11, %f9, %f9, %f7;
	fma.rn.f32 	%f12, %f10, %f10, %f8;
	ld.global.nc.v2.f32 	{%f13, %f14}, [%rd7+44040448];
	fma.rn.f32 	%f15, %f13, %f13, %f11;
	fma.rn.f32 	%f16, %f14, %f14, %f12;
	add.f32 	%f17, %f15, %f16;
	st.shared.f32 	[%r19], %f17;
	add.s32 	%r30, %r30, %r6;
	setp.lt.u32 	%p2, %r30, 336;
	@%p2 bra 	$L__BB8_2;
$L__BB8_3:
	bar.sync 	0;
	cvt.s32.s16 	%r20, %rs1;
	mul.lo.s32 	%r9, %r3, %r20;
	setp.gt.u32 	%p3, %r1, 511;
	@%p3 bra 	$L__BB8_5;
	shl.b32 	%r21, %r1, 6;
	mov.u32 	%r22, _ZZ29DetectScrunchScaleTruncKernelP6float2PfsS1_S1_E15freq_sum_buffer;
	add.s32 	%r23, %r22, %r21;
	ld.shared.f32 	%f18, [%r23+1792];
	add.f32 	%f19, %f18, 0f00000000;
	ld.shared.f32 	%f20, [%r23+1796];
	add.f32 	%f21, %f19, %f20;
	ld.shared.f32 	%f22, [%r23+1800];
	add.f32 	%f23, %f21, %f22;
	ld.shared.f32 	%f24, [%r23+1804];
	add.f32 	%f25, %f23, %f24;
	ld.shared.f32 	%f26, [%r23+1808];
	add.f32 	%f27, %f25, %f26;
	ld.shared.f32 	%f28, [%r23+1812];
	add.f32 	%f29, %f27, %f28;
	ld.shared.f32 	%f30, [%r23+1816];
	add.f32 	%f31, %f29, %f30;
	ld.shared.f32 	%f32, [%r23+1820];
	add.f32 	%f33, %f31, %f32;
	ld.shared.f32 	%f34, [%r23+1824];
	add.f32 	%f35, %f33, %f34;
	ld.shared.f32 	%f36, [%r23+1828];
	add.f32 	%f37, %f35, %f36;
	ld.shared.f32 	%f38, [%r23+1832];
	add.f32 	%f39, %f37, %f38;
	ld.shared.f32 	%f40, [%r23+1836];
	add.f32 	%f41, %f39, %f40;
	ld.shared.f32 	%f42, [%r23+1840];
	add.f32 	%f43, %f41, %f42;
	ld.shared.f32 	%f44, [%r23+1844];
	add.f32 	%f45, %f43, %f44;
	ld.shared.f32 	%f46, [%r23+1848];
	add.f32 	%f47, %f45, %f46;
	ld.shared.f32 	%f48, [%r23+1852];
	add.f32 	%f49, %f47, %f48;
	sub.s32 	%r24, 511, %r1;
	cvta.to.global.u64 	%rd8, %rd4;
	mul.wide.u32 	%rd9, %r24, 4;
	add.s64 	%rd10, %rd8, %rd9;
	ld.global.f32 	%f50, [%rd10];
	sub.f32 	%f51, %f49, %f50;
	cvta.to.global.u64 	%rd11, %rd5;
	add.s64 	%rd12, %rd11, %rd9;
	ld.global.f32 	%f52, [%rd12];
	fma.rn.f32 	%f53, %f51, %f52, 0f42810000;
	cvt.rpi.s32.f32 	%r25, %f53;
	max.s32 	%r26, %r25, 0;
	min.s32 	%r27, %r26, 255;
	cvt.u16.u32 	%rs2, %r27;
	cvt.rn.f32.u16 	%f54, %rs2;
	sub.s32 	%r28, %r9, %r1;
	add.s32 	%r29, %r28, 511;
	cvta.to.global.u64 	%rd13, %rd3;
	mul.wide.u32 	%rd14, %r29, 4;
	add.s64 	%rd15, %rd13, %rd14;
	st.global.f32 	[%rd15], %f54;
$L__BB8_5:
	ret;

}
	// .globl	_Z21GetPowerAddTimeKernelP6float2Pfjjj
.visible .entry _Z21GetPowerAddTimeKernelP6float2Pfjjj(
	.param .u64 .ptr .align 1 _Z21GetPowerAddTimeKernelP6float2Pfjjj_param_0,
	.param .u64 .ptr .align 1 _Z21GetPowerAddTimeKernelP6float2Pfjjj_param_1,
	.param .u32 _Z21GetPowerAddTimeKernelP6float2Pfjjj_param_2,
	.param .u32 _Z21GetPowerAddTimeKernelP6float2Pfjjj_param_3,
	.param .u32 _Z21GetPowerAddTimeKernelP6float2Pfjjj_param_4
)
{
	.reg .pred 	%p<11>;
	.reg .b32 	%r<79>;
	.reg .b32 	%f<162>;
	.reg .b64 	%rd<63>;

	ld.param.u64 	%rd7, [_Z21GetPowerAddTimeKernelP6float2Pfjjj_param_0];
	ld.param.u64 	%rd8, [_Z21GetPowerAddTimeKernelP6float2Pfjjj_param_1];
	ld.param.u32 	%r26, [_Z21GetPowerAddTimeKernelP6float2Pfjjj_param_2];
	ld.param.u32 	%r27, [_Z21GetPowerAddTimeKernelP6float2Pfjjj_param_3];
	ld.param.u32 	%r28, [_Z21GetPowerAddTimeKernelP6float2Pfjjj_param_4];
	cvta.to.global.u64 	%rd1, %rd7;
	cvta.to.global.u64 	%rd2, %rd8;
	setp.eq.s32 	%p1, %r28, 0;
	@%p1 bra 	$L__BB9_16;
	mov.u32 	%r1, %ctaid.x;
	mov.u32 	%r2, %tid.x;
	mad.lo.s32 	%r3, %r1, 189, %r2;
	setp.ne.s32 	%p2, %r27, 0;
	@%p2 bra 	$L__BB9_4;
	mov.b32 	%r72, 0;
$L__BB9_3:
	mad.lo.s32 	%r49, %r72, 9072, %r3;
	mul.wide.s32 	%rd19, %r49, 4;
	add.s64 	%rd20, %rd2, %rd19;
	mov.b32 	%r50, 0;
	st.global.u32 	[%rd20], %r50;
	add.s32 	%r51, %r49, %r26;
	mul.wide.u32 	%rd21, %r51, 4;
	add.s64 	%rd22, %rd2, %rd21;
	st.global.u32 	[%rd22], %r50;
	add.s32 	%r52, %r51, %r26;
	mul.wide.u32 	%rd23, %r52, 4;
	add.s64 	%rd24, %rd2, %rd23;
	st.global.u32 	[%rd24], %r50;
	add.s32 	%r53, %r52, %r26;
	mul.wide.u32 	%rd25, %r53, 4;
	add.s64 	%rd26, %rd2, %rd25;
	st.global.u32 	[%rd26], %r50;
	st.global.u32 	[%rd20+108], %r50;
	add.s32 	%r54, %r51, 27;
	mul.wide.u32 	%rd27, %r54, 4;
	add.s64 	%rd28, %rd2, %rd27;
	st.global.u32 	[%rd28], %r50;
	add.s32 	%r55, %r52, 27;
	mul.wide.u32 	%rd29, %r55, 4;
	add.s64 	%rd30, %rd2, %rd29;
	st.global.u32 	[%rd30], %r50;
	add.s32 	%r56, %r53, 27;
	mul.wide.u32 	%rd31, %r56, 4;
	add.s64 	%rd32, %rd2, %rd31;
	st.global.u32 	[%rd32], %r50;
	st.global.u32 	[%rd20+216], %r50;
	add.s32 	%r57, %r51, 54;
	mul.wide.u32 	%rd33, %r57, 4;
	add.s64 	%rd34, %rd2, %rd33;
	st.global.u32 	[%rd34], %r50;
	add.s32 	%r58, %r52, 54;
	mul.wide.u32 	%rd35, %r58, 4;
	add.s64 	%rd36, %rd2, %rd35;
	st.global.u32 	[%rd36], %r50;
	add.s32 	%r59, %r53, 54;
	mul.wide.u32 	%rd37, %r59, 4;
	add.s64 	%rd38, %rd2, %rd37;
	st.global.u32 	[%rd38], %r50;
	st.global.u32 	[%rd20+324], %r50;
	add.s32 	%r60, %r51, 81;
	mul.wide.u32 	%rd39, %r60, 4;
	add.s64 	%rd40, %rd2, %rd39;
	st.global.u32 	[%rd40], %r50;
	add.s32 	%r61, %r52, 81;
	mul.wide.u32 	%rd41, %r61, 4;
	add.s64 	%rd42, %rd2, %rd41;
	st.global.u32 	[%rd42], %r50;
	add.s32 	%r62, %r53, 81;
	mul.wide.u32 	%rd43, %r62, 4;
	add.s64 	%rd44, %rd2, %rd43;
	st.global.u32 	[%rd44], %r50;
	st.global.u32 	[%rd20+432], %r50;
	add.s32 	%r63, %r51, 108;
	mul.wide.u32 	%rd45, %r63, 4;
	add.s64 	%rd46, %rd2, %rd45;
	st.global.u32 	[%rd46], %r50;
	add.s32 	%r64, %r52, 108;
	mul.wide.u32 	%rd47, %r64, 4;
	add.s64 	%rd48, %rd2, %rd47;
	st.global.u32 	[%rd48], %r50;
	add.s32 	%r65, %r53, 108;
	mul.wide.u32 	%rd49, %r65, 4;
	add.s64 	%rd50, %rd2, %rd49;
	st.global.u32 	[%rd50], %r50;
	st.global.u32 	[%rd20+540], %r50;
	add.s32 	%r66, %r51, 135;
	mul.wide.u32 	%rd51, %r66, 4;
	add.s64 	%rd52, %rd2, %rd51;
	st.global.u32 	[%rd52], %r50;
	add.s32 	%r67, %r52, 135;
	mul.wide.u32 	%rd53, %r67, 4;
	add.s64 	%rd54, %rd2, %rd53;
	st.global.u32 	[%rd54], %r50;
	add.s32 	%r68, %r53, 135;
	mul.wide.u32 	%rd55, %r68, 4;
	add.s64 	%rd56, %rd2, %rd55;
	st.global.u32 	[%rd56], %r50;
	st.global.u32 	[%rd20+648], %r50;
	add.s32 	%r69, %r51, 162;
	mul.wide.u32 	%rd57, %r69, 4;
	add.s64 	%rd58, %rd2, %rd57;
	st.global.u32 	[%rd58], %r50;
	add.s32 	%r70, %r52, 162;
	mul.wide.u32 	%rd59, %r70, 4;
	add.s64 	%rd60, %rd2, %rd59;
	st.global.u32 	[%rd60], %r50;
	add.s32 	%r71, %r53, 162;
	mul.wide.u32 	%rd61, %r71, 4;
	add.s64 	%rd62, %rd2, %rd61;
	st.global.u32 	[%rd62], %r50;
	add.s32 	%r72, %r72, 1;
	setp.eq.s32 	%p10, %r72, %r28;
	@%p10 bra 	$L__BB9_16;
	bra.uni 	$L__BB9_3;
$L__BB9_4:
	and.b32  	%r6, %r27, 3;
	and.b32  	%r7, %r27, -4;
	and.b32  	%r8, %r27, 1;
	neg.s32 	%r9, %r7;
	mul.lo.s32 	%r10, %r1, 7;
	mov.b32 	%r73, 0;
$L__BB9_5:
	mul.lo.s32 	%r12, %r73, 86016;
	mad.lo.s32 	%r13, %r73, 9072, %r3;
	mov.b32 	%r74, 0;
$L__BB9_6:
	setp.lt.u32 	%p3, %r27, 4;
	mad.lo.s32 	%r32, %r74, 27, %r13;
	mul.wide.s32 	%rd9, %r32, 4;
	add.s64 	%rd3, %rd2, %rd9;
	mov.b32 	%r78, 0;
	st.global.u32 	[%rd3], %r78;
	add.s32 	%r33, %r32, %r26;
	mul.wide.u32 	%rd10, %r33, 4;
	add.s64 	%rd4, %rd2, %rd10;
	st.global.u32 	[%rd4], %r78;
	add.s32 	%r34, %r33, %r26;
	mul.wide.u32 	%rd11, %r34, 4;
	add.s64 	%rd5, %rd2, %rd11;
	st.global.u32 	[%rd5], %r78;
	add.s32 	%r35, %r34, %r26;
	mul.wide.u32 	%rd12, %r35, 4;
	add.s64 	%rd6, %rd2, %rd12;
	st.global.u32 	[%rd6], %r78;
	add.s32 	%r36, %r74, %r10;
	shl.b32 	%r37, %r36, 8;
	add.s32 	%r15, %r37, %r12;
	@%p3 bra 	$L__BB9_9;
	shl.b32 	%r38, %r74, 8;
	mov.u32 	%r39, %ctaid.x;
	mad.lo.s32 	%r40, %r39, 1792, %r2;
	add.s32 	%r41, %r40, %r12;
	add.s32 	%r75, %r41, %r38;
	mov.u32 	%r76, %r9;
$L__BB9_8:
	.pragma "nounroll";
	mul.wide.s32 	%rd13, %r75, 8;
	add.s64 	%rd14, %rd1, %rd13;
	ld.global.nc.v2.f32 	{%f1, %f2}, [%rd14];
	mul.f32 	%f3, %f2, %f2;
	fma.rn.f32 	%f4, %f1, %f1, %f3;
	ld.global.nc.f32 	%f5, [%rd14+1024];
	ld.global.nc.f32 	%f6, [%rd14+1028];
	mul.f32 	%f7, %f6, %f6;
	fma.rn.f32 	%f8, %f5, %f5, %f7;
	add.f32 	%f9, %f4, %f8;
	ld.global.f32 	%f10, [%rd3];
	add.f32 	%f11, %f10, %f9;
	st.global.f32 	[%rd3], %f11;
	sub.f32 	%f12, %f4, %f8;
	ld.global.f32 	%f13, [%rd4];
	add.f32 	%f14, %f13, %f12;
	st.global.f32 	[%rd4], %f14;
	mul.f32 	%f15, %f2, %f6;
	fma.rn.f32 	%f16, %f1, %f5, %f15;
	ld.global.f32 	%f17, [%rd5];
	fma.rn.f32 	%f18, %f16, 0f40000000, %f17;
	st.global.f32 	[%rd5], %f18;
	mul.f32 	%f19, %f1, %f6;
	mul.f32 	%f20, %f2, %f5;
	sub.f32 	%f21, %f19, %f20;
	ld.global.f32 	%f22, [%rd6];
	fma.rn.f32 	%f23, %f21, 0f40000000, %f22;
	st.global.f32 	[%rd6], %f23;
	ld.global.nc.v2.f32 	{%f24, %f25}, [%rd14+256];
	mul.f32 	%f26, %f25, %f25;
	fma.rn.f32 	%f27, %f24, %f24, %f26;
	ld.global.nc.f32 	%f28, [%rd14+1280];
	ld.global.nc.f32 	%f29, [%rd14+1284];
	mul.f32 	%f30, %f29, %f29;
	fma.rn.f32 	%f31, %f28, %f28, %f30;
	add.f32 	%f32, %f27, %f31;
	ld.global.f32 	%f33, [%rd3];
	add.f32 	%f34, %f33, %f32;
	st.global.f32 	[%rd3], %f34;
	sub.f32 	%f35, %f27, %f31;
	ld.global.f32 	%f36, [%rd4];
	add.f32 	%f37, %f36, %f35;
	st.global.f32 	[%rd4], %f37;
	mul.f32 	%f38, %f25, %f29;
	fma.rn.f32 	%f39, %f24, %f28, %f38;
	ld.global.f32 	%f40, [%rd5];
	fma.rn.f32 	%f41, %f39, 0f40000000, %f40;
	st.global.f32 	[%rd5], %f41;
	mul.f32 	%f42, %f24, %f29;
	mul.f32 	%f43, %f25, %f28;
	sub.f32 	%f44, %f42, %f43;
	ld.global.f32 	%f45, [%rd6];
	fma.rn.f32 	%f46, %f44, 0f40000000, %f45;
	st.global.f32 	[%rd6], %f46;
	ld.global.nc.v2.f32 	{%f47, %f48}, [%rd14+512];
	mul.f32 	%f49, %f48, %f48;
	fma.rn.f32 	%f50, %f47, %f47, %f49;
	ld.global.nc.f32 	%f51, [%rd14+1536];
	ld.global.nc.f32 	%f52, [%rd14+1540];
	mul.f32 	%f53, %f52, %f52;
	fma.rn.f32 	%f54, %f51, %f51, %f53;
	add.f32 	%f55, %f50, %f54;
	ld.global.f32 	%f56, [%rd3];
	add.f32 	%f57, %f56, %f55;
	st.global.f32 	[%rd3], %f57;
	sub.f32 	%f58, %f50, %f54;
	ld.global.f32 	%f59, [%rd4];
	add.f32 	%f60, %f59, %f58;
	st.global.f32 	[%rd4], %f60;
	mul.f32 	%f61, %f48, %f52;
	fma.rn.f32 	%f62, %f47, %f51, %f61;
	ld.global.f32 	%f63, [%rd5];
	fma.rn.f32 	%f64, %f62, 0f40000000, %f63;
	st.global.f32 	[%rd5], %f64;
	mul.f32 	%f65, %f47, %f52;
	mul.f32 	%f66, %f48, %f51;
	sub.f32 	%f67, %f65, %f66;
	ld.global.f32 	%f68, [%rd6];
	fma.rn.f32 	%f69, %f67, 0f40000000, %f68;
	st.global.f32 	[%rd6], %f69;
	ld.global.nc.v2.f32 	{%f70, %f71}, [%rd14+768];
	mul.f32 	%f72, %f71, %f71;
	fma.rn.f32 	%f73, %f70, %f70, %f72;
	ld.global.nc.f32 	%f74, [%rd14+1792];
	ld.global.nc.f32 	%f75, [%rd14+1796];
	mul.f32 	%f76, %f75, %f75;
	fma.rn.f32 	%f77, %f74, %f74, %f76;
	add.f32 	%f78, %f73, %f77;
	ld.global.f32 	%f79, [%rd3];
	add.f32 	%f80, %f79, %f78;
	st.global.f32 	[%rd3], %f80;
	sub.f32 	%f81, %f73, %f77;
	ld.global.f32 	%f82, [%rd4];
	add.f32 	%f83, %f82, %f81;
	st.global.f32 	[%rd4], %f83;
	mul.f32 	%f84, %f71, %f75;
	fma.rn.f32 	%f85, %f70, %f74, %f84;
	ld.global.f32 	%f86, [%rd5];
	fma.rn.f32 	%f87, %f85, 0f40000000, %f86;
	st.global.f32 	[%rd5], %f87;
	mul.f32 	%f88, %f70, %f75;
	mul.f32 	%f89, %f71, %f74;
	sub.f32 	%f90, %f88, %f89;
	ld.global.f32 	%f91, [%rd6];
	fma.rn.f32 	%f92, %f90, 0f40000000, %f91;
	st.global.f32 	[%rd6], %f92;
	add.s32 	%r76, %r76, 4;
	add.s32 	%r75, %r75, 128;
	setp.ne.s32 	%p4, %r76, 0;
	mov.u32 	%r78, %r7;
	@%p4 bra 	$L__BB9_8;
$L__BB9_9:
	setp.eq.s32 	%p5, %r6, 0;
	@%p5 bra 	$L__BB9_14;
	setp.eq.s32 	%p6, %r6, 1;
	@%p6 bra 	$L__BB9_12;
	shl.b32 	%r42, %r78, 5;
	add.s32 	%r43, %r42, %r2;
	add.s32 	%r44, %r43, %r15;
	mul.wide.s32 	%rd15, %r44, 8;
	add.s64 	%rd16, %rd1, %rd15;
	ld.global.nc.v2.f32 	{%f93, %f94}, [%rd16];
	mul.f32 	%f95, %f94, %f94;
	fma.rn.f32 	%f96, %f93, %f93, %f95;
	ld.global.nc.f32 	%f97, [%rd16+1024];
	ld.global.nc.f32 	%f98, [%rd16+1028];
	mul.f32 	%f99, %f98, %f98;
	fma.rn.f32 	%f100, %f97, %f97, %f99;
	add.f32 	%f101, %f96, %f100;
	ld.global.f32 	%f102, [%rd3];
	add.f32 	%f103, %f102, %f101;
	st.global.f32 	[%rd3], %f103;
	sub.f32 	%f104, %f96, %f100;
	ld.global.f32 	%f105, [%rd4];
	add.f32 	%f106, %f105, %f104;
	st.global.f32 	[%rd4], %f106;
	mul.f32 	%f107, %f94, %f98;
	fma.rn.f32 	%f108, %f93, %f97, %f107;
	ld.global.f32 	%f109, [%rd5];
	fma.rn.f32 	%f110, %f108, 0f40000000, %f109;
	st.global.f32 	[%rd5], %f110;
	mul.f32 	%f111, %f93, %f98;
	mul.f32 	%f112, %f94, %f97;
	sub.f32 	%f113, %f111, %f112;
	ld.global.f32 	%f114, [%rd6];
	fma.rn.f32 	%f115, %f113, 0f40000000, %f114;
	st.global.f32 	[%rd6], %f115;
	ld.global.nc.v2.f32 	{%f116, %f117}, [%rd16+256];
	mul.f32 	%f118, %f117, %f117;
	fma.rn.f32 	%f119, %f116, %f116, %f118;
	ld.global.nc.f32 	%f120, [%rd16+1280];
	ld.global.nc.f32 	%f121, [%rd16+1284];
	mul.f32 	%f122, %f121, %f121;
	fma.rn.f32 	%f123, %f120, %f120, %f122;
	add.f32 	%f124, %f119, %f123;
	ld.global.f32 	%f125, [%rd3];
	add.f32 	%f126, %f125, %f124;
	st.global.f32 	[%rd3], %f126;
	sub.f32 	%f127, %f119, %f123;
	ld.global.f32 	%f128, [%rd4];
	add.f32 	%f129, %f128, %f127;
	st.global.f32 	[%rd4], %f129;
	mul.f32 	%f130, %f117, %f121;
	fma.rn.f32 	%f131, %f116, %f120, %f130;
	ld.global.f32 	%f132, [%rd5];
	fma.rn.f32 	%f133, %f131, 0f40000000, %f132;
	st.global.f32 	[%rd5], %f133;
	mul.f32 	%f134, %f116, %f121;
	mul.f32 	%f135, %f117, %f120;
	sub.f32 	%f136, %f134, %f135;
	ld.global.f32 	%f137, [%rd6];
	fma.rn.f32 	%f138, %f136, 0f40000000, %f137;
	st.global.f32 	[%rd6], %f138;
	add.s32 	%r78, %r78, 2;
$L__BB9_12:
	setp.eq.s32 	%p7, %r8, 0;
	@%p7 bra 	$L__BB9_14;
	shl.b32 	%r45, %r78, 5;
	add.s32 	%r46, %r45, %r2;
	add.s32 	%r47, %r46, %r15;
	mul.wide.s32 	%rd17, %r47, 8;
	add.s64 	%rd18, %rd1, %rd17;
	ld.global.nc.v2.f32 	{%f139, %f140}, [%rd18];
	mul.f32 	%f141, %f140, %f140;
	fma.rn.f32 	%f142, %f139, %f139, %f141;
	ld.global.nc.f32 	%f143, [%rd18+1024];
	ld.global.nc.f32 	%f144, [%rd18+1028];
	mul.f32 	%f145, %f144, %f144;
	fma.rn.f32 	%f146, %f143, %f143, %f145;
	add.f32 	%f147, %f142, %f146;
	ld.global.f32 	%f148, [%rd3];
	add.f32 	%f149, %f148, %f147;
	st.global.f32 	[%rd3], %f149;
	sub.f32 	%f150, %f142, %f146;
	ld.global.f32 	%f151, [%rd4];
	add.f32 	%f152, %f151, %f150;
	st.global.f32 	[%rd4], %f152;
	mul.f32 	%f153, %f140, %f144;
	fma.rn.f32 	%f154, %f139, %f143, %f153;
	ld.global.f32 	%f155, [%rd5];
	fma.rn.f32 	%f156, %f154, 0f40000000, %f155;
	st.global.f32 	[%rd5], %f156;
	mul.f32 	%f157, %f139, %f144;
	mul.f32 	%f158, %f140, %f143;
	sub.f32 	%f159, %f157, %f158;
	ld.global.f32 	%f160, [%rd6];
	fma.rn.f32 	%f161, %f159, 0f40000000, %f160;
	st.global.f32 	[%rd6], %f161;
$L__BB9_14:
	add.s32 	%r74, %r74, 1;
	setp.ne.s32 	%p8, %r74, 7;
	@%p8 bra 	$L__BB9_6;
	add.s32 	%r73, %r73, 1;
	setp.ne.s32 	%p9, %r73, %r28;
	@%p9 bra 	$L__BB9_5;
$L__BB9_16:
	ret;

}
	// .globl	_Z21GetScaleFactorsKernelPfS_S_S_ii
.visible .entry _Z21GetScaleFactorsKernelPfS_S_S_ii(
	.param .u64 .ptr .align 1 _Z21GetScaleFactorsKernelPfS_S_S_ii_param_0,
	.param .u64 .ptr .align 1 _Z21GetScaleFactorsKernelPfS_S_S_ii_param_1,
	.param .u64 .ptr .align 1 _Z21GetScaleFactorsKernelPfS_S_S_ii_param_2,
	.param .u64 .ptr .align 1 _Z21GetScaleFactorsKernelPfS_S_S_ii_param_3,
	.param .u32 _Z21GetScaleFactorsKernelPfS_S_S_ii_param_4,
	.param .u32 _Z21GetScaleFactorsKernelPfS_S_S_ii_param_5
)
{
	.reg .pred 	%p<2>;
	.reg .b32 	%r<43>;
	.reg .b32 	%f<74>;
	.reg .b64 	%rd<32>;
	.reg .b64 	%fd<3>;

	ld.param.u64 	%rd7, [_Z21GetScaleFactorsKernelPfS_S_S_ii_param_0];
	ld.param.u64 	%rd5, [_Z21GetScaleFactorsKernelPfS_S_S_ii_param_1];
	ld.param.u64 	%rd6, [_Z21GetScaleFactorsKernelPfS_S_S_ii_param_2];
	ld.param.u64 	%rd8, [_Z21GetScaleFactorsKernelPfS_S_S_ii_param_3];
	ld.param.u32 	%r30, [_Z21GetScaleFactorsKernelPfS_S_S_ii_param_4];
	ld.param.u32 	%r28, [_Z21GetScaleFactorsKernelPfS_S_S_ii_param_5];
	cvta.to.global.u64 	%rd9, %rd8;
	cvta.to.global.u64 	%rd1, %rd7;
	mov.u32 	%r1, %tid.x;
	shl.b32 	%r2, %r30, 3;
	mad.lo.s32 	%r40, %r30, 7, %r1;
	mad.lo.s32 	%r39, %r30, 6, %r1;
	mad.lo.s32 	%r38, %r30, 5, %r1;
	shl.b32 	%r31, %r30, 2;
	add.s32 	%r37, %r1, %r31;
	mad.lo.s32 	%r36, %r30, 3, %r1;
	add.s64 	%rd31, %rd9, 16;
	shl.b32 	%r32, %r30, 1;
	add.s32 	%r35, %r1, %r32;
	add.s32 	%r34, %r1, %r30;
	mov.f32 	%f72, 0f00000000;
	mov.b32 	%r42, 0;
	mov.u32 	%r41, %r1;
	mov.f32 	%f73, %f72;
$L__BB10_1:
	mul.wide.u32 	%rd10, %r41, 4;
	add.s64 	%rd11, %rd1, %rd10;
	ld.global.f32 	%f6, [%rd11];
	sub.f32 	%f7, %f6, %f73;
	ld.global.f32 	%f8, [%rd31+-12];
	fma.rn.f32 	%f9, %f7, %f8, %f73;
	sub.f32 	%f10, %f6, %f9;
	fma.rn.f32 	%f11, %f7, %f10, %f72;
	mul.wide.u32 	%rd12, %r34, 4;
	add.s64 	%rd13, %rd1, %rd12;
	ld.global.f32 	%f12, [%rd13];
	sub.f32 	%f13, %f12, %f9;
	ld.global.f32 	%f14, [%rd31+-8];
	fma.rn.f32 	%f15, %f13, %f14, %f9;
	sub.f32 	%f16, %f12, %f15;
	fma.rn.f32 	%f17, %f13, %f16, %f11;
	mul.wide.u32 	%rd14, %r35, 4;
	add.s64 	%rd15, %rd1, %rd14;
	ld.global.f32 	%f18, [%rd15];
	sub.f32 	%f19, %f18, %f15;
	ld.global.f32 	%f20, [%rd31+-4];
	fma.rn.f32 	%f21, %f19, %f20, %f15;
	sub.f32 	%f22, %f18, %f21;
	fma.rn.f32 	%f23, %f19, %f22, %f17;
	mul.wide.u32 	%rd16, %r36, 4;
	add.s64 	%rd17, %rd1, %rd16;
	ld.global.f32 	%f24, [%rd17];
	sub.f32 	%f25, %f24, %f21;
	ld.global.f32 	%f26, [%rd31];
	fma.rn.f32 	%f27, %f25, %f26, %f21;
	sub.f32 	%f28, %f24, %f27;
	fma.rn.f32 	%f29, %f25, %f28, %f23;
	mul.wide.u32 	%rd18, %r37, 4;
	add.s64 	%rd19, %rd1, %rd18;
	ld.global.f32 	%f30, [%rd19];
	sub.f32 	%f31, %f30, %f27;
	ld.global.f32 	%f32, [%rd31+4];
	fma.rn.f32 	%f33, %f31, %f32, %f27;
	sub.f32 	%f34, %f30, %f33;
	fma.rn.f32 	%f35, %f31, %f34, %f29;
	mul.wide.u32 	%rd20, %r38, 4;
	add.s64 	%rd21, %rd1, %rd20;
	ld.global.f32 	%f36, [%rd21];
	sub.f32 	%f37, %f36, %f33;
	ld.global.f32 	%f38, [%rd31+8];
	fma.rn.f32 	%f39, %f37, %f38, %f33;
	sub.f32 	%f40, %f36, %f39;
	fma.rn.f32 	%f41, %f37, %f40, %f35;
	mul.wide.u32 	%rd22, %r39, 4;
	add.s64 	%rd23, %rd1, %rd22;
	ld.global.f32 	%f42, [%rd23];
	sub.f32 	%f43, %f42, %f39;
	ld.global.f32 	%f44, [%rd31+12];
	fma.rn.f32 	%f45, %f43, %f44, %f39;
	sub.f32 	%f46, %f42, %f45;
	fma.rn.f32 	%f47, %f43, %f46, %f41;
	mul.wide.u32 	%rd24, %r40, 4;
	add.s64 	%rd25, %rd1, %rd24;
	ld.global.f32 	%f48, [%rd25];
	sub.f32 	%f49, %f48, %f45;
	add.s32 	%r42, %r42, 8;
	ld.global.f32 	%f50, [%rd31+16];
	fma.rn.f32 	%f73, %f49, %f50, %f45;
	sub.f32 	%f51, %f48, %f73;
	fma.rn.f32 	%f72, %f49, %f51, %f47;
	add.s32 	%r41, %r41, %r2;
	add.s32 	%r40, %r40, %r2;
	add.s32 	%r39, %r39, %r2;
	add.s32 	%r38, %r38, %r2;
	add.s32 	%r37, %r37, %r2;
	add.s32 	%r36, %r36, %r2;
	add.s64 	%rd31, %rd31, 32;
	add.s32 	%r35, %r35, %r2;
	add.s32 	%r34, %r34, %r2;
	setp.ne.s32 	%p1, %r42, 256;
	@%p1 bra 	$L__BB10_1;
	cvta.to.global.u64 	%rd26, %rd5;
	cvta.to.global.u64 	%rd27, %rd6;
	mul.wide.u32 	%rd28, %r1, 4;
	add.s64 	%rd29, %rd26, %rd28;
	ld.global.f32 	%f52, [%rd29];
	add.s64 	%rd30, %rd27, %rd28;
	ld.global.f32 	%f53, [%rd30];
	mul.f32 	%f54, %f53, %f53;
	cvt.rn.f32.s32 	%f55, %r28;
	add.f32 	%f56, %f55, 0fBF800000;
	sub.f32 	%f57, %f73, %f52;
	mul.f32 	%f58, %f57, 0f43800000;
	cvt.rn.f64.s32 	%fd1, %r28;
	add.f64 	%fd2, %fd1, 0d4070000000000000;
	cvt.rn.f32.f64 	%f59, %fd2;
	div.rn.f32 	%f60, %f58, %f59;
	add.f32 	%f61, %f52, %f60;
	st.global.f32 	[%rd29], %f61;
	fma.rn.f32 	%f62, %f56, %f54, %f72;
	mul.f32 	%f63, %f57, %f57;
	mul.f32 	%f64, %f63, 0f43800000;
	mul.f32 	%f65, %f64, %f55;
	div.rn.f32 	%f66, %f65, %f59;
	add.f32 	%f67, %f62, %f66;
	add.s32 	%r33, %r28, 256;
	cvt.rn.f32.s32 	%f68, %r33;
	add.f32 	%f69, %f68, 0fBF800000;
	div.rn.f32 	%f70, %f67, %f69;
	sqrt.rn.f32 	%f71, %f70;
	st.global.f32 	[%rd30], %f71;
	ret;

}
	// .globl	_Z24GetScaleFactorsDivKernelPfS_S_ii
.visible .entry _Z24GetScaleFactorsDivKernelPfS_S_ii(
	.param .u64 .ptr .align 1 _Z24GetScaleFactorsDivKernelPfS_S_ii_param_0,
	.param .u64 .ptr .align 1 _Z24GetScaleFactorsDivKernelPfS_S_ii_param_1,
	.param .u64 .ptr .align 1 _Z24GetScaleFactorsDivKernelPfS_S_ii_param_2,
	.param .u32 _Z24GetScaleFactorsDivKernelPfS_S_ii_param_3,
	.param .u32 _Z24GetScaleFactorsDivKernelPfS_S_ii_param_4
)
{
	.reg .pred 	%p<2>;
	.reg .b32 	%r<51>;
	.reg .b32 	%f<82>;
	.reg .b64 	%rd<26>;
	.reg .b64 	%fd<3>;

	ld.param.u64 	%rd4, [_Z24GetScaleFactorsDivKernelPfS_S_ii_param_0];
	ld.param.u64 	%rd2, [_Z24GetScaleFactorsDivKernelPfS_S_ii_param_1];
	ld.param.u64 	%rd3, [_Z24GetScaleFactorsDivKernelPfS_S_ii_param_2];
	ld.param.u32 	%r30, [_Z24GetScaleFactorsDivKernelPfS_S_ii_param_3];
	ld.param.u32 	%r28, [_Z24GetScaleFactorsDivKernelPfS_S_ii_param_4];
	cvta.to.global.u64 	%rd1, %rd4;
	mov.u32 	%r1, %tid.x;
	add.s32 	%r49, %r1, %r30;
	shl.b32 	%r3, %r30, 3;
	shl.b32 	%r31, %r30, 1;
	add.s32 	%r48, %r1, %r31;
	mad.lo.s32 	%r47, %r30, 3, %r1;
	shl.b32 	%r32, %r30, 2;
	add.s32 	%r46, %r1, %r32;
	mad.lo.s32 	%r45, %r30, 5, %r1;
	mad.lo.s32 	%r44, %r30, 6, %r1;
	mad.lo.s32 	%r43, %r30, 7, %r1;
	mov.f32 	%f80, 0f00000000;
	mov.b32 	%r50, -256;
	mov.u32 	%r42, %r1;
	mov.f32 	%f81, %f80;
$L__BB11_1:
	mul.wide.u32 	%rd5, %r42, 4;
	add.s64 	%rd6, %rd1, %rd5;
	ld.global.f32 	%f6, [%rd6];
	sub.f32 	%f7, %f6, %f81;
	add.s32 	%r33, %r50, 264;
	add.s32 	%r34, %r50, 257;
	cvt.rn.f32.u32 	%f8, %r34;
	div.rn.f32 	%f9, %f7, %f8;
	add.f32 	%f10, %f81, %f9;
	sub.f32 	%f11, %f6, %f10;
	fma.rn.f32 	%f12, %f7, %f11, %f80;
	mul.wide.u32 	%rd7, %r49, 4;
	add.s64 	%rd8, %rd1, %rd7;
	ld.global.f32 	%f13, [%rd8];
	sub.f32 	%f14, %f13, %f10;
	add.s32 	%r35, %r50, 258;
	cvt.rn.f32.u32 	%f15, %r35;
	div.rn.f32 	%f16, %f14, %f15;
	add.f32 	%f17, %f10, %f16;
	sub.f32 	%f18, %f13, %f17;
	fma.rn.f32 	%f19, %f14, %f18, %f12;
	mul.wide.u32 	%rd9, %r48, 4;
	add.s64 	%rd10, %rd1, %rd9;
	ld.global.f32 	%f20, [%rd10];
	sub.f32 	%f21, %f20, %f17;
	add.s32 	%r36, %r50, 259;
	cvt.rn.f32.u32 	%f22, %r36;
	div.rn.f32 	%f23, %f21, %f22;
	add.f32 	%f24, %f17, %f23;
	sub.f32 	%f25, %f20, %f24;
	fma.rn.f32 	%f26, %f21, %f25, %f19;
	mul.wide.u32 	%rd11, %r47, 4;
	add.s64 	%rd12, %rd1, %rd11;
	ld.global.f32 	%f27, [%rd12];
	sub.f32 	%f28, %f27, %f24;
	add.s32 	%r37, %r50, 260;
	cvt.rn.f32.u32 	%f29, %r37;
	div.rn.f32 	%f30, %f28, %f29;
	add.f32 	%f31, %f24, %f30;
	sub.f32 	%f32, %f27, %f31;
	fma.rn.f32 	%f33, %f28, %f32, %f26;
	mul.wide.u32 	%rd13, %r46, 4;
	add.s64 	%rd14, %rd1, %rd13;
	ld.global.f32 	%f34, [%rd14];
	sub.f32 	%f35, %f34, %f31;
	add.s32 	%r38, %r50, 261;
	cvt.rn.f32.u32 	%f36, %r38;
	div.rn.f32 	%f37, %f35, %f36;
	add.f32 	%f38, %f31, %f37;
	sub.f32 	%f39, %f34, %f38;
	fma.rn.f32 	%f40, %f35, %f39, %f33;
	mul.wide.u32 	%rd15, %r45, 4;
	add.s64 	%rd16, %rd1, %rd15;
	ld.global.f32 	%f41, [%rd16];
	sub.f32 	%f42, %f41, %f38;
	add.s32 	%r39, %r50, 262;
	cvt.rn.f32.u32 	%f43, %r39;
	div.rn.f32 	%f44, %f42, %f43;
	add.f32 	%f45, %f38, %f44;
	sub.f32 	%f46, %f41, %f45;
	fma.rn.f32 	%f47, %f42, %f46, %f40;
	mul.wide.u32 	%rd17, %r44, 4;
	add.s64 	%rd18, %rd1, %rd17;
	ld.global.f32 	%f48, [%rd18];
	sub.f32 	%f49, %f48, %f45;
	add.s32 	%r40, %r50, 263;
	cvt.rn.f32.u32 	%f50, %r40;
	div.rn.f32 	%f51, %f49, %f50;
	add.f32 	%f52, %f45, %f51;
	sub.f32 	%f53, %f48, %f52;
	fma.rn.f32 	%f54, %f49, %f53, %f47;
	mul.wide.u32 	%rd19, %r43, 4;
	add.s64 	%rd20, %rd1, %rd19;
	ld.global.f32 	%f55, [%rd20];
	sub.f32 	%f56, %f55, %f52;
	cvt.rn.f32.u32 	%f57, %r33;
	div.rn.f32 	%f58, %f56, %f57;
	add.f32 	%f81, %f52, %f58;
	sub.f32 	%f59, %f55, %f81;
	fma.rn.f32 	%f80, %f56, %f59, %f54;
	add.s32 	%r50, %r50, 8;
	add.s32 	%r49, %r49, %r3;
	add.s32 	%r48, %r48, %r3;
	add.s32 	%r47, %r47, %r3;
	add.s32 	%r46, %r46, %r3;
	add.s32 	%r45, %r45, %r3;
	add.s32 	%r44, %r44, %r3;
	add.s32 	%r43, %r43, %r3;
	add.s32 	%r42, %r42, %r3;
	setp.ne.s32 	%p1, %r50, 0;
	@%p1 bra 	$L__BB11_1;
	cvta.to.global.u64 	%rd21, %rd2;
	cvta.to.global.u64 	%rd22, %rd3;
	mul.wide.u32 	%rd23, %r1, 4;
	add.s64 	%rd24, %rd21, %rd23;
	ld.global.f32 	%f60, [%rd24];
	add.s64 	%rd25, %rd22, %rd23;
	ld.global.f32 	%f61, [%rd25];
	mul.f32 	%f62, %f61, %f61;
	cvt.rn.f32.s32 	%f63, %r28;
	add.f32 	%f64, %f63, 0fBF800000;
	sub.f32 	%f65, %f81, %f60;
	mul.f32 	%f66, %f65, 0f43800000;
	cvt.rn.f64.s32 	%fd1, %r28;
	add.f64 	%fd2, %fd1, 0d4070000000000000;
	cvt.rn.f32.f64 	%f67, %fd2;
	div.rn.f32 	%f68, %f66, %f67;
	add.f32 	%f69, %f60, %f68;
	st.global.f32 	[%rd24], %f69;
	fma.rn.f32 	%f70, %f64, %f62, %f80;
	mul.f32 	%f71, %f65, %f65;
	mul.f32 	%f72, %f71, 0f43800000;
	mul.f32 	%f73, %f72, %f63;
	div.rn.f32 	%f74, %f73, %f67;
	add.f32 	%f75, %f70, %f74;
	add.s32 	%r41, %r28, 256;
	cvt.rn.f32.s32 	%f76, %r41;
	add.f32 	%f77, %f76, 0fBF800000;
	div.rn.f32 	%f78, %f75, %f77;
	sqrt.rn.f32 	%f79, %f78;
	st.global.f32 	[%rd25], %f79;
	ret;

}
	// .globl	_Z27GetScaleFactorsDoubleKernelPfS_S_i
.visible .entry _Z27GetScaleFactorsDoubleKernelPfS_S_i(
	.param .u64 .ptr .align 1 _Z27GetScaleFactorsDoubleKernelPfS_S_i_param_0,
	.param .u64 .ptr .align 1 _Z27GetScaleFactorsDoubleKernelPfS_S_i_param_1,
	.param .u64 .ptr .align 1 _Z27GetScaleFactorsDoubleKernelPfS_S_i_param_2,
	.param .u32 _Z27GetScaleFactorsDoubleKernelPfS_S_i_param_3
)
{
	.reg .pred 	%p<3>;
	.reg .b32 	%r<90>;
	.reg .b32 	%f<66>;
	.reg .b64 	%rd<53>;

	ld.param.u64 	%rd4, [_Z27GetScaleFactorsDoubleKernelPfS_S_i_param_0];
	ld.param.u64 	%rd2, [_Z27GetScaleFactorsDoubleKernelPfS_S_i_param_1];
	ld.param.u64 	%rd3, [_Z27GetScaleFactorsDoubleKernelPfS_S_i_param_2];
	ld.param.u32 	%r63, [_Z27GetScaleFactorsDoubleKernelPfS_S_i_param_3];
	cvta.to.global.u64 	%rd1, %rd4;
	mov.u32 	%r73, %tid.x;
	mul.wide.u32 	%rd5, %r73, 4;
	add.s64 	%rd6, %rd1, %rd5;
	ld.global.f32 	%f64, [%rd6];
	shl.b32 	%r65, %r63, 1;
	add.s32 	%r87, %r73, %r65;
	shl.b32 	%r3, %r63, 2;
	mad.lo.s32 	%r86, %r63, 3, %r73;
	add.s32 	%r85, %r73, %r3;
	add.s32 	%r88, %r73, %r63;
	mov.b32 	%r72, 0;
	mov.u32 	%r68, %r88;
	mov.u32 	%r69, %r85;
	mov.u32 	%r70, %r86;
	mov.u32 	%r71, %r87;
$L__BB12_1:
	mul.wide.u32 	%rd7, %r68, 4;
	add.s64 	%rd8, %rd1, %rd7;
	ld.global.f32 	%f8, [%rd8];
	add.f32 	%f9, %f64, %f8;
	mul.wide.u32 	%rd9, %r71, 4;
	add.s64 	%rd10, %rd1, %rd9;
	ld.global.f32 	%f10, [%rd10];
	add.f32 	%f11, %f9, %f10;
	mul.wide.u32 	%rd11, %r70, 4;
	add.s64 	%rd12, %rd1, %rd11;
	ld.global.f32 	%f12, [%rd12];
	add.f32 	%f3, %f11, %f12;
	setp.eq.s32 	%p1, %r72, 252;
	@%p1 bra 	$L__BB12_3;
	mul.wide.u32 	%rd13, %r69, 4;
	add.s64 	%rd14, %rd1, %rd13;
	ld.global.f32 	%f13, [%rd14];
	add.f32 	%f64, %f3, %f13;
	add.s32 	%r72, %r72, 4;
	add.s32 	%r71, %r71, %r3;
	add.s32 	%r70, %r70, %r3;
	add.s32 	%r69, %r69, %r3;
	add.s32 	%r68, %r68, %r3;
	bra.uni 	$L__BB12_1;
$L__BB12_3:
	mul.f32 	%f5, %f3, 0f3B800000;
	cvta.to.global.u64 	%rd15, %rd2;
	add.s64 	%rd17, %rd15, %rd5;
	st.global.f32 	[%rd17], %f5;
	shl.b32 	%r17, %r63, 4;
	mad.lo.s32 	%r84, %r63, 5, %r73;
	mad.lo.s32 	%r83, %r63, 6, %r73;
	mad.lo.s32 	%r82, %r63, 7, %r73;
	shl.b32 	%r67, %r63, 3;
	add.s32 	%r81, %r73, %r67;
	mad.lo.s32 	%r80, %r63, 9, %r73;
	mad.lo.s32 	%r79, %r63, 10, %r73;
	mad.lo.s32 	%r78, %r63, 11, %r73;
	mad.lo.s32 	%r77, %r63, 12, %r73;
	mad.lo.s32 	%r76, %r63, 13, %r73;
	mad.lo.s32 	%r75, %r63, 14, %r73;
	mad.lo.s32 	%r74, %r63, 15, %r73;
	mov.f32 	%f65, 0f00000000;
	mov.b32 	%r89, 0;
$L__BB12_4:
	mul.wide.u32 	%rd18, %r73, 4;
	add.s64 	%rd19, %rd1, %rd18;
	ld.global.f32 	%f15, [%rd19];
	sub.f32 	%f16, %f15, %f5;
	fma.rn.f32 	%f17, %f16, %f16, %f65;
	mul.wide.u32 	%rd20, %r88, 4;
	add.s64 	%rd21, %rd1, %rd20;
	ld.global.f32 	%f18, [%rd21];
	sub.f32 	%f19, %f18, %f5;
	fma.rn.f32 	%f20, %f19, %f19, %f17;
	mul.wide.u32 	%rd22, %r87, 4;
	add.s64 	%rd23, %rd1, %rd22;
	ld.global.f32 	%f21, [%rd23];
	sub.f32 	%f22, %f21, %f5;
	fma.rn.f32 	%f23, %f22, %f22, %f20;
	mul.wide.u32 	%rd24, %r86, 4;
	add.s64 	%rd25, %rd1, %rd24;
	ld.global.f32 	%f24, [%rd25];
	sub.f32 	%f25, %f24, %f5;
	fma.rn.f32 	%f26, %f25, %f25, %f23;
	mul.wide.u32 	%rd26, %r85, 4;
	add.s64 	%rd27, %rd1, %rd26;
	ld.global.f32 	%f27, [%rd27];
	sub.f32 	%f28, %f27, %f5;
	fma.rn.f32 	%f29, %f28, %f28, %f26;
	mul.wide.u32 	%rd28, %r84, 4;
	add.s64 	%rd29, %rd1, %rd28;
	ld.global.f32 	%f30, [%rd29];
	sub.f32 	%f31, %f30, %f5;
	fma.rn.f32 	%f32, %f31, %f31, %f29;
	mul.wide.u32 	%rd30, %r83, 4;
	add.s64 	%rd31, %rd1, %rd30;
	ld.global.f32 	%f33, [%rd31];
	sub.f32 	%f34, %f33, %f5;
	fma.rn.f32 	%f35, %f34, %f34, %f32;
	mul.wide.u32 	%rd32, %r82, 4;
	add.s64 	%rd33, %rd1, %rd32;
	ld.global.f32 	%f36, [%rd33];
	sub.f32 	%f37, %f36, %f5;
	fma.rn.f32 	%f38, %f37, %f37, %f35;
	mul.wide.u32 	%rd34, %r81, 4;
	add.s64 	%rd35, %rd1, %rd34;
	ld.global.f32 	%f39, [%rd35];
	sub.f32 	%f40, %f39, %f5;
	fma.rn.f32 	%f41, %f40, %f40, %f38;
	mul.wide.u32 	%rd36, %r80, 4;
	add.s64 	%rd37, %rd1, %rd36;
	ld.global.f32 	%f42, [%rd37];
	sub.f32 	%f43, %f42, %f5;
	fma.rn.f32 	%f44, %f43, %f43, %f41;
	mul.wide.u32 	%rd38, %r79, 4;
	add.s64 	%rd39, %rd1, %rd38;
	ld.global.f32 	%f45, [%rd39];
	sub.f32 	%f46, %f45, %f5;
	fma.rn.f32 	%f47, %f46, %f46, %f44;
	mul.wide.u32 	%rd40, %r78, 4;
	add.s64 	%rd41, %rd1, %rd40;
	ld.global.f32 	%f48, [%rd41];
	sub.f32 	%f49, %f48, %f5;
	fma.rn.f32 	%f50, %f49, %f49, %f47;
	mul.wide.u32 	%rd42, %r77, 4;
	add.s64 	%rd43, %rd1, %rd42;
	ld.global.f32 	%f51, [%rd43];
	sub.f32 	%f52, %f51, %f5;
	fma.rn.f32 	%f53, %f52, %f52, %f50;
	mul.wide.u32 	%rd44, %r76, 4;
	add.s64 	%rd45, %rd1, %rd44;
	ld.global.f32 	%f54, [%rd45];
	sub.f32 	%f55, %f54, %f5;
	fma.rn.f32 	%f56, %f55, %f55, %f53;
	mul.wide.u32 	%rd46, %r75, 4;
	add.s64 	%rd47, %rd1, %rd46;
	ld.global.f32 	%f57, [%rd47];
	sub.f32 	%f58, %f57, %f5;
	fma.rn.f32 	%f59, %f58, %f58, %f56;
	mul.wide.u32 	%rd48, %r74, 4;
	add.s64 	%rd49, %rd1, %rd48;
	ld.global.f32 	%f60, [%rd49];
	sub.f32 	%f61, %f60, %f5;
	fma.rn.f32 	%f65, %f61, %f61, %f59;
	add.s32 	%r89, %r89, 16;
	add.s32 	%r88, %r88, %r17;
	add.s32 	%r87, %r87, %r17;
	add.s32 	%r86, %r86, %r17;
	add.s32 	%r85, %r85, %r17;
	add.s32 	%r84, %r84, %r17;
	add.s32 	%r83, %r83, %r17;
	add.s32 	%r82, %r82, %r17;
	add.s32 	%r81, %r81, %r17;
	add.s32 	%r80, %r80, %r17;
	add.s32 	%r79, %r79, %r17;
	add.s32 	%r78, %r78, %r17;
	add.s32 	%r77, %r77, %r17;
	add.s32 	%r76, %r76, %r17;
	add.s32 	%r75, %r75, %r17;
	add.s32 	%r74, %r74, %r17;
	add.s32 	%r73, %r73, %r17;
	setp.ne.s32 	%p2, %r89, 256;
	@%p2 bra 	$L__BB12_4;
	cvta.to.global.u64 	%rd50, %rd3;
	div.rn.f32 	%f62, %f65, 0f42FE0000;
	sqrt.rn.f32 	%f63, %f62;
	add.s64 	%rd52, %rd50, %rd5;
	st.global.f32 	[%rd52], %f63;
	ret;

}
	// .globl	_ZN3cub18CUB_300001_SM_10006detail11EmptyKernelIvEEvv
.visible .entry _ZN3cub18CUB_300001_SM_10006detail11EmptyKernelIvEEvv()
{


	ret;

}
	// .globl	_ZN3cub18CUB_300001_SM_10006detail8for_each13static_kernelINS2_12policy_hub_t12policy_500_tEmN6thrust24THRUST_300001_SM_1000_NS8cuda_cub20__uninitialized_fill7functorINS7_10device_ptrIhEEhEEEEvT0_T1_
.visible .entry _ZN3cub18CUB_300001_SM_10006detail8for_each13static_kernelINS2_12policy_hub_t12policy_500_tEmN6thrust24THRUST_300001_SM_1000_NS8cuda_cub20__uninitialized_fill7functorINS7_10device_ptrIhEEhEEEEvT0_T1_(
	.param .u64 _ZN3cub18CUB_300001_SM_10006detail8for_each13static_kernelINS2_12policy_hub_t12policy_500_tEmN6thrust24THRUST_300001_SM_1000_NS8cuda_cub20__uninitialized_fill7functorINS7_10device_ptrIhEEhEEEEvT0_T1__param_0,
	.param .align 8 .b8 _ZN3cub18CUB_300001_SM_10006detail8for_each13static_kernelINS2_12policy_hub_t12policy_500_tEmN6thrust24THRUST_300001_SM_1000_NS8cuda_cub20__uninitialized_fill7functorINS7_10device_ptrIhEEhEEEEvT0_T1__param_1[16]
)
.maxntid 256
{
	.reg .pred 	%p<4>;
	.reg .b16 	%rs<10>;
	.reg .b32 	%r<15>;
	.reg .b64 	%rd<14>;

	ld.param.u32 	%r7, [_ZN3cub18CUB_300001_SM_10006detail8for_each13static_kernelINS2_12policy_hub_t12policy_500_tEmN6thrust24THRUST_300001_SM_1000_NS8cuda_cub20__uninitialized_fill7functorINS7_10device_ptrIhEEhEEEEvT0_T1__param_1+8];
	bfe.u32 	%r11, %r7, 0, 8;
	cvt.u16.u32 	%rs2, %r11;
	ld.param.u64 	%rd4, [_ZN3cub18CUB_300001_SM_10006detail8for_each13static_kernelINS2_12policy_hub_t12policy_500_tEmN6thrust24THRUST_300001_SM_1000_NS8cuda_cub20__uninitialized_fill7functorINS7_10device_ptrIhEEhEEEEvT0_T1__param_1];
	ld.param.u64 	%rd5, [_ZN3cub18CUB_300001_SM_10006detail8for_each13static_kernelINS2_12policy_hub_t12policy_500_tEmN6thrust24THRUST_300001_SM_1000_NS8cuda_cub20__uninitialized_fill7functorINS7_10device_ptrIhEEhEEEEvT0_T1__param_0];
	mov.u32 	%r12, %ctaid.x;
	mul.wide.u32 	%rd1, %r12, 512;
	sub.s64 	%rd2, %rd5, %rd1;
	setp.lt.u64 	%p1, %rd2, 512;
	@%p1 bra 	$L__BB14_2;
	mov.u32 	%r14, %tid.x;
	cvta.to.global.u64 	%rd10, %rd4;
	cvt.u64.u32 	%rd11, %r14;
	add.s64 	%rd12, %rd1, %rd11;
	add.s64 	%rd13, %rd10, %rd12;
	st.global.u8 	[%rd13], %rs2;
	st.global.u8 	[%rd13+256], %rs2;
	bra.uni 	$L__BB14_6;
$L__BB14_2:
	cvta.to.global.u64 	%rd6, %rd4;
	mov.u32 	%r1, %tid.x;
	cvt.u64.u32 	%rd7, %r1;
	setp.le.u64 	%p2, %rd2, %rd7;
	add.s64 	%rd8, %rd1, %rd7;
	add.s64 	%rd3, %rd6, %rd8;
	@%p2 bra 	$L__BB14_4;
	st.global.u8 	[%rd3], %rs2;
$L__BB14_4:
	add.s32 	%r13, %r1, 256;
	cvt.u64.u32 	%rd9, %r13;
	setp.le.u64 	%p3, %rd2, %rd9;
	@%p3 bra 	$L__BB14_6;
	st.global.u8 	[%rd3+256], %rs2;
$L__BB14_6:
	ret;

}
	// .globl	_ZN3cub18CUB_300001_SM_10006detail8for_each13static_kernelINS2_12policy_hub_t12policy_500_tEmN6thrust24THRUST_300001_SM_1000_NS8cuda_cub20__uninitialized_fill7functorINS7_10device_ptrI6float2EESC_EEEEvT0_T1_
.visible .entry _ZN3cub18CUB_300001_SM_10006detail8for_each13static_kernelINS2_12policy_hub_t12policy_500_tEmN6thrust24THRUST_300001_SM_1000_NS8cuda_cub20__uninitialized_fill7functorINS7_10device_ptrI6float2EESC_EEEEvT0_T1_(
	.param .u64 _ZN3cub18CUB_300001_SM_10006detail8for_each13static_kernelINS2_12policy_hub_t12policy_500_tEmN6thrust24THRUST_300001_SM_1000_NS8cuda_cub20__uninitialized_fill7functorINS7_10device_ptrI6float2EESC_EEEEvT0_T1__param_0,
	.param .align 8 .b8 _ZN3cub18CUB_300001_SM_10006detail8for_each13static_kernelINS2_12policy_hub_t12policy_500_tEmN6thrust24THRUST_300001_SM_1000_NS8cuda_cub20__uninitialized_fill7functorINS7_10device_ptrI6float2EESC_EEEEvT0_T1__param_1[16]
)
.maxntid 256
{
	.reg .pred 	%p<4>;
	.reg .b32 	%r<5>;
	.reg .b32 	%f<5>;
	.reg .b64 	%rd<16>;

	ld.param.u64 	%rd4, [_ZN3cub18CUB_300001_SM_10006detail8for_each13static_kernelINS2_12policy_hub_t12policy_500_tEmN6thrust24THRUST_300001_SM_1000_NS8cuda_cub20__uninitialized_fill7functorINS7_10device_ptrI6float2EESC_EEEEvT0_T1__param_1];
	ld.param.u64 	%rd5, [_ZN3cub18CUB_300001_SM_10006detail8for_each13static_kernelINS2_12policy_hub_t12policy_500_tEmN6thrust24THRUST_300001_SM_1000_NS8cuda_cub20__uninitialized_fill7functorINS7_10device_ptrI6float2EESC_EEEEvT0_T1__param_0];
	ld.param.v2.f32 	{%f3, %f4}, [_ZN3cub18CUB_300001_SM_10006detail8for_each13static_kernelINS2_12policy_hub_t12policy_500_tEmN6thrust24THRUST_300001_SM_1000_NS8cuda_cub20__uninitialized_fill7functorINS7_10device_ptrI6float2EESC_EEEEvT0_T1__param_1+8];
	mov.u32 	%r2, %ctaid.x;
	mul.wide.u32 	%rd1, %r2, 512;
	sub.s64 	%rd2, %rd5, %rd1;
	setp.lt.u64 	%p1, %rd2, 512;
	@%p1 bra 	$L__BB15_2;
	mov.u32 	%r4, %tid.x;
	cvta.to.global.u64 	%rd11, %rd4;
	cvt.u64.u32 	%rd12, %r4;
	add.s64 	%rd13, %rd1, %rd12;
	shl.b64 	%rd14, %rd13, 3;
	add.s64 	%rd15, %rd11, %rd14;
	st.global.v2.f32 	[%rd15], {%f3, %f4};
	st.global.v2.f32 	[%rd15+2048], {%f3, %f4};
	bra.uni 	$L__BB15_6;
$L__BB15_2:
	cvta.to.global.u64 	%rd6, %rd4;
	mov.u32 	%r1, %tid.x;
	cvt.u64.u32 	%rd7, %r1;
	setp.le.u64 	%p2, %rd2, %rd7;
	add.s64 	%rd8, %rd1, %rd7;
	shl.b64 	%rd9, %rd8, 3;
	add.s64 	%rd3, %rd6, %rd9;
	@%p2 bra 	$L__BB15_4;
	st.global.v2.f32 	[%rd3], {%f3, %f4};
$L__BB15_4:
	add.s32 	%r3, %r1, 256;
	cvt.u64.u32 	%rd10, %r3;
	setp.le.u64 	%p3, %rd2, %rd10;
	@%p3 bra 	$L__BB15_6;
	st.global.v2.f32 	[%rd3+2048], {%f3, %f4};
$L__BB15_6:
	ret;

}
	// .globl	_ZN3cub18CUB_300001_SM_10006detail8for_each13static_kernelINS2_12policy_hub_t12policy_500_tEmN6thrust24THRUST_300001_SM_1000_NS8cuda_cub20__uninitialized_fill7functorINS7_10device_ptrIfEEfEEEEvT0_T1_
.visible .entry _ZN3cub18CUB_300001_SM_10006detail8for_each13static_kernelINS2_12policy_hub_t12policy_500_tEmN6thrust24THRUST_300001_SM_1000_NS8cuda_cub20__uninitialized_fill7functorINS7_10device_ptrIfEEfEEEEvT0_T1_(
	.param .u64 _ZN3cub18CUB_300001_SM_10006detail8for_each13static_kernelINS2_12policy_hub_t12policy_500_tEmN6thrust24THRUST_300001_SM_1000_NS8cuda_cub20__uninitialized_fill7functorINS7_10device_ptrIfEEfEEEEvT0_T1__param_0,
	.param .align 8 .b8 _ZN3cub18CUB_300001_SM_10006detail8for_each13static_kernelINS2_12policy_hub_t12policy_500_tEmN6thrust24THRUST_300001_SM_1000_NS8cuda_cub20__uninitialized_fill7functorINS7_10device_ptrIfEEfEEEEvT0_T1__param_1[16]
)
.maxntid 256
{
	.reg .pred 	%p<4>;
	.reg .b16 	%rs<5>;
	.reg .b32 	%r<10>;
	.reg .b32 	%f<3>;
	.reg .b64 	%rd<16>;

	ld.param.f32 	%f2, [_ZN3cub18CUB_300001_SM_10006detail8for_each13static_kernelINS2_12policy_hub_t12policy_500_tEmN6thrust24THRUST_300001_SM_1000_NS8cuda_cub20__uninitialized_fill7functorINS7_10device_ptrIfEEfEEEEvT0_T1__param_1+8];
	ld.param.u64 	%rd4, [_ZN3cub18CUB_300001_SM_10006detail8for_each13static_kernelINS2_12policy_hub_t12policy_500_tEmN6thrust24THRUST_300001_SM_1000_NS8cuda_cub20__uninitialized_fill7functorINS7_10device_ptrIfEEfEEEEvT0_T1__param_1];
	ld.param.u64 	%rd5, [_ZN3cub18CUB_300001_SM_10006detail8for_each13static_kernelINS2_12policy_hub_t12policy_500_tEmN6thrust24THRUST_300001_SM_1000_NS8cuda_cub20__uninitialized_fill7functorINS7_10device_ptrIfEEfEEEEvT0_T1__param_0];
	mov.u32 	%r7, %ctaid.x;
	mul.wide.u32 	%rd1, %r7, 512;
	sub.s64 	%rd2, %rd5, %rd1;
	setp.lt.u64 	%p1, %rd2, 512;
	@%p1 bra 	$L__BB16_2;
	mov.u32 	%r9, %tid.x;
	cvta.to.global.u64 	%rd11, %rd4;
	cvt.u64.u32 	%rd12, %r9;
	add.s64 	%rd13, %rd1, %rd12;
	shl.b64 	%rd14, %rd13, 2;
	add.s64 	%rd15, %rd11, %rd14;
	st.global.f32 	[%rd15], %f2;
	st.global.f32 	[%rd15+1024], %f2;
	bra.uni 	$L__BB16_6;
$L__BB16_2:
	cvta.to.global.u64 	%rd6, %rd4;
	mov.u32 	%r1, %tid.x;
	cvt.u64.u32 	%rd7, %r1;
	setp.le.u64 	%p2, %rd2, %rd7;
	add.s64 	%rd8, %rd1, %rd7;
	shl.b64 	%rd9, %rd8, 2;
	add.s64 	%rd3, %rd6, %rd9;
	@%p2 bra 	$L__BB16_4;
	st.global.f32 	[%rd3], %f2;
$L__BB16_4:
	add.s32 	%r8, %r1, 256;
	cvt.u64.u32 	%rd10, %r8;
	setp.le.u64 	%p3, %rd2, %rd10;
	@%p3 bra 	$L__BB16_6;
	st.global.f32 	[%rd3+1024], %f2;
$L__BB16_6:
	ret;

}
	// .globl	_ZN3cub18CUB_300001_SM_10006detail8for_each13static_kernelINS2_12policy_hub_t12policy_500_tElN6thrust24THRUST_300001_SM_1000_NS8cuda_cub10__tabulate7functorINS7_6detail15normal_iteratorINS7_10device_ptrIfEEEENS7_6system6detail7generic6detail22compute_sequence_valueIfvEElEEEEvT0_T1_
.visible .entry _ZN3cub18CUB_300001_SM_10006detail8for_each13static_kernelINS2_12policy_hub_t12policy_500_tElN6thrust24THRUST_300001_SM_1000_NS8cuda_cub10__tabulate7functorINS7_6detail15normal_iteratorINS7_10device_ptrIfEEEENS7_6system6detail7generic6detail22compute_sequence_valueIfvEElEEEEvT0_T1_(
	.param .u64 _ZN3cub18CUB_300001_SM_10006detail8for_each13static_kernelINS2_12policy_hub_t12policy_500_tElN6thrust24THRUST_300001_SM_1000_NS8cuda_cub10__tabulate7functorINS7_6detail15normal_iteratorINS7_10device_ptrIfEEEENS7_6system6detail7generic6detail22compute_sequence_valueIfvEElEEEEvT0_T1__param_0,
	.param .align 8 .b8 _ZN3cub18CUB_300001_SM_10006detail8for_each13static_kernelINS2_12policy_hub_t12policy_500_tElN6thrust24THRUST_300001_SM_1000_NS8cuda_cub10__tabulate7functorINS7_6detail15normal_iteratorINS7_10device_ptrIfEEEENS7_6system6detail7generic6detail22compute_sequence_valueIfvEElEEEEvT0_T1__param_1[16]
)
.maxntid 256
{
	.reg .pred 	%p<4>;
	.reg .b32 	%r<6>;
	.reg .b32 	%f<13>;
	.reg .b64 	%rd<21>;

	ld.param.u64 	%rd7, [_ZN3cub18CUB_300001_SM_10006detail8for_each13static_kernelINS2_12policy_hub_t12policy_500_tElN6thrust24THRUST_300001_SM_1000_NS8cuda_cub10__tabulate7functorINS7_6detail15normal_iteratorINS7_10device_ptrIfEEEENS7_6system6detail7generic6detail22compute_sequence_valueIfvEElEEEEvT0_T1__param_1];
	ld.param.u64 	%rd8, [_ZN3cub18CUB_300001_SM_10006detail8for_each13static_kernelINS2_12policy_hub_t12policy_500_tElN6thrust24THRUST_300001_SM_1000_NS8cuda_cub10__tabulate7functorINS7_6detail15normal_iteratorINS7_10device_ptrIfEEEENS7_6system6detail7generic6detail22compute_sequence_valueIfvEElEEEEvT0_T1__param_0];
	ld.param.v2.f32 	{%f3, %f4}, [_ZN3cub18CUB_300001_SM_10006detail8for_each13static_kernelINS2_12policy_hub_t12policy_500_tElN6thrust24THRUST_300001_SM_1000_NS8cuda_cub10__tabulate7functorINS7_6detail15normal_iteratorINS7_10device_ptrIfEEEENS7_6system6detail7generic6detail22compute_sequence_valueIfvEElEEEEvT0_T1__param_1+8];
	mov.u32 	%r1, %ctaid.x;
	mul.wide.u32 	%rd1, %r1, 512;
	sub.s64 	%rd2, %rd8, %rd1;
	setp.lt.s64 	%p1, %rd2, 512;
	@%p1 bra 	$L__BB17_2;
	mov.u32 	%r5, %tid.x;
	cvta.to.global.u64 	%rd15, %rd7;
	cvt.u64.u32 	%rd16, %r5;
	add.s64 	%rd17, %rd1, %rd16;
	cvt.rn.f32.u64 	%f9, %rd17;
	fma.rn.f32 	%f10, %f4, %f9, %f3;
	shl.b64 	%rd18, %rd17, 2;
	add.s64 	%rd19, %rd15, %rd18;
	st.global.f32 	[%rd19], %f10;
	add.s64 	%rd20, %rd17, 256;
	cvt.rn.f32.u64 	%f11, %rd20;
	fma.rn.f32 	%f12, %f4, %f11, %f3;
	st.global.f32 	[%rd19+1024], %f12;
	bra.uni 	$L__BB17_6;
$L__BB17_2:
	cvta.to.global.u64 	%rd3, %rd7;
	mov.u32 	%r2, %tid.x;
	cvt.s64.s32 	%rd4, %rd2;
	cvt.u64.u32 	%rd5, %r2;
	setp.le.s64 	%p2, %rd4, %rd5;
	@%p2 bra 	$L__BB17_4;
	add.s64 	%rd9, %rd1, %rd5;
	cvt.rn.f32.u64 	%f5, %rd9;
	fma.rn.f32 	%f6, %f4, %f5, %f3;
	shl.b64 	%rd10, %rd9, 2;
	add.s64 	%rd11, %rd3, %rd10;
	st.global.f32 	[%rd11], %f6;
$L__BB17_4:
	cvt.u32.u64 	%r3, %rd5;
	add.s32 	%r4, %r3, 256;
	cvt.u64.u32 	%rd6, %r4;
	setp.le.s64 	%p3, %rd4, %rd6;
	@%p3 bra 	$L__BB17_6;
	add.s64 	%rd12, %rd1, %rd6;
	shl.b64 	%rd13, %rd12, 2;
	cvt.rn.f32.u64 	%f7, %rd12;
	fma.rn.f32 	%f8, %f4, %f7, %f3;
	add.s64 	%rd14, %rd13, %rd3;
	st.global.f32 	[%rd14], %f8;
$L__BB17_6:
	ret;

}
	// .globl	_ZN3cub18CUB_300001_SM_10006detail9transform16transform_kernelINS2_10policy_hubILb1EN4cuda3std3__45tupleIJN6thrust24THRUST_300001_SM_1000_NS6detail15normal_iteratorINSA_10device_ptrIfEEEEEEEE10policy1000Ei13FactorFunctorSF_JPfEEEvT0_iT1_T2_DpNS2_10kernel_argIT3_EE
.visible .entry _ZN3cub18CUB_300001_SM_10006detail9transform16transform_kernelINS2_10policy_hubILb1EN4cuda3std3__45tupleIJN6thrust24THRUST_300001_SM_1000_NS6detail15normal_iteratorINSA_10device_ptrIfEEEEEEEE10policy1000Ei13FactorFunctorSF_JPfEEEvT0_iT1_T2_DpNS2_10kernel_argIT3_EE(
	.param .u32 _ZN3cub18CUB_300001_SM_10006detail9transform16transform_kernelINS2_10policy_hubILb1EN4cuda3std3__45tupleIJN6thrust24THRUST_300001_SM_1000_NS6detail15normal_iteratorINSA_10device_ptrIfEEEEEEEE10policy1000Ei13FactorFunctorSF_JPfEEEvT0_iT1_T2_DpNS2_10kernel_argIT3_EE_param_0,
	.param .u32 _ZN3cub18CUB_300001_SM_10006detail9transform16transform_kernelINS2_10policy_hubILb1EN4cuda3std3__45tupleIJN6thrust24THRUST_300001_SM_1000_NS6detail15normal_iteratorINSA_10device_ptrIfEEEEEEEE10policy1000Ei13FactorFunctorSF_JPfEEEvT0_iT1_T2_DpNS2_10kernel_argIT3_EE_param_1,
	.param .align 1 .b8 _ZN3cub18CUB_300001_SM_10006detail9transform16transform_kernelINS2_10policy_hubILb1EN4cuda3std3__45tupleIJN6thrust24THRUST_300001_SM_1000_NS6detail15normal_iteratorINSA_10device_ptrIfEEEEEEEE10policy1000Ei13FactorFunctorSF_JPfEEEvT0_iT1_T2_DpNS2_10kernel_argIT3_EE_param_2[1],
	.param .align 8 .b8 _ZN3cub18CUB_300001_SM_10006detail9transform16transform_kernelINS2_10policy_hubILb1EN4cuda3std3__45tupleIJN6thrust24THRUST_300001_SM_1000_NS6detail15normal_iteratorINSA_10device_ptrIfEEEEEEEE10policy1000Ei13FactorFunctorSF_JPfEEEvT0_iT1_T2_DpNS2_10kernel_argIT3_EE_param_3[8],
	.param .align 8 .b8 _ZN3cub18CUB_300001_SM_10006detail9transform16transform_kernelINS2_10policy_hubILb1EN4cuda3std3__45tupleIJN6thrust24THRUST_300001_SM_1000_NS6detail15normal_iteratorINSA_10device_ptrIfEEEEEEEE10policy1000Ei13FactorFunctorSF_JPfEEEvT0_iT1_T2_DpNS2_10kernel_argIT3_EE_param_4[16]
)
.maxntid 128
{
	.reg .pred 	%p<67>;
	.reg .b32 	%r<77>;
	.reg .b32 	%f<91>;
	.reg .b64 	%rd<64>;

	ld.param.u32 	%r43, [_ZN3cub18CUB_300001_SM_10006detail9transform16transform_kernelINS2_10policy_hubILb1EN4cuda3std3__45tupleIJN6thrust24THRUST_300001_SM_1000_NS6detail15normal_iteratorINSA_10device_ptrIfEEEEEEEE10policy1000Ei13FactorFunctorSF_JPfEEEvT0_iT1_T2_DpNS2_10kernel_argIT3_EE_param_0];
	ld.param.u64 	%rd14, [_ZN3cub18CUB_300001_SM_10006detail9transform16transform_kernelINS2_10policy_hubILb1EN4cuda3std3__45tupleIJN6thrust24THRUST_300001_SM_1000_NS6detail15normal_iteratorINSA_10device_ptrIfEEEEEEEE10policy1000Ei13FactorFunctorSF_JPfEEEvT0_iT1_T2_DpNS2_10kernel_argIT3_EE_param_4];
	ld.param.u64 	%rd15, [_ZN3cub18CUB_300001_SM_10006detail9transform16transform_kernelINS2_10policy_hubILb1EN4cuda3std3__45tupleIJN6thrust24THRUST_300001_SM_1000_NS6detail15normal_iteratorINSA_10device_ptrIfEEEEEEEE10policy1000Ei13FactorFunctorSF_JPfEEEvT0_iT1_T2_DpNS2_10kernel_argIT3_EE_param_3];
	ld.param.u32 	%r42, [_ZN3cub18CUB_300001_SM_10006detail9transform16transform_kernelINS2_10policy_hubILb1EN4cuda3std3__45tupleIJN6thrust24THRUST_300001_SM_1000_NS6detail15normal_iteratorINSA_10device_ptrIfEEEEEEEE10policy1000Ei13FactorFunctorSF_JPfEEEvT0_iT1_T2_DpNS2_10kernel_argIT3_EE_param_1];
	cvta.to.global.u64 	%rd1, %rd15;
	cvta.to.global.u64 	%rd2, %rd14;
	shl.b32 	%r1, %r42, 7;
	mov.u32 	%r44, %ctaid.x;
	mul.lo.s32 	%r2, %r1, %r44;
	sub.s32 	%r3, %r43, %r2;
	min.s32 	%r4, %r1, %r3;
	shl.b32 	%r5, %r4, 2;
	mov.u32 	%r6, %tid.x;
	shl.b32 	%r67, %r6, 7;
	setp.ge.s32 	%p1, %r67, %r5;
	@%p1 bra 	$L__BB18_3;
	mul.wide.u32 	%rd16, %r6, 128;
	add.s64 	%rd17, %rd2, %rd16;
	mul.wide.s32 	%rd18, %r2, 4;
	add.s64 	%rd62, %rd17, %rd18;
$L__BB18_2:
	.pragma "nounroll";
	// begin inline asm
	prefetch.global.L2 [%rd62];
	// end inline asm
	add.s32 	%r67, %r67, 16384;
	add.s64 	%rd62, %rd62, 16384;
	setp.lt.s32 	%p2, %r67, %r5;
	@%p2 bra 	$L__BB18_2;
$L__BB18_3:
	mul.wide.s32 	%rd20, %r2, 4;
	add.s64 	%rd6, %rd2, %rd20;
	add.s64 	%rd7, %rd1, %rd20;
	setp.gt.s32 	%p3, %r1, %r3;
	@%p3 bra 	$L__BB18_16;
	setp.lt.s32 	%p4, %r42, 1;
	@%p4 bra 	$L__BB18_57;
	and.b32  	%r10, %r42, 7;
	setp.lt.u32 	%p5, %r42, 8;
	mov.b32 	%r74, 0;
	@%p5 bra 	$L__BB18_8;
	and.b32  	%r74, %r42, 2147483640;
	neg.s32 	%r69, %r74;
	mul.wide.u32 	%rd21, %r6, 4;
	add.s64 	%rd63, %rd20, %rd21;
	add.s32 	%r68, %r6, 128;
$L__BB18_7:
	.pragma "nounroll";
	mul.wide.s32 	%rd22, %r68, 4;
	add.s64 	%rd23, %rd20, %rd22;
	add.s64 	%rd24, %rd2, %rd63;
	ld.global.f32 	%f1, [%rd24];
	setp.neu.f32 	%p6, %f1, 0f00000000;
	rcp.rn.f32 	%f2, %f1;
	selp.f32 	%f3, %f2, %f1, %p6;
	add.s64 	%rd25, %rd1, %rd63;
	st.global.f32 	[%rd25], %f3;
	add.s64 	%rd26, %rd2, %rd23;
	ld.global.f32 	%f4, [%rd26];
	setp.neu.f32 	%p7, %f4, 0f00000000;
	rcp.rn.f32 	%f5, %f4;
	selp.f32 	%f6, %f5, %f4, %p7;
	add.s64 	%rd27, %rd1, %rd23;
	st.global.f32 	[%rd27], %f6;
	ld.global.f32 	%f7, [%rd26+512];
	setp.neu.f32 	%p8, %f7, 0f00000000;
	rcp.rn.f32 	%f8, %f7;
	selp.f32 	%f9, %f8, %f7, %p8;
	st.global.f32 	[%rd27+512], %f9;
	ld.global.f32 	%f10, [%rd26+1024];
	setp.neu.f32 	%p9, %f10, 0f00000000;
	rcp.rn.f32 	%f11, %f10;
	selp.f32 	%f12, %f11, %f10, %p9;
	st.global.f32 	[%rd27+1024], %f12;
	ld.global.f32 	%f13, [%rd26+1536];
	setp.neu.f32 	%p10, %f13, 0f00000000;
	rcp.rn.f32 	%f14, %f13;
	selp.f32 	%f15, %f14, %f13, %p10;
	st.global.f32 	[%rd27+1536], %f15;
	ld.global.f32 	%f16, [%rd26+2048];
	setp.neu.f32 	%p11, %f16, 0f00000000;
	rcp.rn.f32 	%f17, %f16;
	selp.f32 	%f18, %f17, %f16, %p11;
	st.global.f32 	[%rd27+2048], %f18;
	ld.global.f32 	%f19, [%rd26+2560];
	setp.neu.f32 	%p12, %f19, 0f00000000;
	rcp.rn.f32 	%f20, %f19;
	selp.f32 	%f21, %f20, %f19, %p12;
	st.global.f32 	[%rd27+2560], %f21;
	ld.global.f32 	%f22, [%rd26+3072];
	setp.neu.f32 	%p13, %f22, 0f00000000;
	rcp.rn.f32 	%f23, %f22;
	selp.f32 	%f24, %f23, %f22, %p13;
	st.global.f32 	[%rd27+3072], %f24;
	add.s32 	%r69, %r69, 8;
	add.s64 	%rd63, %rd63, 4096;
	add.s32 	%r68, %r68, 1024;
	setp.eq.s32 	%p14, %r69, 0;
	@%p14 bra 	$L__BB18_8;
	bra.uni 	$L__BB18_7;
$L__BB18_8:
	setp.eq.s32 	%p15, %r10, 0;
	@%p15 bra 	$L__BB18_57;
	and.b32  	%r37, %r42, 3;
	setp.lt.u32 	%p16, %r10, 4;
	@%p16 bra 	$L__BB18_11;
	shl.b32 	%r46, %r74, 7;
	add.s32 	%r47, %r46, %r6;
	mul.wide.s32 	%rd28, %r47, 4;
	add.s64 	%rd29, %rd6, %rd28;
	ld.global.f32 	%f25, [%rd29];
	setp.neu.f32 	%p17, %f25, 0f00000000;
	rcp.rn.f32 	%f26, %f25;
	selp.f32 	%f27, %f26, %f25, %p17;
	add.s64 	%rd30, %rd7, %rd28;
	st.global.f32 	[%rd30], %f27;
	ld.global.f32 	%f28, [%rd29+512];
	setp.neu.f32 	%p18, %f28, 0f00000000;
	rcp.rn.f32 	%f29, %f28;
	selp.f32 	%f30, %f29, %f28, %p18;
	st.global.f32 	[%rd30+512], %f30;
	ld.global.f32 	%f31, [%rd29+1024];
	setp.neu.f32 	%p19, %f31, 0f00000000;
	rcp.rn.f32 	%f32, %f31;
	selp.f32 	%f33, %f32, %f31, %p19;
	st.global.f32 	[%rd30+1024], %f33;
	ld.global.f32 	%f34, [%rd29+1536];
	setp.neu.f32 	%p20, %f34, 0f00000000;
	rcp.rn.f32 	%f35, %f34;
	selp.f32 	%f36, %f35, %f34, %p20;
	st.global.f32 	[%rd30+1536], %f36;
	add.s32 	%r74, %r74, 4;
$L__BB18_11:
	setp.eq.s32 	%p21, %r37, 0;
	@%p21 bra 	$L__BB18_57;
	setp.eq.s32 	%p22, %r37, 1;
	@%p22 bra 	$L__BB18_14;
	shl.b32 	%r48, %r74, 7;
	add.s32 	%r49, %r48, %r6;
	mul.wide.s32 	%rd31, %r49, 4;
	add.s64 	%rd32, %rd6, %rd31;
	ld.global.f32 	%f37, [%rd32];
	setp.neu.f32 	%p23, %f37, 0f00000000;
	rcp.rn.f32 	%f38, %f37;
	selp.f32 	%f39, %f38, %f37, %p23;
	add.s64 	%rd33, %rd7, %rd31;
	st.global.f32 	[%rd33], %f39;
	ld.global.f32 	%f40, [%rd32+512];
	setp.neu.f32 	%p24, %f40, 0f00000000;
	rcp.rn.f32 	%f41, %f40;
	selp.f32 	%f42, %f41, %f40, %p24;
	st.global.f32 	[%rd33+512], %f42;
	add.s32 	%r74, %r74, 2;
$L__BB18_14:
	and.b32  	%r50, %r42, 1;
	setp.eq.b32 	%p25, %r50, 1;
	not.pred 	%p26, %p25;
	@%p26 bra 	$L__BB18_57;
	shl.b32 	%r51, %r74, 7;
	add.s32 	%r52, %r51, %r6;
	mul.wide.s32 	%rd34, %r52, 4;
	add.s64 	%rd35, %rd6, %rd34;
	ld.global.f32 	%f43, [%rd35];
	setp.neu.f32 	%p27, %f43, 0f00000000;
	rcp.rn.f32 	%f44, %f43;
	selp.f32 	%f45, %f44, %f43, %p27;
	add.s64 	%rd36, %rd7, %rd34;
	st.global.f32 	[%rd36], %f45;
	bra.uni 	$L__BB18_57;
$L__BB18_16:
	setp.lt.s32 	%p28, %r42, 1;
	@%p28 bra 	$L__BB18_57;
	and.b32  	%r14, %r42, 7;
	setp.lt.u32 	%p29, %r42, 8;
	mov.b32 	%r71, 0;
	@%p29 bra 	$L__BB18_36;
	and.b32  	%r71, %r42, 2147483640;
	mov.b32 	%r70, 0;
$L__BB18_19:
	.pragma "nounroll";
	shl.b32 	%r55, %r70, 7;
	add.s32 	%r21, %r55, %r6;
	setp.ge.s32 	%p30, %r21, %r4;
	@%p30 bra 	$L__BB18_21;
	mul.wide.u32 	%rd37, %r21, 4;
	add.s64 	%rd38, %rd6, %rd37;
	ld.global.f32 	%f46, [%rd38];
	setp.neu.f32 	%p31, %f46, 0f00000000;
	rcp.rn.f32 	%f47, %f46;
	selp.f32 	%f48, %f47, %f46, %p31;
	add.s64 	%rd39, %rd7, %rd37;
	st.global.f32 	[%rd39], %f48;
$L__BB18_21:
	add.s32 	%r56, %r21, 128;
	setp.ge.s32 	%p32, %r56, %r4;
	mul.wide.s32 	%rd40, %r56, 4;
	add.s64 	%rd12, %rd6, %rd40;
	add.s64 	%rd13, %rd7, %rd40;
	@%p32 bra 	$L__BB18_23;
	ld.global.f32 	%f49, [%rd12];
	setp.neu.f32 	%p33, %f49, 0f00000000;
	rcp.rn.f32 	%f50, %f49;
	selp.f32 	%f51, %f50, %f49, %p33;
	st.global.f32 	[%rd13], %f51;
$L__BB18_23:
	add.s32 	%r57, %r21, 256;
	setp.ge.s32 	%p34, %r57, %r4;
	@%p34 bra 	$L__BB18_25;
	ld.global.f32 	%f52, [%rd12+512];
	setp.neu.f32 	%p35, %f52, 0f00000000;
	rcp.rn.f32 	%f53, %f52;
	selp.f32 	%f54, %f53, %f52, %p35;
	st.global.f32 	[%rd13+512], %f54;
$L__BB18_25:
	add.s32 	%r58, %r21, 384;
	setp.ge.s32 	%p36, %r58, %r4;
	@%p36 bra 	$L__BB18_27;
	ld.global.f32 	%f55, [%rd12+1024];
	setp.neu.f32 	%p37, %f55, 0f00000000;
	rcp.rn.f32 	%f56, %f55;
	selp.f32 	%f57, %f56, %f55, %p37;
	st.global.f32 	[%rd13+1024], %f57;
$L__BB18_27:
	add.s32 	%r59, %r21, 512;
	setp.ge.s32 	%p38, %r59, %r4;
	@%p38 bra 	$L__BB18_29;
	ld.global.f32 	%f58, [%rd12+1536];
	setp.neu.f32 	%p39, %f58, 0f00000000;
	rcp.rn.f32 	%f59, %f58;
	selp.f32 	%f60, %f59, %f58, %p39;
	st.global.f32 	[%rd13+1536], %f60;
$L__BB18_29:
	add.s32 	%r60, %r21, 640;
	setp.ge.s32 	%p40, %r60, %r4;
	@%p40 bra 	$L__BB18_31;
	ld.global.f32 	%f61, [%rd12+2048];
	setp.neu.f32 	%p41, %f61, 0f00000000;
	rcp.rn.f32 	%f62, %f61;
	selp.f32 	%f63, %f62, %f61, %p41;
	st.global.f32 	[%rd13+2048], %f63;
$L__BB18_31:
	add.s32 	%r61, %r21, 768;
	setp.ge.s32 	%p42, %r61, %r4;
	@%p42 bra 	$L__BB18_33;
	ld.global.f32 	%f64, [%rd12+2560];
	setp.neu.f32 	%p43, %f64, 0f00000000;
	rcp.rn.f32 	%f65, %f64;
	selp.f32 	%f66, %f65, %f64, %p43;
	st.global.f32 	[%rd13+2560], %f66;
$L__BB18_33:
	add.s32 	%r62, %r21, 896;
	setp.ge.s32 	%p44, %r62, %r4;
	@%p44 bra 	$L__BB18_35;
	ld.global.f32 	%f67, [%rd12+3072];
	setp.neu.f32 	%p45, %f67, 0f00000000;
	rcp.rn.f32 	%f68, %f67;
	selp.f32 	%f69, %f68, %f67, %p45;
	st.global.f32 	[%rd13+3072], %f69;
$L__BB18_35:
	add.s32 	%r70, %r70, 8;
	setp.ne.s32 	%p46, %r70, %r71;
	@%p46 bra 	$L__BB18_19;
$L__BB18_36:
	setp.eq.s32 	%p47, %r14, 0;
	@%p47 bra 	$L__BB18_57;
	and.b32  	%r24, %r42, 3;
	setp.lt.u32 	%p48, %r14, 4;
	@%p48 bra 	$L__BB18_47;
	shl.b32 	%r63, %r71, 7;
	add.s32 	%r25, %r63, %r6;
	setp.ge.s32 	%p49, %r25, %r4;
	@%p49 bra 	$L__BB18_40;
	mul.wide.s32 	%rd41, %r25, 4;
	add.s64 	%rd42, %rd6, %rd41;
	ld.global.f32 	%f70, [%rd42];
	setp.neu.f32 	%p50, %f70, 0f00000000;
	rcp.rn.f32 	%f71, %f70;
	selp.f32 	%f72, %f71, %f70, %p50;
	add.s64 	%rd43, %rd7, %rd41;
	st.global.f32 	[%rd43], %f72;
$L__BB18_40:
	add.s32 	%r26, %r25, 128;
	setp.ge.s32 	%p51, %r26, %r4;
	@%p51 bra 	$L__BB18_42;
	mul.wide.s32 	%rd44, %r26, 4;
	add.s64 	%rd45, %rd6, %rd44;
	ld.global.f32 	%f73, [%rd45];
	setp.neu.f32 	%p52, %f73, 0f00000000;
	rcp.rn.f32 	%f74, %f73;
	selp.f32 	%f75, %f74, %f73, %p52;
	add.s64 	%rd46, %rd7, %rd44;
	st.global.f32 	[%rd46], %f75;
$L__BB18_42:
	add.s32 	%r27, %r25, 256;
	setp.ge.s32 	%p53, %r27, %r4;
	@%p53 bra 	$L__BB18_44;
	mul.wide.s32 	%rd47, %r27, 4;
	add.s64 	%rd48, %rd6, %rd47;
	ld.global.f32 	%f76, [%rd48];
	setp.neu.f32 	%p54, %f76, 0f00000000;
	rcp.rn.f32 	%f77, %f76;
	selp.f32 	%f78, %f77, %f76, %p54;
	add.s64 	%rd49, %rd7, %rd47;
	st.global.f32 	[%rd49], %f78;
$L__BB18_44:
	add.s32 	%r28, %r25, 384;
	setp.ge.s32 	%p55, %r28, %r4;
	@%p55 bra 	$L__BB18_46;
	mul.wide.s32 	%rd50, %r28, 4;
	add.s64 	%rd51, %rd6, %rd50;
	ld.global.f32 	%f79, [%rd51];
	setp.neu.f32 	%p56, %f79, 0f00000000;
	rcp.rn.f32 	%f80, %f79;
	selp.f32 	%f81, %f80, %f79, %p56;
	add.s64 	%rd52, %rd7, %rd50;
	st.global.f32 	[%rd52], %f81;
$L__BB18_46:
	add.s32 	%r71, %r71, 4;
$L__BB18_47:
	setp.eq.s32 	%p57, %r24, 0;
	@%p57 bra 	$L__BB18_57;
	setp.eq.s32 	%p58, %r24, 1;
	@%p58 bra 	$L__BB18_54;
	shl.b32 	%r64, %r71, 7;
	add.s32 	%r31, %r64, %r6;
	setp.ge.s32 	%p59, %r31, %r4;
	@%p59 bra 	$L__BB18_51;
	mul.wide.s32 	%rd53, %r31, 4;
	add.s64 	%rd54, %rd6, %rd53;
	ld.global.f32 	%f82, [%rd54];
	setp.neu.f32 	%p60, %f82, 0f00000000;
	rcp.rn.f32 	%f83, %f82;
	selp.f32 	%f84, %f83, %f82, %p60;
	add.s64 	%rd55, %rd7, %rd53;
	st.global.f32 	[%rd55], %f84;
$L__BB18_51:
	add.s32 	%r32, %r31, 128;
	setp.ge.s32 	%p61, %r32, %r4;
	@%p61 bra 	$L__BB18_53;
	mul.wide.s32 	%rd56, %r32, 4;
	add.s64 	%rd57, %rd6, %rd56;
	ld.global.f32 	%f85, [%rd57];
	setp.neu.f32 	%p62, %f85, 0f00000000;
	rcp.rn.f32 	%f86, %f85;
	selp.f32 	%f87, %f86, %f85, %p62;
	add.s64 	%rd58, %rd7, %rd56;
	st.global.f32 	[%rd58], %f87;
$L__BB18_53:
	add.s32 	%r71, %r71, 2;
$L__BB18_54:
	and.b32  	%r65, %r42, 1;
	setp.eq.b32 	%p63, %r65, 1;
	not.pred 	%p64, %p63;
	@%p64 bra 	$L__BB18_57;
	shl.b32 	%r66, %r71, 7;
	add.s32 	%r35, %r66, %r6;
	setp.ge.s32 	%p65, %r35, %r4;
	@%p65 bra 	$L__BB18_57;
	mul.wide.s32 	%rd59, %r35, 4;
	add.s64 	%rd60, %rd6, %rd59;
	ld.global.f32 	%f88, [%rd60];
	setp.neu.f32 	%p66, %f88, 0f00000000;
	rcp.rn.f32 	%f89, %f88;
	selp.f32 	%f90, %f89, %f88, %p66;
	add.s64 	%rd61, %rd7, %rd59;
	st.global.f32 	[%rd61], %f90;
$L__BB18_57:
	ret;

}
	// .globl	_ZN3cub18CUB_300001_SM_10006detail9transform16transform_kernelINS2_10policy_hubILb1EN4cuda3std3__45tupleIJN6thrust24THRUST_300001_SM_1000_NS6detail15normal_iteratorINSA_10device_ptrIfEEEEEEEE10policy1000El13FactorFunctorSF_JPfEEEvT0_iT1_T2_DpNS2_10kernel_argIT3_EE
.visible .entry _ZN3cub18CUB_300001_SM_10006detail9transform16transform_kernelINS2_10policy_hubILb1EN4cuda3std3__45tupleIJN6thrust24THRUST_300001_SM_1000_NS6detail15normal_iteratorINSA_10device_ptrIfEEEEEEEE10policy1000El13FactorFunctorSF_JPfEEEvT0_iT1_T2_DpNS2_10kernel_argIT3_EE(
	.param .u64 _ZN3cub18CUB_300001_SM_10006detail9transform16transform_kernelINS2_10policy_hubILb1EN4cuda3std3__45tupleIJN6thrust24THRUST_300001_SM_1000_NS6detail15normal_iteratorINSA_10device_ptrIfEEEEEEEE10policy1000El13FactorFunctorSF_JPfEEEvT0_iT1_T2_DpNS2_10kernel_argIT3_EE_param_0,
	.param .u32 _ZN3cub18CUB_300001_SM_10006detail9transform16transform_kernelINS2_10policy_hubILb1EN4cuda3std3__45tupleIJN6thrust24THRUST_300001_SM_1000_NS6detail15normal_iteratorINSA_10device_ptrIfEEEEEEEE10policy1000El13FactorFunctorSF_JPfEEEvT0_iT1_T2_DpNS2_10kernel_argIT3_EE_param_1,
	.param .align 1 .b8 _ZN3cub18CUB_300001_SM_10006detail9transform16transform_kernelINS2_10policy_hubILb1EN4cuda3std3__45tupleIJN6thrust24THRUST_300001_SM_1000_NS6detail15normal_iteratorINSA_10device_ptrIfEEEEEEEE10policy1000El13FactorFunctorSF_JPfEEEvT0_iT1_T2_DpNS2_10kernel_argIT3_EE_param_2[1],
	.param .align 8 .b8 _ZN3cub18CUB_300001_SM_10006detail9transform16transform_kernelINS2_10policy_hubILb1EN4cuda3std3__45tupleIJN6thrust24THRUST_300001_SM_1000_NS6detail15normal_iteratorINSA_10device_ptrIfEEEEEEEE10policy1000El13FactorFunctorSF_JPfEEEvT0_iT1_T2_DpNS2_10kernel_argIT3_EE_param_3[8],
	.param .align 8 .b8 _ZN3cub18CUB_300001_SM_10006detail9transform16transform_kernelINS2_10policy_hubILb1EN4cuda3std3__45tupleIJN6thrust24THRUST_300001_SM_1000_NS6detail15normal_iteratorINSA_10device_ptrIfEEEEEEEE10policy1000El13FactorFunctorSF_JPfEEEvT0_iT1_T2_DpNS2_10kernel_argIT3_EE_param_4[16]
)
.maxntid 128
{
	.reg .pred 	%p<67>;
	.reg .b32 	%r<74>;
	.reg .b32 	%f<91>;
	.reg .b64 	%rd<70>;

	ld.param.u64 	%rd15, [_ZN3cub18CUB_300001_SM_10006detail9transform16transform_kernelINS2_10policy_hubILb1EN4cuda3std3__45tupleIJN6thrust24THRUST_300001_SM_1000_NS6detail15normal_iteratorINSA_10device_ptrIfEEEEEEEE10policy1000El13FactorFunctorSF_JPfEEEvT0_iT1_T2_DpNS2_10kernel_argIT3_EE_param_0];
	ld.param.u64 	%rd16, [_ZN3cub18CUB_300001_SM_10006detail9transform16transform_kernelINS2_10policy_hubILb1EN4cuda3std3__45tupleIJN6thrust24THRUST_300001_SM_1000_NS6detail15normal_iteratorINSA_10device_ptrIfEEEEEEEE10policy1000El13FactorFunctorSF_JPfEEEvT0_iT1_T2_DpNS2_10kernel_argIT3_EE_param_4];
	ld.param.u64 	%rd17, [_ZN3cub18CUB_300001_SM_10006detail9transform16transform_kernelINS2_10policy_hubILb1EN4cuda3std3__45tupleIJN6thrust24THRUST_300001_SM_1000_NS6detail15normal_iteratorINSA_10device_ptrIfEEEEEEEE10policy1000El13FactorFunctorSF_JPfEEEvT0_iT1_T2_DpNS2_10kernel_argIT3_EE_param_3];
	ld.param.u32 	%r40, [_ZN3cub18CUB_300001_SM_10006detail9transform16transform_kernelINS2_10policy_hubILb1EN4cuda3std3__45tupleIJN6thrust24THRUST_300001_SM_1000_NS6detail15normal_iteratorINSA_10device_ptrIfEEEEEEEE10policy1000El13FactorFunctorSF_JPfEEEvT0_iT1_T2_DpNS2_10kernel_argIT3_EE_param_1];
	cvta.to.global.u64 	%rd1, %rd17;
	cvta.to.global.u64 	%rd2, %rd16;
	shl.b32 	%r1, %r40, 7;
	mov.u32 	%r41, %ctaid.x;
	cvt.u64.u32 	%rd18, %r41;
	cvt.s64.s32 	%rd19, %r1;
	mul.lo.s64 	%rd3, %rd19, %rd18;
	sub.s64 	%rd20, %rd15, %rd3;
	min.s64 	%rd21, %rd20, %rd19;
	cvt.u32.u64 	%r2, %rd21;
	shl.b32 	%r3, %r2, 2;
	mov.u32 	%r4, %tid.x;
	shl.b32 	%r64, %r4, 7;
	setp.ge.s32 	%p1, %r64, %r3;
	@%p1 bra 	$L__BB19_3;
	shl.b64 	%rd22, %rd3, 2;
	add.s64 	%rd23, %rd2, %rd22;
	mul.wide.u32 	%rd24, %r4, 128;
	add.s64 	%rd68, %rd23, %rd24;
$L__BB19_2:
	.pragma "nounroll";
	// begin inline asm
	prefetch.global.L2 [%rd68];
	// end inline asm
	add.s32 	%r64, %r64, 16384;
	add.s64 	%rd68, %rd68, 16384;
	setp.lt.s32 	%p2, %r64, %r3;
	@%p2 bra 	$L__BB19_2;
$L__BB19_3:
	shl.b64 	%rd26, %rd3, 2;
	add.s64 	%rd7, %rd2, %rd26;
	add.s64 	%rd8, %rd1, %rd26;
	setp.eq.s32 	%p3, %r1, %r2;
	@%p3 bra 	$L__BB19_45;
	setp.lt.s32 	%p4, %r40, 1;
	@%p4 bra 	$L__BB19_57;
	and.b32  	%r8, %r40, 7;
	setp.lt.u32 	%p5, %r40, 8;
	mov.b32 	%r71, 0;
	@%p5 bra 	$L__BB19_24;
	and.b32  	%r71, %r40, 2147483640;
	mov.b32 	%r67, 0;
$L__BB19_7:
	.pragma "nounroll";
	shl.b32 	%r44, %r67, 7;
	add.s32 	%r19, %r44, %r4;
	setp.ge.s32 	%p6, %r19, %r2;
	@%p6 bra 	$L__BB19_9;
	mul.wide.u32 	%rd27, %r19, 4;
	add.s64 	%rd28, %rd7, %rd27;
	ld.global.f32 	%f1, [%rd28];
	setp.neu.f32 	%p7, %f1, 0f00000000;
	rcp.rn.f32 	%f2, %f1;
	selp.f32 	%f3, %f2, %f1, %p7;
	add.s64 	%rd29, %rd8, %rd27;
	st.global.f32 	[%rd29], %f3;
$L__BB19_9:
	add.s32 	%r45, %r19, 128;
	setp.ge.s32 	%p8, %r45, %r2;
	mul.wide.s32 	%rd30, %r45, 4;
	add.s64 	%rd13, %rd7, %rd30;
	add.s64 	%rd14, %rd8, %rd30;
	@%p8 bra 	$L__BB19_11;
	ld.global.f32 	%f4, [%rd13];
	setp.neu.f32 	%p9, %f4, 0f00000000;
	rcp.rn.f32 	%f5, %f4;
	selp.f32 	%f6, %f5, %f4, %p9;
	st.global.f32 	[%rd14], %f6;
$L__BB19_11:
	add.s32 	%r46, %r19, 256;
	setp.ge.s32 	%p10, %r46, %r2;
	@%p10 bra 	$L__BB19_13;
	ld.global.f32 	%f7, [%rd13+512];
	setp.neu.f32 	%p11, %f7, 0f00000000;
	rcp.rn.f32 	%f8, %f7;
	selp.f32 	%f9, %f8, %f7, %p11;
	st.global.f32 	[%rd14+512], %f9;
$L__BB19_13:
	add.s32 	%r47, %r19, 384;
	setp.ge.s32 	%p12, %r47, %r2;
	@%p12 bra 	$L__BB19_15;
	ld.global.f32 	%f10, [%rd13+1024];
	setp.neu.f32 	%p13, %f10, 0f00000000;
	rcp.rn.f32 	%f11, %f10;
	selp.f32 	%f12, %f11, %f10, %p13;
	st.global.f32 	[%rd14+1024], %f12;
$L__BB19_15:
	add.s32 	%r48, %r19, 512;
	setp.ge.s32 	%p14, %r48, %r2;
	@%p14 bra 	$L__BB19_17;
	ld.global.f32 	%f13, [%rd13+1536];
	setp.neu.f32 	%p15, %f13, 0f00000000;
	rcp.rn.f32 	%f14, %f13;
	selp.f32 	%f15, %f14, %f13, %p15;
	st.global.f32 	[%rd14+1536], %f15;
$L__BB19_17:
	add.s32 	%r49, %r19, 640;
	setp.ge.s32 	%p16, %r49, %r2;
	@%p16 bra 	$L__BB19_19;
	ld.global.f32 	%f16, [%rd13+2048];
	setp.neu.f32 	%p17, %f16, 0f00000000;
	rcp.rn.f32 	%f17, %f16;
	selp.f32 	%f18, %f17, %f16, %p17;
	st.global.f32 	[%rd14+2048], %f18;
$L__BB19_19:
	add.s32 	%r50, %r19, 768;
	setp.ge.s32 	%p18, %r50, %r2;
	@%p18 bra 	$L__BB19_21;
	ld.global.f32 	%f19, [%rd13+2560];
	setp.neu.f32 	%p19, %f19, 0f00000000;
	rcp.rn.f32 	%f20, %f19;
	selp.f32 	%f21, %f20, %f19, %p19;
	st.global.f32 	[%rd14+2560], %f21;
$L__BB19_21:
	add.s32 	%r51, %r19, 896;
	setp.ge.s32 	%p20, %r51, %r2;
	@%p20 bra 	$L__BB19_23;
	ld.global.f32 	%f22, [%rd13+3072];
	setp.neu.f32 	%p21, %f22, 0f00000000;
	rcp.rn.f32 	%f23, %f22;
	selp.f32 	%f24, %f23, %f22, %p21;
	st.global.f32 	[%rd14+3072], %f24;
$L__BB19_23:
	add.s32 	%r67, %r67, 8;
	setp.eq.s32 	%p22, %r67, %r71;
	@%p22 bra 	$L__BB19_24;
	bra.uni 	$L__BB19_7;
$L__BB19_24:
	setp.eq.s32 	%p23, %r8, 0;
	@%p23 bra 	$L__BB19_57;
	and.b32  	%r28, %r40, 3;
	setp.lt.u32 	%p24, %r8, 4;
	@%p24 bra 	$L__BB19_35;
	shl.b32 	%r52, %r71, 7;
	add.s32 	%r29, %r52, %r4;
	setp.ge.s32 	%p25, %r29, %r2;
	@%p25 bra 	$L__BB19_28;
	mul.wide.s32 	%rd31, %r29, 4;
	add.s64 	%rd32, %rd7, %rd31;
	ld.global.f32 	%f25, [%rd32];
	setp.neu.f32 	%p26, %f25, 0f00000000;
	rcp.rn.f32 	%f26, %f25;
	selp.f32 	%f27, %f26, %f25, %p26;
	add.s64 	%rd33, %rd8, %rd31;
	st.global.f32 	[%rd33], %f27;
$L__BB19_28:
	add.s32 	%r30, %r29, 128;
	setp.ge.s32 	%p27, %r30, %r2;
	@%p27 bra 	$L__BB19_30;
	mul.wide.s32 	%rd34, %r30, 4;
	add.s64 	%rd35, %rd7, %rd34;
	ld.global.f32 	%f28, [%rd35];
	setp.neu.f32 	%p28, %f28, 0f00000000;
	rcp.rn.f32 	%f29, %f28;
	selp.f32 	%f30, %f29, %f28, %p28;
	add.s64 	%rd36, %rd8, %rd34;
	st.global.f32 	[%rd36], %f30;
$L__BB19_30:
	add.s32 	%r31, %r29, 256;
	setp.ge.s32 	%p29, %r31, %r2;
	@%p29 bra 	$L__BB19_32;
	mul.wide.s32 	%rd37, %r31, 4;
	add.s64 	%rd38, %rd7, %rd37;
	ld.global.f32 	%f31, [%rd38];
	setp.neu.f32 	%p30, %f31, 0f00000000;
	rcp.rn.f32 	%f32, %f31;
	selp.f32 	%f33, %f32, %f31, %p30;
	add.s64 	%rd39, %rd8, %rd37;
	st.global.f32 	[%rd39], %f33;
$L__BB19_32:
	add.s32 	%r32, %r29, 384;
	setp.ge.s32 	%p31, %r32, %r2;
	@%p31 bra 	$L__BB19_34;
	mul.wide.s32 	%rd40, %r32, 4;
	add.s64 	%rd41, %rd7, %rd40;
	ld.global.f32 	%f34, [%rd41];
	setp.neu.f32 	%p32, %f34, 0f00000000;
	rcp.rn.f32 	%f35, %f34;
	selp.f32 	%f36, %f35, %f34, %p32;
	add.s64 	%rd42, %rd8, %rd40;
	st.global.f32 	[%rd42], %f36;
$L__BB19_34:
	add.s32 	%r71, %r71, 4;
$L__BB19_35:
	setp.eq.s32 	%p33, %r28, 0;
	@%p33 bra 	$L__BB19_57;
	setp.eq.s32 	%p34, %r28, 1;
	@%p34 bra 	$L__BB19_42;
	shl.b32 	%r53, %r71, 7;
	add.s32 	%r35, %r53, %r4;
	setp.ge.s32 	%p35, %r35, %r2;
	@%p35 bra 	$L__BB19_39;
	mul.wide.s32 	%rd43, %r35, 4;
	add.s64 	%rd44, %rd7, %rd43;
	ld.global.f32 	%f37, [%rd44];
	setp.neu.f32 	%p36, %f37, 0f00000000;
	rcp.rn.f32 	%f38, %f37;
	selp.f32 	%f39, %f38, %f37, %p36;
	add.s64 	%rd45, %rd8, %rd43;
	st.global.f32 	[%rd45], %f39;
$L__BB19_39:
	add.s32 	%r36, %r35, 128;
	setp.ge.s32 	%p37, %r36, %r2;
	@%p37 bra 	$L__BB19_41;
	mul.wide.s32 	%rd46, %r36, 4;
	add.s64 	%rd47, %rd7, %rd46;
	ld.global.f32 	%f40, [%rd47];
	setp.neu.f32 	%p38, %f40, 0f00000000;
	rcp.rn.f32 	%f41, %f40;
	selp.f32 	%f42, %f41, %f40, %p38;
	add.s64 	%rd48, %rd8, %rd46;
	st.global.f32 	[%rd48], %f42;
$L__BB19_41:
	add.s32 	%r71, %r71, 2;
$L__BB19_42:
	and.b32  	%r54, %r40, 1;
	setp.eq.b32 	%p39, %r54, 1;
	not.pred 	%p40, %p39;
	@%p40 bra 	$L__BB19_57;
	shl.b32 	%r55, %r71, 7;
	add.s32 	%r39, %r55, %r4;
	setp.ge.s32 	%p41, %r39, %r2;
	@%p41 bra 	$L__BB19_57;
	mul.wide.s32 	%rd49, %r39, 4;
	add.s64 	%rd50, %rd7, %rd49;
	ld.global.f32 	%f43, [%rd50];
	setp.neu.f32 	%p42, %f43, 0f00000000;
	rcp.rn.f32 	%f44, %f43;
	selp.f32 	%f45, %f44, %f43, %p42;
	add.s64 	%rd51, %rd8, %rd49;
	st.global.f32 	[%rd51], %f45;
	bra.uni 	$L__BB19_57;
$L__BB19_45:
	setp.lt.s32 	%p43, %r40, 1;
	@%p43 bra 	$L__BB19_57;
	and.b32  	%r10, %r40, 7;
	setp.lt.u32 	%p44, %r40, 8;
	mov.b32 	%r69, 0;
	@%p44 bra 	$L__BB19_49;
	and.b32  	%r69, %r40, 2147483640;
	neg.s32 	%r66, %r69;
	mul.wide.u32 	%rd52, %r4, 4;
	add.s64 	%rd69, %rd26, %rd52;
	add.s32 	%r65, %r4, 128;
$L__BB19_48:
	.pragma "nounroll";
	mul.wide.s32 	%rd53, %r65, 4;
	add.s64 	%rd54, %rd26, %rd53;
	add.s64 	%rd55, %rd2, %rd69;
	ld.global.f32 	%f46, [%rd55];
	setp.neu.f32 	%p45, %f46, 0f00000000;
	rcp.rn.f32 	%f47, %f46;
	selp.f32 	%f48, %f47, %f46, %p45;
	add.s64 	%rd56, %rd1, %rd69;
	st.global.f32 	[%rd56], %f48;
	add.s64 	%rd57, %rd2, %rd54;
	ld.global.f32 	%f49, [%rd57];
	setp.neu.f32 	%p46, %f49, 0f00000000;
	rcp.rn.f32 	%f50, %f49;
	selp.f32 	%f51, %f50, %f49, %p46;
	add.s64 	%rd58, %rd1, %rd54;
	st.global.f32 	[%rd58], %f51;
	ld.global.f32 	%f52, [%rd57+512];
	setp.neu.f32 	%p47, %f52, 0f00000000;
	rcp.rn.f32 	%f53, %f52;
	selp.f32 	%f54, %f53, %f52, %p47;
	st.global.f32 	[%rd58+512], %f54;
	ld.global.f32 	%f55, [%rd57+1024];
	setp.neu.f32 	%p48, %f55, 0f00000000;
	rcp.rn.f32 	%f56, %f55;
	selp.f32 	%f57, %f56, %f55, %p48;
	st.global.f32 	[%rd58+1024], %f57;
	ld.global.f32 	%f58, [%rd57+1536];
	setp.neu.f32 	%p49, %f58, 0f00000000;
	rcp.rn.f32 	%f59, %f58;
	selp.f32 	%f60, %f59, %f58, %p49;
	st.global.f32 	[%rd58+1536], %f60;
	ld.global.f32 	%f61, [%rd57+2048];
	setp.neu.f32 	%p50, %f61, 0f00000000;
	rcp.rn.f32 	%f62, %f61;
	selp.f32 	%f63, %f62, %f61, %p50;
	st.global.f32 	[%rd58+2048], %f63;
	ld.global.f32 	%f64, [%rd57+2560];
	setp.neu.f32 	%p51, %f64, 0f00000000;
	rcp.rn.f32 	%f65, %f64;
	selp.f32 	%f66, %f65, %f64, %p51;
	st.global.f32 	[%rd58+2560], %f66;
	ld.global.f32 	%f67, [%rd57+3072];
	setp.neu.f32 	%p52, %f67, 0f00000000;
	rcp.rn.f32 	%f68, %f67;
	selp.f32 	%f69, %f68, %f67, %p52;
	st.global.f32 	[%rd58+3072], %f69;
	add.s32 	%r66, %r66, 8;
	add.s64 	%rd69, %rd69, 4096;
	add.s32 	%r65, %r65, 1024;
	setp.eq.s32 	%p53, %r66, 0;
	@%p53 bra 	$L__BB19_49;
	bra.uni 	$L__BB19_48;
$L__BB19_49:
	setp.eq.s32 	%p54, %r10, 0;
	@%p54 bra 	$L__BB19_57;
	and.b32  	%r22, %r40, 3;
	setp.lt.u32 	%p55, %r10, 4;
	@%p55 bra 	$L__BB19_52;
	shl.b32 	%r57, %r69, 7;
	add.s32 	%r58, %r57, %r4;
	mul.wide.s32 	%rd59, %r58, 4;
	add.s64 	%rd60, %rd7, %rd59;
	ld.global.f32 	%f70, [%rd60];
	setp.neu.f32 	%p56, %f70, 0f00000000;
	rcp.rn.f32 	%f71, %f70;
	selp.f32 	%f72, %f71, %f70, %p56;
	add.s64 	%rd61, %rd8, %rd59;
	st.global.f32 	[%rd61], %f72;
	ld.global.f32 	%f73, [%rd60+512];
	setp.neu.f32 	%p57, %f73, 0f00000000;
	rcp.rn.f32 	%f74, %f73;
	selp.f32 	%f75, %f74, %f73, %p57;
	st.global.f32 	[%rd61+512], %f75;
	ld.global.f32 	%f76, [%rd60+1024];
	setp.neu.f32 	%p58, %f76, 0f00000000;
	rcp.rn.f32 	%f77, %f76;
	selp.f32 	%f78, %f77, %f76, %p58;
	st.global.f32 	[%rd61+1024], %f78;
	ld.global.f32 	%f79, [%rd60+1536];
	setp.neu.f32 	%p59, %f79, 0f00000000;
	rcp.rn.f32 	%f80, %f79;
	selp.f32 	%f81, %f80, %f79, %p59;
	st.global.f32 	[%rd61+1536], %f81;
	add.s32 	%r69, %r69, 4;
$L__BB19_52:
	setp.eq.s32 	%p60, %r22, 0;
	@%p60 bra 	$L__BB19_57;
	setp.eq.s32 	%p61, %r22, 1;
	@%p61 bra 	$L__BB19_55;
	shl.b32 	%r59, %r69, 7;
	add.s32 	%r60, %r59, %r4;
	mul.wide.s32 	%rd62, %r60, 4;
	add.s64 	%rd63, %rd7, %rd62;
	ld.global.f32 	%f82, [%rd63];
	setp.neu.f32 	%p62, %f82, 0f00000000;
	rcp.rn.f32 	%f83, %f82;
	selp.f32 	%f84, %f83, %f82, %p62;
	add.s64 	%rd64, %rd8, %rd62;
	st.global.f32 	[%rd64], %f84;
	ld.global.f32 	%f85, [%rd63+512];
	setp.neu.f32 	%p63, %f85, 0f00000000;
	rcp.rn.f32 	%f86, %f85;
	selp.f32 	%f87, %f86, %f85, %p63;
	st.global.f32 	[%rd64+512], %f87;
	add.s32 	%r69, %r69, 2;
$L__BB19_55:
	and.b32  	%r61, %r40, 1;
	setp.eq.b32 	%p64, %r61, 1;
	not.pred 	%p65, %p64;
	@%p65 bra 	$L__BB19_57;
	shl.b32 	%r62, %r69, 7;
	add.s32 	%r63, %r62, %r4;
	mul.wide.s32 	%rd65, %r63, 4;
	add.s64 	%rd66, %rd7, %rd65;
	ld.global.f32 	%f88, [%rd66];
	setp.neu.f32 	%p66, %f88, 0f00000000;
	rcp.rn.f32 	%f89, %f88;
	selp.f32 	%f90, %f89, %f88, %p66;
	add.s64 	%rd67, %rd8, %rd65;
	st.global.f32 	[%rd67], %f90;
$L__BB19_57:
	ret;

}


// ===== COMPILED SASS (sm_100) =====

	.target	sm_100

	.elftype	@"ET_EXEC"


//--------------------- .note.nv.tkinfo           --------------------------
	.section	.note.nv.tkinfo,"",@"SHT_NOTE"
	.sectionflags	@"SHF_NOTE_NV_TKINFO"
	.tkinfo
        /*0018*/ 	.word	0x00000002
        /*0030*/ 	.string	""
        /*0030*/ 	.string	"ptxas"
        /*0030*/ 	.string	"Cuda compilation tools, release 13.0, V13.0.88"
        /*0030*/ 	.string	"Build cuda_13.0.r13.0/compiler.36424714_0"
        /*0030*/ 	.string	"-arch sm_100 -m 64 "



//--------------------- .note.nv.cuinfo           --------------------------
	.section	.note.nv.cuinfo,"",@"SHT_NOTE"
	.sectionflags	@"SHF_NOTE_NV_CUINFO"
        /*0018*/ 	.short	0x0002
        /*001a*/ 	.short	0x0064
        /*001c*/ 	.short	0x0082
	.zero		2


//--------------------- .nv.info                  --------------------------
	.section	.nv.info,"",@"SHT_CUDA_INFO"
	.align	4


	//----- nvinfo : EIATTR_REGCOUNT
	.align		4
        /*0000*/ 	.byte	0x04, 0x2f
        /*0002*/ 	.short	(.L_44 - .L_43)
	.align		4
.L_43:
        /*0004*/ 	.word	index@(_Z19unpack_original_texyP6float2j)
        /*0008*/ 	.word	0x00000020


	//----- nvinfo : EIATTR_FRAME_SIZE
	.align		4
.L_44:
        /*000c*/ 	.byte	0x04, 0x11
        /*000e*/ 	.short	(.L_46 - .L_45)
	.align		4
.L_45:
        /*0010*/ 	.word	index@(_Z19unpack_original_texyP6float2j)
        /*0014*/ 	.word	0x00000000


	//----- nvinfo : EIATTR_REGCOUNT
	.align		4
.L_46:
        /*0018*/ 	.byte	0x04, 0x2f
        /*001a*/ 	.short	(.L_48 - .L_47)
	.align		4
.L_47:
        /*001c*/ 	.word	index@(_Z10unpack_newPKjP6float2)
        /*0020*/ 	.word	0x00000020


	//----- nvinfo : EIATTR_FRAME_SIZE
	.align		4
.L_48:
        /*0024*/ 	.byte	0x04, 0x11
        /*0026*/ 	.short	(.L_50 - .L_49)
	.align		4
.L_49:
        /*0028*/ 	.word	index@(_Z10unpack_newPKjP6float2)
        /*002c*/ 	.word	0x00000000


	//----- nvinfo : EIATTR_REGCOUNT
	.align		4
.L_50:
        /*0030*/ 	.byte	0x04, 0x2f
        /*0032*/ 	.short	(.L_52 - .L_51)
	.align		4
.L_51:
        /*0034*/ 	.word	index@(_Z15unpack_new_int2P4int2P6float2)
        /*0038*/ 	.word	0x00000020


	//----- nvinfo : EIATTR_FRAME_SIZE
	.align		4
.L_52:
        /*003c*/ 	.byte	0x04, 0x11
        /*003e*/ 	.short	(.L_54 - .L_53)
	.align		4
.L_53:
        /*0040*/ 	.word	index@(_Z15unpack_new_int2P4int2P6float2)
        /*0044*/ 	.word	0x00000000


	//----- nvinfo : EIATTR_REGCOUNT
	.align		4
.L_54:
        /*0048*/ 	.byte	0x04, 0x2f
        /*004a*/ 	.short	(.L_56 - .L_55)
	.align		4
.L_55:
        /*004c*/ 	.word	index@(_Z10unpack_altPKjP6float2)
        /*0050*/ 	.word	0x0000001e


	//----- nvinfo : EIATTR_FRAME_SIZE
	.align		4
.L_56:
        /*0054*/ 	.byte	0x04, 0x11
        /*0056*/ 	.short	(.L_58 - .L_57)
	.align		4
.L_57:
        /*0058*/ 	.word	index@(_Z10unpack_altPKjP6float2)
        /*005c*/ 	.word	0x00000000


	//----- nvinfo : EIATTR_REGCOUNT
	.align		4
.L_58:
        /*0060*/ 	.byte	0x04, 0x2f
        /*0062*/ 	.short	(.L_60 - .L_59)
	.align		4
.L_59:
        /*0064*/ 	.word	index@(_Z27powertimefreq_new_hardcodedP6float2Pf)
        /*0068*/ 	.word	0x00000006


	//----- nvinfo : EIATTR_FRAME_SIZE
	.align		4
.L_60:
        /*006c*/ 	.byte	0x04, 0x11
        /*006e*/ 	.short	(.L_62 - .L_61)
	.align		4
.L_61:
        /*0070*/ 	.word	index@(_Z27powertimefreq_new_hardcodedP6float2Pf)
        /*0074*/ 	.word	0x00000000


	//----- nvinfo : EIATTR_REGCOUNT
	.align		4
.L_62:
        /*0078*/ 	.byte	0x04, 0x2f
        /*007a*/ 	.short	(.L_64 - .L_63)
	.align		4
.L_63:
        /*007c*/ 	.word	index@(_Z19DetectScrunchKernelP6float2Pfs)
        /*0080*/ 	.word	0x0000001a


	//----- nvinfo : EIATTR_FRAME_SIZE
	.align		4
.L_64:
        /*0084*/ 	.byte	0x04, 0x11
        /*0086*/ 	.short	(.L_66 - .L_65)
	.align		4
.L_65:
        /*0088*/ 	.word	index@(_Z19DetectScrunchKernelP6float2Pfs)
        /*008c*/ 	.word	0x00000000


	//----- nvinfo : EIATTR_REGCOUNT
	.align		4
.L_66:
        /*0090*/ 	.byte	0x04, 0x2f
        /*0092*/ 	.short	(.L_68 - .L_67)
	.align		4
.L_67:
        /*0094*/ 	.word	index@(_Z24DetectScrunchScaleKernelP6float2PfsS1_S1_)
        /*0098*/ 	.word	0x0000001a


	//----- nvinfo : EIATTR_FRAME_SIZE
	.align		4
.L_68:
        /*009c*/ 	.byte	0x04, 0x11
        /*009e*/ 	.short	(.L_70 - .L_69)
	.align		4
.L_69:
        /*00a0*/ 	.word	index@(_Z24DetectScrunchScaleKernelP6float2PfsS1_S1_)
        /*00a4*/ 	.word	0x00000000


	//----- nvinfo : EIATTR_REGCOUNT
	.align		4
.L_70:
        /*00a8*/ 	.byte	0x04, 0x2f
        /*00aa*/ 	.short	(.L_72 - .L_71)
	.align		4
.L_71:
        /*00ac*/ 	.word	index@(_Z27DetectScrunchScaleRevKernelP6float2PfsS1_S1_)
        /*00b0*/ 	.word	0x0000001a


	//----- nvinfo : EIATTR_FRAME_SIZE
	.align		4
.L_72:
        /*00b4*/ 	.byte	0x04, 0x11
        /*00b6*/ 	.short	(.L_74 - .L_73)
	.align		4
.L_73:
        /*00b8*/ 	.word	index@(_Z27DetectScrunchScaleRevKernelP6float2PfsS1_S1_)
        /*00bc*/ 	.word	0x00000000


	//----- nvinfo : EIATTR_REGCOUNT
	.align		4
.L_74:
        /*00c0*/ 	.byte	0x04, 0x2f
        /*00c2*/ 	.short	(.L_76 - .L_75)
	.align		4
.L_75:
        /*00c4*/ 	.word	index@(_Z29DetectScrunchScaleTruncKernelP6float2PfsS1_S1_)
        /*00c8*/ 	.word	0x0000001a


	//----- nvinfo : EIATTR_FRAME_SIZE
	.align		4
.L_76:
        /*00cc*/ 	.byte	0x04, 0x11
        /*00ce*/ 	.short	(.L_78 - .L_77)
	.align		4
.L_77:
        /*00d0*/ 	.word	index@(_Z29DetectScrunchScaleTruncKernelP6float2PfsS1_S1_)
        /*00d4*/ 	.word	0x00000000


	//----- nvinfo : EIATTR_REGCOUNT
	.align		4
.L_78:
        /*00d8*/ 	.byte	0x04, 0x2f
        /*00da*/ 	.short	(.L_80 - .L_79)
	.align		4
.L_79:
        /*00dc*/ 	.word	index@(_Z21GetPowerAddTimeKernelP6float2Pfjjj)
        /*00e0*/ 	.word	0x00000020


	//----- nvinfo : EIATTR_FRAME_SIZE
	.align		4
.L_80:
        /*00e4*/ 	.byte	0x04, 0x11
        /*00e6*/ 	.short	(.L_82 - .L_81)
	.align		4
.L_81:
        /*00e8*/ 	.word	index@(_Z21GetPowerAddTimeKernelP6float2Pfjjj)
        /*00ec*/ 	.word	0x00000000


	//----- nvinfo : EIATTR_REGCOUNT
	.align		4
.L_82:
        /*00f0*/ 	.byte	0x04, 0x2f
        /*00f2*/ 	.short	(.L_84 - .L_83)
	.align		4
.L_83:
        /*00f4*/ 	.word	index@(_Z21GetScaleFactorsKernelPfS_S_S_ii)
        /*00f8*/ 	.word	0x00000020


	//----- nvinfo : EIATTR_FRAME_SIZE
	.align		4
.L_84:
        /*00fc*/ 	.byte	0x04, 0x11
        /*00fe*/ 	.short	(.L_86 - .L_85)
	.align		4
.L_85:
        /*0100*/ 	.word	index@($__internal_7_$__cuda_sm3x_div_rn_noftz_f32_slowpath)
        /*0104*/ 	.word	0x00000000


	//----- nvinfo : EIATTR_FRAME_SIZE
	.align		4
.L_86:
        /*0108*/ 	.byte	0x04, 0x11
        /*010a*/ 	.short	(.L_88 - .L_87)
	.align		4
.L_87:
        /*010c*/ 	.word	index@($__internal_6_$__cuda_sm20_sqrt_rn_f32_slowpath)
        /*0110*/ 	.word	0x00000000


	//----- nvinfo : EIATTR_FRAME_SIZE
	.align		4
.L_88:
        /*0114*/ 	.byte	0x04, 0x11
        /*0116*/ 	.short	(.L_90 - .L_89)
	.align		4
.L_89:
        /*0118*/ 	.word	index@(_Z21GetScaleFactorsKernelPfS_S_S_ii)
        /*011c*/ 	.word	0x00000000


	//----- nvinfo : EIATTR_REGCOUNT
	.align		4
.L_90:
        /*0120*/ 	.byte	0x04, 0x2f
        /*0122*/ 	.short	(.L_92 - .L_91)
	.align		4
.L_91:
        /*0124*/ 	.word	index@(_Z24GetScaleFactorsDivKernelPfS_S_ii)
        /*0128*/ 	.word	0x00000020


	//----- nvinfo : EIATTR_FRAME_SIZE
	.align		4
.L_92:
        /*012c*/ 	.byte	0x04, 0x11
        /*012e*/ 	.short	(.L_94 - .L_93)
	.align		4
.L_93:
        /*0130*/ 	.word	index@($__internal_5_$__cuda_sm3x_div_rn_noftz_f32_slowpath)
        /*0134*/ 	.word	0x00000000


	//----- nvinfo : EIATTR_FRAME_SIZE
	.align		4
.L_94:
        /*0138*/ 	.byte	0x04, 0x11
        /*013a*/ 	.short	(.L_96 - .L_95)
	.align		4
.L_95:
        /*013c*/ 	.word	index@($__internal_4_$__cuda_sm20_sqrt_rn_f32_slowpath)
        /*0140*/ 	.word	0x00000000


	//----- nvinfo : EIATTR_FRAME_SIZE
	.align		4
.L_96:
        /*0144*/ 	.byte	0x04, 0x11
        /*0146*/ 	.short	(.L_98 - .L_97)
	.align		4
.L_97:
        /*0148*/ 	.word	index@(_Z24GetScaleFactorsDivKernelPfS_S_ii)
        /*014c*/ 	.word	0x00000000


	//----- nvinfo : EIATTR_REGCOUNT
	.align		4
.L_98:
        /*0150*/ 	.byte	0x04, 0x2f
        /*0152*/ 	.short	(.L_100 - .L_99)
	.align		4
.L_99:
        /*0154*/ 	.word	index@(_Z27GetScaleFactorsDoubleKernelPfS_S_i)
        /*0158*/ 	.word	0x00000020


	//----- nvinfo : EIATTR_FRAME_SIZE
	.align		4
.L_100:
        /*015c*/ 	.byte	0x04, 0x11
        /*015e*/ 	.short	(.L_102 - .L_101)
	.align		4
.L_101:
        /*0160*/ 	.word	index@($__internal_3_$__cuda_sm3x_div_rn_noftz_f32_slowpath)
        /*0164*/ 	.word	0x00000000


	//----- nvinfo : EIATTR_FRAME_SIZE
	.align		4
.L_102:
        /*0168*/ 	.byte	0x04, 0x11
        /*016a*/ 	.short	(.L_104 - .L_103)
	.align		4
.L_103:
        /*016c*/ 	.word	index@($__internal_2_$__cuda_sm20_sqrt_rn_f32_slowpath)
        /*0170*/ 	.word	0x00000000


	//----- nvinfo : EIATTR_FRAME_SIZE
	.align		4
.L_104:
        /*0174*/ 	.byte	0x04, 0x11
        /*0176*/ 	.short	(.L_106 - .L_105)
	.align		4
.L_105:
        /*0178*/ 	.word	index@(_Z27GetScaleFactorsDoubleKernelPfS_S_i)
        /*017c*/ 	.word	0x00000000


	//----- nvinfo : EIATTR_REGCOUNT
	.align		4
.L_106:
        /*0180*/ 	.byte	0x04, 0x2f
        /*0182*/ 	.short	(.L_108 - .L_107)
	.align		4
.L_107:
        /*0184*/ 	.word	index@(_ZN3cub18CUB_300001_SM_10006detail11EmptyKernelIvEEvv)
        /*0188*/ 	.word	0x00000004


	//----- nvinfo : EIATTR_FRAME_SIZE
	.align		4
.L_108:
        /*018c*/ 	.byte	0x04, 0x11
        /*018e*/ 	.short	(.L_110 - .L_109)
	.align		4
.L_109:
        /*0190*/ 	.word	index@(_ZN3cub18CUB_300001_SM_10006detail11EmptyKernelIvEEvv)
        /*0194*/ 	.word	0x00000000


	//----- nvinfo : EIATTR_REGCOUNT
	.align		4
.L_110:
        /*0198*/ 	.byte	0x04, 0x2f
        /*019a*/ 	.short	(.L_112 - .L_111)
	.align		4
.L_111:
        /*019c*/ 	.word	index@(_ZN3cub18CUB_300001_SM_10006detail8for_each13static_kernelINS2_12policy_hub_t12policy_500_tEmN6thrust24THRUST_300001_SM_1000_NS8cuda_cub20__uninitialized_fill7functorINS7_10device_ptrIhEEhEEEEvT0_T1_)
        /*01a0*/ 	.word	0x0000000a


	//----- nvinfo : EIATTR_FRAME_SIZE
	.align		4
.L_112:
        /*01a4*/ 	.byte	0x04, 0x11
        /*01a6*/ 	.short	(.L_114 - .L_113)
	.align		4
.L_113:
        /*01a8*/ 	.word	index@(_ZN3cub18CUB_300001_SM_10006detail8for_each13static_kernelINS2_12policy_hub_t12policy_500_tEmN6thrust24THRUST_300001_SM_1000_NS8cuda_cub20__uninitialized_fill7functorINS7_10device_ptrIhEEhEEEEvT0_T1_)
        /*01ac*/ 	.word	0x00000000


	//----- nvinfo : EIATTR_REGCOUNT
	.align		4
.L_114:
        /*01b0*/ 	.byte	0x04, 0x2f
        /*01b2*/ 	.short	(.L_116 - .L_115)
	.align		4
.L_115:
        /*01b4*/ 	.word	index@(_ZN3cub18CUB_300001_SM_10006detail8for_each13static_kernelINS2_12policy_hub_t12policy_500_tEmN6thrust24THRUST_300001_SM_1000_NS8cuda_cub20__uninitialized_fill7functorINS7_10device_ptrI6float2EESC_EEEEvT0_T1_)
        /*01b8*/ 	.word	0x00000009


	//----- nvinfo : EIATTR_FRAME_SIZE
	.align		4
.L_116:
        /*01bc*/ 	.byte	0x04, 0x11
        /*01be*/ 	.short	(.L_118 - .L_117)
	.align		4
.L_117:
        /*01c0*/ 	.word	index@(_ZN3cub18CUB_300001_SM_10006detail8for_each13static_kernelINS2_12policy_hub_t12policy_500_tEmN6thrust24THRUST_300001_SM_1000_NS8cuda_cub20__uninitialized_fill7functorINS7_10device_ptrI6float2EESC_EEEEvT0_T1_)
        /*01c4*/ 	.word	0x00000000


	//----- nvinfo : EIATTR_REGCOUNT
	.align		4
.L_118:
        /*01c8*/ 	.byte	0x04, 0x2f
        /*01ca*/ 	.short	(.L_120 - .L_119)
	.align		4
.L_119:
        /*01cc*/ 	.word	index@(_ZN3cub18CUB_300001_SM_10006detail8for_each13static_kernelINS2_12policy_hub_t12policy_500_tEmN6thrust24THRUST_300001_SM_1000_NS8cuda_cub20__uninitialized_fill7functorINS7_10device_ptrIfEEfEEEEvT0_T1_)
        /*01d0*/ 	.word	0x00000008


	//----- nvinfo : EIATTR_FRAME_SIZE
	.align		4
.L_120:
        /*01d4*/ 	.byte	0x04, 0x11
        /*01d6*/ 	.short	(.L_122 - .L_121)
	.align		4
.L_121:
        /*01d8*/ 	.word	index@(_ZN3cub18CUB_300001_SM_10006detail8for_each13static_kernelINS2_12policy_hub_t12policy_500_tEmN6thrust24THRUST_300001_SM_1000_NS8cuda_cub20__uninitialized_fill7functorINS7_10device_ptrIfEEfEEEEvT0_T1_)
        /*01dc*/ 	.word	0x00000000


	//----- nvinfo : EIATTR_REGCOUNT
	.align		4
.L_122:
        /*01e0*/ 	.byte	0x04, 0x2f
        /*01e2*/ 	.short	(.L_124 - .L_123)
	.align		4
.L_123:
        /*01e4*/ 	.word	index@(_ZN3cub18CUB_300001_SM_10006detail8for_each13static_kernelINS2_12policy_hub_t12policy_500_tElN6thrust24THRUST_300001_SM_1000_NS8cuda_cub10__tabulate7functorINS7_6detail15normal_iteratorINS7_10device_ptrIfEEEENS7_6system6detail7generic6detail22compute_sequence_valueIfvEElEEEEvT0_T1_)
        /*01e8*/ 	.word	0x0000000e


	//----- nvinfo : EIATTR_FRAME_SIZE
	.align		4
.L_124:
        /*01ec*/ 	.byte	0x04, 0x11
        /*01ee*/ 	.short	(.L_126 - .L_125)
	.align		4
.L_125:
        /*01f0*/ 	.word	index@(_ZN3cub18CUB_300001_SM_10006detail8for_each13static_kernelINS2_12policy_hub_t12policy_500_tElN6thrust24THRUST_300001_SM_1000_NS8cuda_cub10__tabulate7functorINS7_6detail15normal_iteratorINS7_10device_ptrIfEEEENS7_6system6detail7generic6detail22compute_sequence_valueIfvEElEEEEvT0_T1_)
        /*01f4*/ 	.word	0x00000000


	//----- nvinfo : EIATTR_REGCOUNT
	.align		4
.L_126:
        /*01f8*/ 	.byte	0x04, 0x2f
        /*01fa*/ 	.short	(.L_128 - .L_127)
	.align		4
.L_127:
        /*01fc*/ 	.word	index@(_ZN3cub18CUB_300001_SM_10006detail9transform16transform_kernelINS2_10policy_hubILb1EN4cuda3std3__45tupleIJN6thrust24THRUST_300001_SM_1000_NS6detail15normal_iteratorINSA_10device_ptrIfEEEEEEEE10policy1000Ei13FactorFunctorSF_JPfEEEvT0_iT1_T2_DpNS2_10kernel_argIT3_EE)
        /*0200*/ 	.word	0x0000001e


	//----- nvinfo : EIATTR_FRAME_SIZE
	.align		4
.L_128:
        /*0204*/ 	.byte	0x04, 0x11
        /*0206*/ 	.short	(.L_130 - .L_129)
	.align		4
.L_129:
        /*0208*/ 	.word	index@($__internal_1_$__cuda_sm20_rcp_rn_f32_slowpath)
        /*020c*/ 	.word	0x00000000


	//----- nvinfo : EIATTR_FRAME_SIZE
	.align		4
.L_130:
        /*0210*/ 	.byte	0x04, 0x11
        /*0212*/ 	.short	(.L_132 - .L_131)
	.align		4
.L_131:
        /*0214*/ 	.word	index@(_ZN3cub18CUB_300001_SM_10006detail9transform16transform_kernelINS2_10policy_hubILb1EN4cuda3std3__45tupleIJN6thrust24THRUST_300001_SM_1000_NS6detail15normal_iteratorINSA_10device_ptrIfEEEEEEEE10policy1000Ei13FactorFunctorSF_JPfEEEvT0_iT1_T2_DpNS2_10kernel_argIT3_EE)
        /*0218*/ 	.word	0x00000000


	//----- nvinfo : EIATTR_REGCOUNT
	.align		4
.L_132:
        /*021c*/ 	.byte	0x04, 0x2f
        /*021e*/ 	.short	(.L_134 - .L_133)
	.align		4
.L_133:
        /*0220*/ 	.word	index@(_ZN3cub18CUB_300001_SM_10006detail9transform16transform_kernelINS2_10policy_hubILb1EN4cuda3std3__45tupleIJN6thrust24THRUST_300001_SM_1000_NS6detail15normal_iteratorINSA_10device_ptrIfEEEEEEEE10policy1000El13FactorFunctorSF_JPfEEEvT0_iT1_T2_DpNS2_10kernel_argIT3_EE)
        /*0224*/ 	.word	0x0000001e


	//----- nvinfo : EIATTR_FRAME_SIZE
	.align		4
.L_134:
        /*0228*/ 	.byte	0x04, 0x11
        /*022a*/ 	.short	(.L_136 - .L_135)
	.align		4
.L_135:
        /*022c*/ 	.word	index@($__internal_0_$__cuda_sm20_rcp_rn_f32_slowpath)
        /*0230*/ 	.word	0x00000000


	//----- nvinfo : EIATTR_FRAME_SIZE
	.align		4
.L_136:
        /*0234*/ 	.byte	0x04, 0x11
        /*0236*/ 	.short	(.L_138 - .L_137)
	.align		4
.L_137:
        /*0238*/ 	.word	index@(_ZN3cub18CUB_300001_SM_10006detail9transform16transform_kernelINS2_10policy_hubILb1EN4cuda3std3__45tupleIJN6thrust24THRUST_300001_SM_1000_NS6detail15normal_iteratorINSA_10device_ptrIfEEEEEEEE10policy1000El13FactorFunctorSF_JPfEEEvT0_iT1_T2_DpNS2_10kernel_argIT3_EE)
        /*023c*/ 	.word	0x00000000


	//----- nvinfo : EIATTR_MIN_STACK_SIZE
	.align		4
.L_138:
        /*0240*/ 	.byte	0x04, 0x12
        /*0242*/ 	.short	(.L_140 - .L_139)
	.align		4
.L_139:
        /*0244*/ 	.word	index@(_ZN3cub18CUB_300001_SM_10006detail9transform16transform_kernelINS2_10policy_hubILb1EN4cuda3std3__45tupleIJN6thrust24THRUST_300001_SM_1000_NS6detail15normal_iteratorINSA_10device_ptrIfEEEEEEEE10policy1000El13FactorFunctorSF_JPfEEEvT0_iT1_T2_DpNS2_10kernel_argIT3_EE)
        /*0248*/ 	.word	0x00000000


	//----- nvinfo : EIATTR_MIN_STACK_SIZE
	.align		4
.L_140:
        /*024c*/ 	.byte	0x04, 0x12
        /*024e*/ 	.short	(.L_142 - .L_141)
	.align		4
.L_141:
        /*0250*/ 	.word	index@(_ZN3cub18CUB_300001_SM_10006detail9transform16transform_kernelINS2_10policy_hubILb1EN4cuda3std3__45tupleIJN6thrust24THRUST_300001_SM_1000_NS6detail15normal_iteratorINSA_10device_ptrIfEEEEEEEE10policy1000Ei13FactorFunctorSF_JPfEEEvT0_iT1_T2_DpNS2_10kernel_argIT3_EE)
        /*0254*/ 	.word	0x00000000


	//----- nvinfo : EIATTR_MIN_STACK_SIZE
	.align		4
.L_142:
        /*0258*/ 	.byte	0x04, 0x12
        /*025a*/ 	.short	(.L_144 - .L_143)
	.align		4
.L_143:
        /*025c*/ 	.word	index@(_ZN3cub18CUB_300001_SM_10006detail8for_each13static_kernelINS2_12policy_hub_t12policy_500_tElN6thrust24THRUST_300001_SM_1000_NS8cuda_cub10__tabulate7functorINS7_6detail15normal_iteratorINS7_10device_ptrIfEEEENS7_6system6detail7generic6detail22compute_sequence_valueIfvEElEEEEvT0_T1_)
        /*0260*/ 	.word	0x00000000


	//----- nvinfo : EIATTR_MIN_STACK_SIZE
	.align		4
.L_144:
        /*0264*/ 	.byte	0x04, 0x12
        /*0266*/ 	.short	(.L_146 - .L_145)
	.align		4
.L_145:
        /*0268*/ 	.word	index@(_ZN3cub18CUB_300001_SM_10006detail8for_each13static_kernelINS2_12policy_hub_t12policy_500_tEmN6thrust24THRUST_300001_SM_1000_NS8cuda_cub20__uninitialized_fill7functorINS7_10device_ptrIfEEfEEEEvT0_T1_)
        /*026c*/ 	.word	0x00000000


	//----- nvinfo : EIATTR_MIN_STACK_SIZE
	.align		4
.L_146:
        /*0270*/ 	.byte	0x04, 0x12
        /*0272*/ 	.short	(.L_148 - .L_147)
	.align		4
.L_147:
        /*0274*/ 	.word	index@(_ZN3cub18CUB_300001_SM_10006detail8for_each13static_kernelINS2_12policy_hub_t12policy_500_tEmN6thrust24THRUST_300001_SM_1000_NS8cuda_cub20__uninitialized_fill7functorINS7_10device_ptrI6float2EESC_EEEEvT0_T1_)
        /*0278*/ 	.word	0x00000000


	//----- nvinfo : EIATTR_MIN_STACK_SIZE
	.align		4
.L_148:
        /*027c*/ 	.byte	0x04, 0x12
        /*027e*/ 	.short	(.L_150 - .L_149)
	.align		4
.L_149:
        /*0280*/ 	.word	index@(_ZN3cub18CUB_300001_SM_10006detail8for_each13static_kernelINS2_12policy_hub_t12policy_500_tEmN6thrust24THRUST_300001_SM_1000_NS8cuda_cub20__uninitialized_fill7functorINS7_10device_ptrIhEEhEEEEvT0_T1_)
        /*0284*/ 	.word	0x00000000


	//----- nvinfo : EIATTR_MIN_STACK_SIZE
	.align		4
.L_150:
        /*0288*/ 	.byte	0x04, 0x12
        /*028a*/ 	.short	(.L_152 - .L_151)
	.align		4
.L_151:
        /*028c*/ 	.word	index@(_ZN3cub18CUB_300001_SM_10006detail11EmptyKernelIvEEvv)
        /*0290*/ 	.word	0x00000000


	//----- nvinfo : EIATTR_MIN_STACK_SIZE
	.align		4
.L_152:
        /*0294*/ 	.byte	0x04, 0x12
        /*0296*/ 	.short	(.L_154 - .L_153)
	.align		4
.L_153:
        /*0298*/ 	.word	index@(_Z27GetScaleFactorsDoubleKernelPfS_S_i)
        /*029c*/ 	.word	0x00000000


	//----- nvinfo : EIATTR_MIN_STACK_SIZE
	.align		4
.L_154:
        /*02a0*/ 	.byte	0x04, 0x12
        /*02a2*/ 	.short	(.L_156 - .L_155)
	.align		4
.L_155:
        /*02a4*/ 	.word	index@(_Z24GetScaleFactorsDivKernelPfS_S_ii)
        /*02a8*/ 	.word	0x00000000


	//----- nvinfo : EIATTR_MIN_STACK_SIZE
	.align		4
.L_156:
        /*02ac*/ 	.byte	0x04, 0x12
        /*02ae*/ 	.short	(.L_158 - .L_157)
	.align		4
.L_157:
        /*02b0*/ 	.word	index@(_Z21GetScaleFactorsKernelPfS_S_S_ii)
        /*02b4*/ 	.word	0x00000000


	//----- nvinfo : EIATTR_MIN_STACK_SIZE
	.align		4
.L_158:
        /*02b8*/ 	.byte	0x04, 0x12
        /*02ba*/ 	.short	(.L_160 - .L_159)
	.align		4
.L_159:
        /*02bc*/ 	.word	index@(_Z21GetPowerAddTimeKernelP6float2Pfjjj)
        /*02c0*/ 	.word	0x00000000


	//----- nvinfo : EIATTR_MIN_STACK_SIZE
	.align		4
.L_160:
        /*02c4*/ 	.byte	0x04, 0x12
        /*02c6*/ 	.short	(.L_162 - .L_161)
	.align		4
.L_161:
        /*02c8*/ 	.word	index@(_Z29DetectScrunchScaleTruncKernelP6float2PfsS1_S1_)
        /*02cc*/ 	.word	0x00000000


	//----- nvinfo : EIATTR_MIN_STACK_SIZE
	.align		4
.L_162:
        /*02d0*/ 	.byte	0x04, 0x12
        /*02d2*/ 	.short	(.L_164 - .L_163)
	.align		4
.L_163:
        /*02d4*/ 	.word	index@(_Z27DetectScrunchScaleRevKernelP6float2PfsS1_S1_)
        /*02d8*/ 	.word	0x00000000


	//----- nvinfo : EIATTR_MIN_STACK_SIZE
	.align		4
.L_164:
        /*02dc*/ 	.byte	0x04, 0x12
        /*02de*/ 	.short	(.L_166 - .L_165)
	.align		4
.L_165:
        /*02e0*/ 	.word	index@(_Z24DetectScrunchScaleKernelP6float2PfsS1_S1_)
        /*02e4*/ 	.word	0x00000000


	//----- nvinfo : EIATTR_MIN_STACK_SIZE
	.align		4
.L_166:
        /*02e8*/ 	.byte	0x04, 0x12
        /*02ea*/ 	.short	(.L_168 - .L_167)
	.align		4
.L_167:
        /*02ec*/ 	.word	index@(_Z19DetectScrunchKernelP6float2Pfs)
        /*02f0*/ 	.word	0x00000000


	//----- nvinfo : EIATTR_MIN_STACK_SIZE
	.align		4
.L_168:
        /*02f4*/ 	.byte	0x04, 0x12
        /*02f6*/ 	.short	(.L_170 - .L_169)
	.align		4
.L_169:
        /*02f8*/ 	.word	index@(_Z27powertimefreq_new_hardcodedP6float2Pf)
        /*02fc*/ 	.word	0x00000000


	//----- nvinfo : EIATTR_MIN_STACK_SIZE
	.align		4
.L_170:
        /*0300*/ 	.byte	0x04, 0x12
        /*0302*/ 	.short	(.L_172 - .L_171)
	.align		4
.L_171:
        /*0304*/ 	.word	index@(_Z10unpack_altPKjP6float2)
        /*0308*/ 	.word	0x00000000


	//----- nvinfo : EIATTR_MIN_STACK_SIZE
	.align		4
.L_172:
        /*030c*/ 	.byte	0x04, 0x12
        /*030e*/ 	.short	(.L_174 - .L_173)
	.align		4
.L_173:
        /*0310*/ 	.word	index@(_Z15unpack_new_int2P4int2P6float2)
        /*0314*/ 	.word	0x00000000


	//----- nvinfo : EIATTR_MIN_STACK_SIZE
	.align		4
.L_174:
        /*0318*/ 	.byte	0x04, 0x12
        /*031a*/ 	.short	(.L_176 - .L_175)
	.align		4
.L_175:
        /*031c*/ 	.word	index@(_Z10unpack_newPKjP6float2)
        /*0320*/ 	.word	0x00000000


	//----- nvinfo : EIATTR_MIN_STACK_SIZE
	.align		4
.L_176:
        /*0324*/ 	.byte	0x04, 0x12
        /*0326*/ 	.short	(.L_178 - .L_177)
	.align		4
.L_177:
        /*0328*/ 	.word	index@(_Z19unpack_original_texyP6float2j)
        /*032c*/ 	.word	0x00000000
.L_178:


//--------------------- .nv.compat                --------------------------
	.section	.nv.compat,"",@"SHT_CUDA_COMPAT_INFO"
	.align	4
        /*0000*/ 	.byte	0x02, 0x09, 0x00, 0x00, 0x02, 0x02, 0x02, 0x00, 0x02, 0x05, 0x05, 0x00, 0x03, 0x07, 0x01, 0x01
        /*0010*/ 	.byte	0x02, 0x03, 0x00, 0x00, 0x02, 0x06, 0x01, 0x00, 0x04, 0x0b, 0x08, 0x00, 0x01, 0x00, 0x00, 0x00
        /*0020*/ 	.byte	0x00, 0x00, 0x00, 0x00


//--------------------- .nv.info._ZN3cub18CUB_300001_SM_10006detail9transform16transform_kernelINS2_10policy_hubILb1EN4cuda3std3__45tupleIJN6thrust24THRUST_300001_SM_1000_NS6detail15normal_iteratorINSA_10device_ptrIfEEEEEEEE10policy1000El13FactorFunctorSF_JPfEEEvT0_iT1_T2_DpNS2_10kernel_argIT3_EE --------------------------
	.section	.nv.info._ZN3cub18CUB_300001_SM_10006detail9transform16transform_kernelINS2_10policy_hubILb1EN4cuda3std3__45tupleIJN6thrust24THRUST_300001_SM_1000_NS6detail15normal_iteratorINSA_10device_ptrIfEEEEEEEE10policy1000El13FactorFunctorSF_JPfEEEvT0_iT1_T2_DpNS2_10kernel_argIT3_EE,"",@"SHT_CUDA_INFO"
	.sectionflags	@""
	.align	4


	//----- nvinfo : EIATTR_CUDA_API_VERSION
	.align		4
        /*0000*/ 	.byte	0x04, 0x37
        /*0002*/ 	.short	(.L_180 - .L_179)
.L_179:
        /*0004*/ 	.word	0x00000082


	//----- nvinfo : EIATTR_KPARAM_INFO
	.align		4
.L_180:
        /*0008*/ 	.byte	0x04, 0x17
        /*000a*/ 	.short	(.L_182 - .L_181)
.L_181:
        /*000c*/ 	.word	0x00000000
        /*0010*/ 	.short	0x0004
        /*0012*/ 	.short	0x0018
        /*0014*/ 	.byte	0x00, 0xf0, 0x41, 0x00


	//----- nvinfo : EIATTR_KPARAM_INFO
	.align		4
.L_182:
        /*0018*/ 	.byte	0x04, 0x17
        /*001a*/ 	.short	(.L_184 - .L_183)
.L_183:
        /*001c*/ 	.word	0x00000000
        /*0020*/ 	.short	0x0003
        /*0022*/ 	.short	0x0010
        /*0024*/ 	.byte	0x00, 0xf0, 0x21, 0x00


	//----- nvinfo : EIATTR_KPARAM_INFO
	.align		4
.L_184:
        /*0028*/ 	.byte	0x04, 0x17
        /*002a*/ 	.short	(.L_186 - .L_185)
.L_185:
        /*002c*/ 	.word	0x00000000
        /*0030*/ 	.short	0x0002
        /*0032*/ 	.short	0x000c
        /*0034*/ 	.byte	0x00, 0xf0, 0x05, 0x00


	//----- nvinfo : EIATTR_KPARAM_INFO
	.align		4
.L_186:
        /*0038*/ 	.byte	0x04, 0x17
        /*003a*/ 	.short	(.L_188 - .L_187)
.L_187:
        /*003c*/ 	.word	0x00000000
        /*0040*/ 	.short	0x0001
        /*0042*/ 	.short	0x0008
        /*0044*/ 	.byte	0x00, 0xf0, 0x11, 0x00


	//----- nvinfo : EIATTR_KPARAM_INFO
	.align		4
.L_188:
        /*0048*/ 	.byte	0x04, 0x17
        /*004a*/ 	.short	(.L_190 - .L_189)
.L_189:
        /*004c*/ 	.word	0x00000000
        /*0050*/ 	.short	0x0000
        /*0052*/ 	.short	0x0000
        /*0054*/ 	.byte	0x00, 0xf0, 0x21, 0x00


	//----- nvinfo : EIATTR_SPARSE_MMA_MASK
	.align		4
.L_190:
        /*0058*/ 	.byte	0x03, 0x50
        /*005a*/ 	.short	0x0000


	//----- nvinfo : EIATTR_MAXREG_COUNT
	.align		4
        /*005c*/ 	.byte	0x03, 0x1b
        /*005e*/ 	.short	0x00ff


	//----- nvinfo : EIATTR_MERCURY_ISA_VERSION
	.align		4
        /*0060*/ 	.byte	0x03, 0x5f
        /*0062*/ 	.short	0x0101


	//----- nvinfo : EIATTR_VRC_CTA_INIT_COUNT
	.align		4
        /*0064*/ 	.byte	0x02, 0x4a
	.zero		1
	.zero		1


	//----- nvinfo : EIATTR_EXIT_INSTR_OFFSETS
	.align		4
        /*0068*/ 	.byte	0x04, 0x1c
        /*006a*/ 	.short	(.L_192 - .L_191)


	//   ....[0]....
.L_191:
        /*006c*/ 	.word	0x000002a0


	//   ....[1]....
        /*0070*/ 	.word	0x00000e90


	//   ....[2]....
        /*0074*/ 	.word	0x00001500


	//   ....[3]....
        /*0078*/ 	.word	0x00001870


	//   ....[4]....
        /*007c*/ 	.word	0x000018a0


	//   ....[5]....
        /*0080*/ 	.word	0x000019e0


	//   ....[6]....
        /*0084*/ 	.word	0x00001a00


	//   ....[7]....
        /*0088*/ 	.word	0x00002480


	//   ....[8]....
        /*008c*/ 	.word	0x00002960


	//   ....[9]....
        /*0090*/ 	.word	0x00002c20


	//   ....[10]....
        /*0094*/ 	.word	0x00002d70


	//----- nvinfo : EIATTR_MAX_THREADS
	.align		4
.L_192:
        /*0098*/ 	.byte	0x04, 0x05
        /*009a*/ 	.short	(.L_194 - .L_193)
.L_193:
        /*009c*/ 	.word	0x00000080
        /*00a0*/ 	.word	0x00000001
        /*00a4*/ 	.word	0x00000001


	//----- nvinfo : EIATTR_CRS_STACK_SIZE
	.align		4
.L_194:
        /*00a8*/ 	.byte	0x04, 0x1e
        /*00aa*/ 	.short	(.L_196 - .L_195)
.L_195:
        /*00ac*/ 	.word	0x00000000


	//----- nvinfo : EIATTR_CBANK_PARAM_SIZE
	.align		4
.L_196:
        /*00b0*/ 	.byte	0x03, 0x19
        /*00b2*/ 	.short	0x0028


	//----- nvinfo : EIATTR_PARAM_CBANK
	.align		4
        /*00b4*/ 	.byte	0x04, 0x0a
        /*00b6*/ 	.short	(.L_198 - .L_197)
	.align		4
.L_197:
        /*00b8*/ 	.word	index@(.nv.constant0._ZN3cub18CUB_300001_SM_10006detail9transform16transform_kernelINS2_10policy_hubILb1EN4cuda3std3__45tupleIJN6thrust24THRUST_300001_SM_1000_NS6detail15normal_iteratorINSA_10device_ptrIfEEEEEEEE10policy1000El13FactorFunctorSF_JPfEEEvT0_iT1_T2_DpNS2_10kernel_argIT3_EE)
        /*00bc*/ 	.short	0x0380
        /*00be*/ 	.short	0x0028


	//----- nvinfo : EIATTR_SW_WAR
	.align		4
.L_198:
        /*00c0*/ 	.byte	0x04, 0x36
        /*00c2*/ 	.short	(.L_200 - .L_199)
.L_199:
        /*00c4*/ 	.word	0x00000008
.L_200:


//--------------------- .nv.info._ZN3cub18CUB_300001_SM_10006detail9transform16transform_kernelINS2_10policy_hubILb1EN4cuda3std3__45tupleIJN6thrust24THRUST_300001_SM_1000_NS6detail15normal_iteratorINSA_10device_ptrIfEEEEEEEE10policy1000Ei13FactorFunctorSF_JPfEEEvT0_iT1_T2_DpNS2_10kernel_argIT3_EE --------------------------
	.section	.nv.info._ZN3cub18CUB_300001_SM_10006detail9transform16transform_kernelINS2_10policy_hubILb1EN4cuda3std3__45tupleIJN6thrust24THRUST_300001_SM_1000_NS6detail15normal_iteratorINSA_10device_ptrIfEEEEEEEE10policy1000Ei13FactorFunctorSF_JPfEEEvT0_iT1_T2_DpNS2_10kernel_argIT3_EE,"",@"SHT_CUDA_INFO"
	.sectionflags	@""
	.align	4


	//----- nvinfo : EIATTR_CUDA_API_VERSION
	.align		4
        /*0000*/ 	.byte	0x04, 0x37
        /*0002*/ 	.short	(.L_202 - .L_201)
.L_201:
        /*0004*/ 	.word	0x00000082


	//----- nvinfo : EIATTR_KPARAM_INFO
	.align		4
.L_202:
        /*0008*/ 	.byte	0x04, 0x17
        /*000a*/ 	.short	(.L_204 - .L_203)
.L_203:
        /*000c*/ 	.word	0x00000000
        /*0010*/ 	.short	0x0004
        /*0012*/ 	.short	0x0018
        /*0014*/ 	.byte	0x00, 0xf0, 0x41, 0x00


	//----- nvinfo : EIATTR_KPARAM_INFO
	.align		4
.L_204:
        /*0018*/ 	.byte	0x04, 0x17
        /*001a*/ 	.short	(.L_206 - .L_205)
.L_205:
        /*001c*/ 	.word	0x00000000
        /*0020*/ 	.short	0x0003
        /*0022*/ 	.short	0x0010
        /*0024*/ 	.byte	0x00, 0xf0, 0x21, 0x00


	//----- nvinfo : EIATTR_KPARAM_INFO
	.align		4
.L_206:
        /*0028*/ 	.byte	0x04, 0x17
        /*002a*/ 	.short	(.L_208 - .L_207)
.L_207:
        /*002c*/ 	.word	0x00000000
        /*0030*/ 	.short	0x0002
        /*0032*/ 	.short	0x0008
        /*0034*/ 	.byte	0x00, 0xf0, 0x05, 0x00


	//----- nvinfo : EIATTR_KPARAM_INFO
	.align		4
.L_208:
        /*0038*/ 	.byte	0x04, 0x17
        /*003a*/ 	.short	(.L_210 - .L_209)
.L_209:
        /*003c*/ 	.word	0x00000000
        /*0040*/ 	.short	0x0001
        /*0042*/ 	.short	0x0004
        /*0044*/ 	.byte	0x00, 0xf0, 0x11, 0x00


	//----- nvinfo : EIATTR_KPARAM_INFO
	.align		4
.L_210:
        /*0048*/ 	.byte	0x04, 0x17
        /*004a*/ 	.short	(.L_212 - .L_211)
.L_211:
        /*004c*/ 	.word	0x00000000
        /*0050*/ 	.short	0x0000
        /*0052*/ 	.short	0x0000
        /*0054*/ 	.byte	0x00, 0xf0, 0x11, 0x00


	//----- nvinfo : EIATTR_SPARSE_MMA_MASK
	.align		4
.L_212:
        /*0058*/ 	.byte	0x03, 0x50
        /*005a*/ 	.short	0x0000


	//----- nvinfo : EIATTR_MAXREG_COUNT
	.align		4
        /*005c*/ 	.byte	0x03, 0x1b
        /*005e*/ 	.short	0x00ff


	//----- nvinfo : EIATTR_MERCURY_ISA_VERSION
	.align		4
        /*0060*/ 	.byte	0x03, 0x5f
        /*0062*/ 	.short	0x0101


	//----- nvinfo : EIATTR_VRC_CTA_INIT_COUNT
	.align		4
        /*0064*/ 	.byte	0x02, 0x4a
	.zero		1
	.zero		1


	//----- nvinfo : EIATTR_EXIT_INSTR_OFFSETS
	.align		4
        /*0068*/ 	.byte	0x04, 0x1c
        /*006a*/ 	.short	(.L_214 - .L_213)


	//   ....[0]....
.L_213:
        /*006c*/ 	.word	0x00000210


	//   ....[1]....
        /*0070*/ 	.word	0x00000c80


	//   ....[2]....
        /*0074*/ 	.word	0x00001160


	//   ....[3]....
        /*0078*/ 	.word	0x00001420


	//   ....[4]....
        /*007c*/ 	.word	0x00001570


	//   ....[5]....
        /*0080*/ 	.word	0x00001590


	//   ....[6]....
        /*0084*/ 	.word	0x00002180


	//   ....[7]....
        /*0088*/ 	.word	0x000027f0


	//   ....[8]....
        /*008c*/ 	.word	0x00002b60


	//   ....[9]....
        /*0090*/ 	.word	0x00002b90


	//   ....[10]....
        /*0094*/ 	.word	0x00002cd0


	//----- nvinfo : EIATTR_MAX_THREADS
	.align		4
.L_214:
        /*0098*/ 	.byte	0x04, 0x05
        /*009a*/ 	.short	(.L_216 - .L_215)
.L_215:
        /*009c*/ 	.word	0x00000080
        /*00a0*/ 	.word	0x00000001
        /*00a4*/ 	.word	0x00000001


	//----- nvinfo : EIATTR_CRS_STACK_SIZE
	.align		4
.L_216:
        /*00a8*/ 	.byte	0x04, 0x1e
        /*00aa*/ 	.short	(.L_218 - .L_217)
.L_217:
        /*00ac*/ 	.word	0x00000000


	//----- nvinfo : EIATTR_CBANK_PARAM_SIZE
	.align		4
.L_218:
        /*00b0*/ 	.byte	0x03, 0x19
        /*00b2*/ 	.short	0x0028


	//----- nvinfo : EIATTR_PARAM_CBANK
	.align		4
        /*00b4*/ 	.byte	0x04, 0x0a
        /*00b6*/ 	.short	(.L_220 - .L_219)
	.align		4
.L_219:
        /*00b8*/ 	.word	index@(.nv.constant0._ZN3cub18CUB_300001_SM_10006detail9transform16transform_kernelINS2_10policy_hubILb1EN4cuda3std3__45tupleIJN6thrust24THRUST_300001_SM_1000_NS6detail15normal_iteratorINSA_10device_ptrIfEEEEEEEE10policy1000Ei13FactorFunctorSF_JPfEEEvT0_iT1_T2_DpNS2_10kernel_argIT3_EE)
        /*00bc*/ 	.short	0x0380
        /*00be*/ 	.short	0x0028


	//----- nvinfo : EIATTR_SW_WAR
	.align		4
.L_220:
        /*00c0*/ 	.byte	0x04, 0x36
        /*00c2*/ 	.short	(.L_222 - .L_221)
.L_221:
        /*00c4*/ 	.word	0x00000008
.L_222:


//--------------------- .nv.info._ZN3cub18CUB_300001_SM_10006detail8for_each13static_kernelINS2_12policy_hub_t12policy_500_tElN6thrust24THRUST_300001_SM_1000_NS8cuda_cub10__tabulate7functorINS7_6detail15normal_iteratorINS7_10device_ptrIfEEEENS7_6system6detail7generic6detail22compute_sequence_valueIfvEElEEEEvT0_T1_ --------------------------
	.section	.nv.info._ZN3cub18CUB_300001_SM_10006detail8for_each13static_kernelINS2_12policy_hub_t12policy_500_tElN6thrust24THRUST_300001_SM_1000_NS8cuda_cub10__tabulate7functorINS7_6detail15normal_iteratorINS7_10device_ptrIfEEEENS7_6system6detail7generic6detail22compute_sequence_valueIfvEElEEEEvT0_T1_,"",@"SHT_CUDA_INFO"
	.sectionflags	@""
	.align	4


	//----- nvinfo : EIATTR_CUDA_API_VERSION
	.align		4
        /*0000*/ 	.byte	0x04, 0x37
        /*0002*/ 	.short	(.L_224 - .L_223)
.L_223:
        /*0004*/ 	.word	0x00000082


	//----- nvinfo : EIATTR_KPARAM_INFO
	.align		4
.L_224:
        /*0008*/ 	.byte	0x04, 0x17
        /*000a*/ 	.short	(.L_226 - .L_225)
.L_225:
        /*000c*/ 	.word	0x00000000
        /*0010*/ 	.short	0x0001
        /*0012*/ 	.short	0x0008
        /*0014*/ 	.byte	0x00, 0xf0, 0x41, 0x00


	//----- nvinfo : EIATTR_KPARAM_INFO
	.align		4
.L_226:
        /*0018*/ 	.byte	0x04, 0x17
        /*001a*/ 	.short	(.L_228 - .L_227)
.L_227:
        /*001c*/ 	.word	0x00000000
        /*0020*/ 	.short	0x0000
        /*0022*/ 	.short	0x0000
        /*0024*/ 	.byte	0x00, 0xf0, 0x21, 0x00


	//----- nvinfo : EIATTR_SPARSE_MMA_MASK
	.align		4
.L_228:
        /*0028*/ 	.byte	0x03, 0x50
        /*002a*/ 	.short	0x0000


	//----- nvinfo : EIATTR_MAXREG_COUNT
	.align		4
        /*002c*/ 	.byte	0x03, 0x1b
        /*002e*/ 	.short	0x00ff


	//----- nvinfo : EIATTR_MERCURY_ISA_VERSION
	.align		4
        /*0030*/ 	.byte	0x03, 0x5f
        /*0032*/ 	.short	0x0101


	//----- nvinfo : EIATTR_VRC_CTA_INIT_COUNT
	.align		4
        /*0034*/ 	.byte	0x02, 0x4a
	.zero		1
	.zero		1


	//----- nvinfo : EIATTR_EXIT_INSTR_OFFSETS
	.align		4
        /*0038*/ 	.byte	0x04, 0x1c
        /*003a*/ 	.short	(.L_230 - .L_229)


	//   ....[0]....
.L_229:
        /*003c*/ 	.word	0x00000190


	//   ....[1]....
        /*0040*/ 	.word	0x000002f0


	//   ....[2]....
        /*0044*/ 	.word	0x00000390


	//----- nvinfo : EIATTR_MAX_THREADS
	.align		4
.L_230:
        /*0048*/ 	.byte	0x04, 0x05
        /*004a*/ 	.short	(.L_232 - .L_231)
.L_231:
        /*004c*/ 	.word	0x00000100
        /*0050*/ 	.word	0x00000001
        /*0054*/ 	.word	0x00000001


	//----- nvinfo : EIATTR_CRS_STACK_SIZE
	.align		4
.L_232:
        /*0058*/ 	.byte	0x04, 0x1e
        /*005a*/ 	.short	(.L_234 - .L_233)
.L_233:
        /*005c*/ 	.word	0x00000000


	//----- nvinfo : EIATTR_CBANK_PARAM_SIZE
	.align		4
.L_234:
        /*0060*/ 	.byte	0x03, 0x19
        /*0062*/ 	.short	0x0018


	//----- nvinfo : EIATTR_PARAM_CBANK
	.align		4
        /*0064*/ 	.byte	0x04, 0x0a
        /*0066*/ 	.short	(.L_236 - .L_235)
	.align		4
.L_235:
        /*0068*/ 	.word	index@(.nv.constant0._ZN3cub18CUB_300001_SM_10006detail8for_each13static_kernelINS2_12policy_hub_t12policy_500_tElN6thrust24THRUST_300001_SM_1000_NS8cuda_cub10__tabulate7functorINS7_6detail15normal_iteratorINS7_10device_ptrIfEEEENS7_6system6detail7generic6detail22compute_sequence_valueIfvEElEEEEvT0_T1_)
        /*006c*/ 	.short	0x0380
        /*006e*/ 	.short	0x0018


	//----- nvinfo : EIATTR_SW_WAR
	.align		4
.L_236:
        /*0070*/ 	.byte	0x04, 0x36
        /*0072*/ 	.short	(.L_238 - .L_237)
.L_237:
        /*0074*/ 	.word	0x00000008
.L_238:


//--------------------- .nv.info._ZN3cub18CUB_300001_SM_10006detail8for_each13static_kernelINS2_12policy_hub_t12policy_500_tEmN6thrust24THRUST_300001_SM_1000_NS8cuda_cub20__uninitialized_fill7functorINS7_10device_ptrIfEEfEEEEvT0_T1_ --------------------------
	.section	.nv.info._ZN3cub18CUB_300001_SM_10006detail8for_each13static_kernelINS2_12policy_hub_t12policy_500_tEmN6thrust24THRUST_300001_SM_1000_NS8cuda_cub20__uninitialized_fill7functorINS7_10device_ptrIfEEfEEEEvT0_T1_,"",@"SHT_CUDA_INFO"
	.sectionflags	@""
	.align	4


	//----- nvinfo : EIATTR_CUDA_API_VERSION
	.align		4
        /*0000*/ 	.byte	0x04, 0x37
        /*0002*/ 	.short	(.L_240 - .L_239)
.L_239:
        /*0004*/ 	.word	0x00000082


	//----- nvinfo : EIATTR_KPARAM_INFO
	.align		4
.L_240:
        /*0008*/ 	.byte	0x04, 0x17
        /*000a*/ 	.short	(.L_242 - .L_241)
.L_241:
        /*000c*/ 	.word	0x00000000
        /*0010*/ 	.short	0x0001
        /*0012*/ 	.short	0x0008
        /*0014*/ 	.byte	0x00, 0xf0, 0x41, 0x00


	//----- nvinfo : EIATTR_KPARAM_INFO
	.align		4
.L_242:
        /*0018*/ 	.byte	0x04, 0x17
        /*001a*/ 	.short	(.L_244 - .L_243)
.L_243:
        /*001c*/ 	.word	0x00000000
        /*0020*/ 	.short	0x0000
        /*0022*/ 	.short	0x0000
        /*0024*/ 	.byte	0x00, 0xf0, 0x21, 0x00


	//----- nvinfo : EIATTR_SPARSE_MMA_MASK
	.align		4
.L_244:
        /*0028*/ 	.byte	0x03, 0x50
        /*002a*/ 	.short	0x0000


	//----- nvinfo : EIATTR_MAXREG_COUNT
	.align		4
        /*002c*/ 	.byte	0x03, 0x1b
        /*002e*/ 	.short	0x00ff


	//----- nvinfo : EIATTR_MERCURY_ISA_VERSION
	.align		4
        /*0030*/ 	.byte	0x03, 0x5f
        /*0032*/ 	.short	0x0101


	//----- nvinfo : EIATTR_VRC_CTA_INIT_COUNT
	.align		4
        /*0034*/ 	.byte	0x02, 0x4a
	.zero		1
	.zero		1


	//----- nvinfo : EIATTR_EXIT_INSTR_OFFSETS
	.align		4
        /*0038*/ 	.byte	0x04, 0x1c
        /*003a*/ 	.short	(.L_246 - .L_245)


	//   ....[0]....
.L_245:
        /*003c*/ 	.word	0x00000130


	//   ....[1]....
        /*0040*/ 	.word	0x00000230


	//   ....[2]....
        /*0044*/ 	.word	0x00000260


	//----- nvinfo : EIATTR_MAX_THREADS
	.align		4
.L_246:
        /*0048*/ 	.byte	0x04, 0x05
        /*004a*/ 	.short	(.L_248 - .L_247)
.L_247:
        /*004c*/ 	.word	0x00000100
        /*0050*/ 	.word	0x00000001
        /*0054*/ 	.word	0x00000001


	//----- nvinfo : EIATTR_CBANK_PARAM_SIZE
	.align		4
.L_248:
        /*0058*/ 	.byte	0x03, 0x19
        /*005a*/ 	.short	0x0018


	//----- nvinfo : EIATTR_PARAM_CBANK
	.align		4
        /*005c*/ 	.byte	0x04, 0x0a
        /*005e*/ 	.short	(.L_250 - .L_249)
	.align		4
.L_249:
        /*0060*/ 	.word	index@(.nv.constant0._ZN3cub18CUB_300001_SM_10006detail8for_each13static_kernelINS2_12policy_hub_t12policy_500_tEmN6thrust24THRUST_300001_SM_1000_NS8cuda_cub20__uninitialized_fill7functorINS7_10device_ptrIfEEfEEEEvT0_T1_)
        /*0064*/ 	.short	0x0380
        /*0066*/ 	.short	0x0018


	//----- nvinfo : EIATTR_SW_WAR
	.align		4
.L_250:
        /*0068*/ 	.byte	0x04, 0x36
        /*006a*/ 	.short	(.L_252 - .L_251)
.L_251:
        /*006c*/ 	.word	0x00000008
.L_252:


//--------------------- .nv.info._ZN3cub18CUB_300001_SM_10006detail8for_each13static_kernelINS2_12policy_hub_t12policy_500_tEmN6thrust24THRUST_300001_SM_1000_NS8cuda_cub20__uninitialized_fill7functorINS7_10device_ptrI6float2EESC_EEEEvT0_T1_ --------------------------
	.section	.nv.info._ZN3cub18CUB_300001_SM_10006detail8for_each13static_kernelINS2_12policy_hub_t12policy_500_tEmN6thrust24THRUST_300001_SM_1000_NS8cuda_cub20__uninitialized_fill7functorINS7_10device_ptrI6float2EESC_EEEEvT0_T1_,"",@"SHT_CUDA_INFO"
	.sectionflags	@""
	.align	4


	//----- nvinfo : EIATTR_CUDA_API_VERSION
	.align		4
        /*0000*/ 	.byte	0x04, 0x37
        /*0002*/ 	.short	(.L_254 - .L_253)
.L_253:
        /*0004*/ 	.word	0x00000082


	//----- nvinfo : EIATTR_KPARAM_INFO
	.align		4
.L_254:
        /*0008*/ 	.byte	0x04, 0x17
        /*000a*/ 	.short	(.L_256 - .L_255)
.L_255:
        /*000c*/ 	.word	0x00000000
        /*0010*/ 	.short	0x0001
        /*0012*/ 	.short	0x0008
        /*0014*/ 	.byte	0x00, 0xf0, 0x41, 0x00


	//----- nvinfo : EIATTR_KPARAM_INFO
	.align		4
.L_256:
        /*0018*/ 	.byte	0x04, 0x17
        /*001a*/ 	.short	(.L_258 - .L_257)
.L_257:
        /*001c*/ 	.word	0x00000000
        /*0020*/ 	.short	0x0000
        /*0022*/ 	.short	0x0000
        /*0024*/ 	.byte	0x00, 0xf0, 0x21, 0x00


	//----- nvinfo : EIATTR_SPARSE_MMA_MASK
	.align		4
.L_258:
        /*0028*/ 	.byte	0x03, 0x50
        /*002a*/ 	.short	0x0000


	//----- nvinfo : EIATTR_MAXREG_COUNT
	.align		4
        /*002c*/ 	.byte	0x03, 0x1b
        /*002e*/ 	.short	0x00ff


	//----- nvinfo : EIATTR_MERCURY_ISA_VERSION
	.align		4
        /*0030*/ 	.byte	0x03, 0x5f
        /*0032*/ 	.short	0x0101


	//----- nvinfo : EIATTR_VRC_CTA_INIT_COUNT
	.align		4
        /*0034*/ 	.byte	0x02, 0x4a
	.zero		1
	.zero		1


	//----- nvinfo : EIATTR_EXIT_INSTR_OFFSETS
	.align		4
        /*0038*/ 	.byte	0x04, 0x1c
        /*003a*/ 	.short	(.L_260 - .L_259)


	//   ....[0]....
.L_259:
        /*003c*/ 	.word	0x00000130


	//   ....[1]....
        /*0040*/ 	.word	0x00000230


	//   ....[2]....
        /*0044*/ 	.word	0x00000260


	//----- nvinfo : EIATTR_MAX_THREADS
	.align		4
.L_260:
        /*0048*/ 	.byte	0x04, 0x05
        /*004a*/ 	.short	(.L_262 - .L_261)
.L_261:
        /*004c*/ 	.word	0x00000100
        /*0050*/ 	.word	0x00000001
        /*0054*/ 	.word	0x00000001


	//----- nvinfo : EIATTR_CBANK_PARAM_SIZE
	.align		4
.L_262:
        /*0058*/ 	.byte	0x03, 0x19
        /*005a*/ 	.short	0x0018


	//----- nvinfo : EIATTR_PARAM_CBANK
	.align		4
        /*005c*/ 	.byte	0x04, 0x0a
        /*005e*/ 	.short	(.L_264 - .L_263)
	.align		4
.L_263:
        /*0060*/ 	.word	index@(.nv.constant0._ZN3cub18CUB_300001_SM_10006detail8for_each13static_kernelINS2_12policy_hub_t12policy_500_tEmN6thrust24THRUST_300001_SM_1000_NS8cuda_cub20__uninitialized_fill7functorINS7_10device_ptrI6float2EESC_EEEEvT0_T1_)
        /*0064*/ 	.short	0x0380
        /*0066*/ 	.short	0x0018


	//----- nvinfo : EIATTR_SW_WAR
	.align		4
.L_264:
        /*0068*/ 	.byte	0x04, 0x36
        /*006a*/ 	.short	(.L_266 - .L_265)
.L_265:
        /*006c*/ 	.word	0x00000008
.L_266:


//--------------------- .nv.info._ZN3cub18CUB_300001_SM_10006detail8for_each13static_kernelINS2_12policy_hub_t12policy_500_tEmN6thrust24THRUST_300001_SM_1000_NS8cuda_cub20__uninitialized_fill7functorINS7_10device_ptrIhEEhEEEEvT0_T1_ --------------------------
	.section	.nv.info._ZN3cub18CUB_300001_SM_10006detail8for_each13static_kernelINS2_12policy_hub_t12policy_500_tEmN6thrust24THRUST_300001_SM_1000_NS8cuda_cub20__uninitialized_fill7functorINS7_10device_ptrIhEEhEEEEvT0_T1_,"",@"SHT_CUDA_INFO"
	.sectionflags	@""
	.align	4


	//----- nvinfo : EIATTR_CUDA_API_VERSION
	.align		4
        /*0000*/ 	.byte	0x04, 0x37
        /*0002*/ 	.short	(.L_268 - .L_267)
.L_267:
        /*0004*/ 	.word	0x00000082


	//----- nvinfo : EIATTR_KPARAM_INFO
	.align		4
.L_268:
        /*0008*/ 	.byte	0x04, 0x17
        /*000a*/ 	.short	(.L_270 - .L_269)
.L_269:
        /*000c*/ 	.word	0x00000000
        /*0010*/ 	.short	0x0001
        /*0012*/ 	.short	0x0008
        /*0014*/ 	.byte	0x00, 0xf0, 0x41, 0x00


	//----- nvinfo : EIATTR_KPARAM_INFO
	.align		4
.L_270:
        /*0018*/ 	.byte	0x04, 0x17
        /*001a*/ 	.short	(.L_272 - .L_271)
.L_271:
        /*001c*/ 	.word	0x00000000
        /*0020*/ 	.short	0x0000
        /*0022*/ 	.short	0x0000
        /*0024*/ 	.byte	0x00, 0xf0, 0x21, 0x00


	//----- nvinfo : EIATTR_SPARSE_MMA_MASK
	.align		4
.L_272:
        /*0028*/ 	.byte	0x03, 0x50
        /*002a*/ 	.short	0x0000


	//----- nvinfo : EIATTR_MAXREG_COUNT
	.align		4
        /*002c*/ 	.byte	0x03, 0x1b
        /*002e*/ 	.short	0x00ff


	//----- nvinfo : EIATTR_MERCURY_ISA_VERSION
	.align		4
        /*0030*/ 	.byte	0x03, 0x5f
        /*0032*/ 	.short	0x0101


	//----- nvinfo : EIATTR_VRC_CTA_INIT_COUNT
	.align		4
        /*0034*/ 	.byte	0x02, 0x4a
	.zero		1
	.zero		1


	//----- nvinfo : EIATTR_EXIT_INSTR_OFFSETS
	.align		4
        /*0038*/ 	.byte	0x04, 0x1c
        /*003a*/ 	.short	(.L_274 - .L_273)


	//   ....[0]....
.L_273:
        /*003c*/ 	.word	0x00000120


	//   ....[1]....
        /*0040*/ 	.word	0x000001f0


	//   ....[2]....
        /*0044*/ 	.word	0x00000210


	//----- nvinfo : EIATTR_MAX_THREADS
	.align		4
.L_274:
        /*0048*/ 	.byte	0x04, 0x05
        /*004a*/ 	.short	(.L_276 - .L_275)
.L_275:
        /*004c*/ 	.word	0x00000100
        /*0050*/ 	.word	0x00000001
        /*0054*/ 	.word	0x00000001


	//----- nvinfo : EIATTR_CBANK_PARAM_SIZE
	.align		4
.L_276:
        /*0058*/ 	.byte	0x03, 0x19
        /*005a*/ 	.short	0x0018


	//----- nvinfo : EIATTR_PARAM_CBANK
	.align		4
        /*005c*/ 	.byte	0x04, 0x0a
        /*005e*/ 	.short	(.L_278 - .L_277)
	.align		4
.L_277:
        /*0060*/ 	.word	index@(.nv.constant0._ZN3cub18CUB_300001_SM_10006detail8for_each13static_kernelINS2_12policy_hub_t12policy_500_tEmN6thrust24THRUST_300001_SM_1000_NS8cuda_cub20__uninitialized_fill7functorINS7_10device_ptrIhEEhEEEEvT0_T1_)
        /*0064*/ 	.short	0x0380
        /*0066*/ 	.short	0x0018


	//----- nvinfo : EIATTR_SW_WAR
	.align		4
.L_278:
        /*0068*/ 	.byte	0x04, 0x36
        /*006a*/ 	.short	(.L_280 - .L_279)
.L_279:
        /*006c*/ 	.word	0x00000008
.L_280:


//--------------------- .nv.info._ZN3cub18CUB_300001_SM_10006detail11EmptyKernelIvEEvv --------------------------
	.section	.nv.info._ZN3cub18CUB_300001_SM_10006detail11EmptyKernelIvEEvv,"",@"SHT_CUDA_INFO"
	.sectionflags	@""
	.align	4


	//----- nvinfo : EIATTR_CUDA_API_VERSION
	.align		4
        /*0000*/ 	.byte	0x04, 0x37
        /*0002*/ 	.short	(.L_282 - .L_281)
.L_281:
        /*0004*/ 	.word	0x00000082


	//----- nvinfo : EIATTR_SPARSE_MMA_MASK
	.align		4
.L_282:
        /*0008*/ 	.byte	0x03, 0x50
        /*000a*/ 	.short	0x0000


	//----- nvinfo : EIATTR_MAXREG_COUNT
	.align		4
        /*000c*/ 	.byte	0x03, 0x1b
        /*000e*/ 	.short	0x00ff


	//----- nvinfo : EIATTR_MERCURY_ISA_VERSION
	.align		4
        /*0010*/ 	.byte	0x03, 0x5f
        /*0012*/ 	.short	0x0101


	//----- nvinfo : EIATTR_VRC_CTA_INIT_COUNT
	.align		4
        /*0014*/ 	.byte	0x02, 0x4a
	.zero		1
	.zero		1


	//----- nvinfo : EIATTR_EXIT_INSTR_OFFSETS
	.align		4
        /*0018*/ 	.byte	0x04, 0x1c
        /*001a*/ 	.short	(.L_284 - .L_283)


	//   ....[0]....
.L_283:
        /*001c*/ 	.word	0x00000010


	//----- nvinfo : EIATTR_SW_WAR
	.align		4
.L_284:
        /*0020*/ 	.byte	0x04, 0x36
        /*0022*/ 	.short	(.L_286 - .L_285)
.L_285:
        /*0024*/ 	.word	0x00000008
.L_286:


//--------------------- .nv.info._Z27GetScaleFactorsDoubleKernelPfS_S_i --------------------------
	.section	.nv.info._Z27GetScaleFactorsDoubleKernelPfS_S_i,"",@"SHT_CUDA_INFO"
	.sectionflags	@""
	.align	4


	//----- nvinfo : EIATTR_CUDA_API_VERSION
	.align		4
        /*0000*/ 	.byte	0x04, 0x37
        /*0002*/ 	.short	(.L_288 - .L_287)
.L_287:
        /*0004*/ 	.word	0x00000082


	//----- nvinfo : EIATTR_KPARAM_INFO
	.align		4
.L_288:
        /*0008*/ 	.byte	0x04, 0x17
        /*000a*/ 	.short	(.L_290 - .L_289)
.L_289:
        /*000c*/ 	.word	0x00000000
        /*0010*/ 	.short	0x0003
        /*0012*/ 	.short	0x0018
        /*0014*/ 	.byte	0x00, 0xf0, 0x11, 0x00


	//----- nvinfo : EIATTR_KPARAM_INFO
	.align		4
.L_290:
        /*0018*/ 	.byte	0x04, 0x17
        /*001a*/ 	.short	(.L_292 - .L_291)
.L_291:
        /*001c*/ 	.word	0x00000000
        /*0020*/ 	.short	0x0002
        /*0022*/ 	.short	0x0010
        /*0024*/ 	.byte	0x00, 0xf5, 0x21, 0x00


	//----- nvinfo : EIATTR_KPARAM_INFO
	.align		4
.L_292:
        /*0028*/ 	.byte	0x04, 0x17
        /*002a*/ 	.short	(.L_294 - .L_293)
.L_293:
        /*002c*/ 	.word	0x00000000
        /*0030*/ 	.short	0x0001
        /*0032*/ 	.short	0x0008
        /*0034*/ 	.byte	0x00, 0xf5, 0x21, 0x00


	//----- nvinfo : EIATTR_KPARAM_INFO
	.align		4
.L_294:
        /*0038*/ 	.byte	0x04, 0x17
        /*003a*/ 	.short	(.L_296 - .L_295)
.L_295:
        /*003c*/ 	.word	0x00000000
        /*0040*/ 	.short	0x0000
        /*0042*/ 	.short	0x0000
        /*0044*/ 	.byte	0x00, 0xf5, 0x21, 0x00


	//----- nvinfo : EIATTR_SPARSE_MMA_MASK
	.align		4
.L_296:
        /*0048*/ 	.byte	0x03, 0x50
        /*004a*/ 	.short	0x0000


	//----- nvinfo : EIATTR_MAXREG_COUNT
	.align		4
        /*004c*/ 	.byte	0x03, 0x1b
        /*004e*/ 	.short	0x00ff


	//----- nvinfo : EIATTR_MERCURY_ISA_VERSION
	.align		4
        /*0050*/ 	.byte	0x03, 0x5f
        /*0052*/ 	.short	0x0101


	//----- nvinfo : EIATTR_VRC_CTA_INIT_COUNT
	.align		4
        /*0054*/ 	.byte	0x02, 0x4a
	.zero		1
	.zero		1


	//----- nvinfo : EIATTR_EXIT_INSTR_OFFSETS
	.align		4
        /*0058*/ 	.byte	0x04, 0x1c
        /*005a*/ 	.short	(.L_298 - .L_297)


	//   ....[0]....
.L_297:
        /*005c*/ 	.word	0x000018b0


	//----- nvinfo : EIATTR_CRS_STACK_SIZE
	.align		4
.L_298:
        /*0060*/ 	.byte	0x04, 0x1e
        /*0062*/ 	.short	(.L_300 - .L_299)
.L_299:
        /*0064*/ 	.word	0x00000000


	//----- nvinfo : EIATTR_CBANK_PARAM_SIZE
	.align		4
.L_300:
        /*0068*/ 	.byte	0x03, 0x19
        /*006a*/ 	.short	0x001c


	//----- nvinfo : EIATTR_PARAM_CBANK
	.align		4
        /*006c*/ 	.byte	0x04, 0x0a
        /*006e*/ 	.short	(.L_302 - .L_301)
	.align		4
.L_301:
        /*0070*/ 	.word	index@(.nv.constant0._Z27GetScaleFactorsDoubleKernelPfS_S_i)
        /*0074*/ 	.short	0x0380
        /*0076*/ 	.short	0x001c


	//----- nvinfo : EIATTR_SW_WAR
	.align		4
.L_302:
        /*0078*/ 	.byte	0x04, 0x36
        /*007a*/ 	.short	(.L_304 - .L_303)
.L_303:
        /*007c*/ 	.word	0x00000008
.L_304:


//--------------------- .nv.info._Z24GetScaleFactorsDivKernelPfS_S_ii --------------------------
	.section	.nv.info._Z24GetScaleFactorsDivKernelPfS_S_ii,"",@"SHT_CUDA_INFO"
	.sectionflags	@""
	.align	4


	//----- nvinfo : EIATTR_CUDA_API_VERSION
	.align		4
        /*0000*/ 	.byte	0x04, 0x37
        /*0002*/ 	.short	(.L_306 - .L_305)
.L_305:
        /*0004*/ 	.word	0x00000082


	//----- nvinfo : EIATTR_KPARAM_INFO
	.align		4
.L_306:
        /*0008*/ 	.byte	0x04, 0x17
        /*000a*/ 	.short	(.L_308 - .L_307)
.L_307:
        /*000c*/ 	.word	0x00000000
        /*0010*/ 	.short	0x0004
        /*0012*/ 	.short	0x001c
        /*0014*/ 	.byte	0x00, 0xf0, 0x11, 0x00


	//----- nvinfo : EIATTR_KPARAM_INFO
	.align		4
.L_308:
        /*0018*/ 	.byte	0x04, 0x17
        /*001a*/ 	.short	(.L_310 - .L_309)
.L_309:
        /*001c*/ 	.word	0x00000000
        /*0020*/ 	.short	0x0003
        /*0022*/ 	.short	0x0018
        /*0024*/ 	.byte	0x00, 0xf0, 0x11, 0x00


	//----- nvinfo : EIATTR_KPARAM_INFO
	.align		4
.L_310:
        /*0028*/ 	.byte	0x04, 0x17
        /*002a*/ 	.short	(.L_312 - .L_311)
.L_311:
        /*002c*/ 	.word	0x00000000
        /*0030*/ 	.short	0x0002
        /*0032*/ 	.short	0x0010
        /*0034*/ 	.byte	0x00, 0xf5, 0x21, 0x00


	//----- nvinfo : EIATTR_KPARAM_INFO
	.align		4
.L_312:
        /*0038*/ 	.byte	0x04, 0x17
        /*003a*/ 	.short	(.L_314 - .L_313)
.L_313:
        /*003c*/ 	.word	0x00000000
        /*0040*/ 	.short	0x0001
        /*0042*/ 	.short	0x0008
        /*0044*/ 	.byte	0x00, 0xf5, 0x21, 0x00


	//----- nvinfo : EIATTR_KPARAM_INFO
	.align		4
.L_314:
        /*0048*/ 	.byte	0x04, 0x17
        /*004a*/ 	.short	(.L_316 - .L_315)
.L_315:
        /*004c*/ 	.word	0x00000000
        /*0050*/ 	.short	0x0000
        /*0052*/ 	.short	0x0000
        /*0054*/ 	.byte	0x00, 0xf5, 0x21, 0x00


	//----- nvinfo : EIATTR_SPARSE_MMA_MASK
	.align		4
.L_316:
        /*0058*/ 	.byte	0x03, 0x50
        /*005a*/ 	.short	0x0000


	//----- nvinfo : EIATTR_MAXREG_COUNT
	.align		4
        /*005c*/ 	.byte	0x03, 0x1b
        /*005e*/ 	.short	0x00ff


	//----- nvinfo : EIATTR_MERCURY_ISA_VERSION
	.align		4
        /*0060*/ 	.byte	0x03, 0x5f
        /*0062*/ 	.short	0x0101


	//----- nvinfo : EIATTR_VRC_CTA_INIT_COUNT
	.align		4
        /*0064*/ 	.byte	0x02, 0x4a
	.zero		1
	.zero		1


	//----- nvinfo : EIATTR_EXIT_INSTR_OFFSETS
	.align		4
        /*0068*/ 	.byte	0x04, 0x1c
        /*006a*/ 	.short	(.L_318 - .L_317)


	//   ....[0]....
.L_317:
        /*006c*/ 	.word	0x000011b0


	//----- nvinfo : EIATTR_CRS_STACK_SIZE
	.align		4
.L_318:
        /*0070*/ 	.byte	0x04, 0x1e
        /*0072*/ 	.short	(.L_320 - .L_319)
.L_319:
        /*0074*/ 	.word	0x00000000


	//----- nvinfo : EIATTR_CBANK_PARAM_SIZE
	.align		4
.L_320:
        /*0078*/ 	.byte	0x03, 0x19
        /*007a*/ 	.short	0x0020


	//----- nvinfo : EIATTR_PARAM_CBANK
	.align		4
        /*007c*/ 	.byte	0x04, 0x0a
        /*007e*/ 	.short	(.L_322 - .L_321)
	.align		4
.L_321:
        /*0080*/ 	.word	index@(.nv.constant0._Z24GetScaleFactorsDivKernelPfS_S_ii)
        /*0084*/ 	.short	0x0380
        /*0086*/ 	.short	0x0020


	//----- nvinfo : EIATTR_SW_WAR
	.align		4
.L_322:
        /*0088*/ 	.byte	0x04, 0x36
        /*008a*/ 	.short	(.L_324 - .L_323)
.L_323:
        /*008c*/ 	.word	0x00000008
.L_324:


//--------------------- .nv.info._Z21GetScaleFactorsKernelPfS_S_S_ii --------------------------
	.section	.nv.info._Z21GetScaleFactorsKernelPfS_S_S_ii,"",@"SHT_CUDA_INFO"
	.sectionflags	@""
	.align	4


	//----- nvinfo : EIATTR_CUDA_API_VERSION
	.align		4
        /*0000*/ 	.byte	0x04, 0x37
        /*0002*/ 	.short	(.L_326 - .L_325)
.L_325:
        /*0004*/ 	.word	0x00000082


	//----- nvinfo : EIATTR_KPARAM_INFO
	.align		4
.L_326:
        /*0008*/ 	.byte	0x04, 0x17
        /*000a*/ 	.short	(.L_328 - .L_327)
.L_327:
        /*000c*/ 	.word	0x00000000
        /*0010*/ 	.short	0x0005
        /*0012*/ 	.short	0x0024
        /*0014*/ 	.byte	0x00, 0xf0, 0x11, 0x00


	//----- nvinfo : EIATTR_KPARAM_INFO
	.align		4
.L_328:
        /*0018*/ 	.byte	0x04, 0x17
        /*001a*/ 	.short	(.L_330 - .L_329)
.L_329:
        /*001c*/ 	.word	0x00000000
        /*0020*/ 	.short	0x0004
        /*0022*/ 	.short	0x0020
        /*0024*/ 	.byte	0x00, 0xf0, 0x11, 0x00


	//----- nvinfo : EIATTR_KPARAM_INFO
	.align		4
.L_330:
        /*0028*/ 	.byte	0x04, 0x17
        /*002a*/ 	.short	(.L_332 - .L_331)
.L_331:
        /*002c*/ 	.word	0x00000000
        /*0030*/ 	.short	0x0003
        /*0032*/ 	.short	0x0018
        /*0034*/ 	.byte	0x00, 0xf5, 0x21, 0x00


	//----- nvinfo : EIATTR_KPARAM_INFO
	.align		4
.L_332:
        /*0038*/ 	.byte	0x04, 0x17
        /*003a*/ 	.short	(.L_334 - .L_333)
.L_333:
        /*003c*/ 	.word	0x00000000
        /*0040*/ 	.short	0x0002
        /*0042*/ 	.short	0x0010
        /*0044*/ 	.byte	0x00, 0xf5, 0x21, 0x00


	//----- nvinfo : EIATTR_KPARAM_INFO
	.align		4
.L_334:
        /*0048*/ 	.byte	0x04, 0x17
        /*004a*/ 	.short	(.L_336 - .L_335)
.L_335:
        /*004c*/ 	.word	0x00000000
        /*0050*/ 	.short	0x0001
        /*0052*/ 	.short	0x0008
        /*0054*/ 	.byte	0x00, 0xf5, 0x21, 0x00


	//----- nvinfo : EIATTR_KPARAM_INFO
	.align		4
.L_336:
        /*0058*/ 	.byte	0x04, 0x17
        /*005a*/ 	.short	(.L_338 - .L_337)
.L_337:
        /*005c*/ 	.word	0x00000000
        /*0060*/ 	.short	0x0000
        /*0062*/ 	.short	0x0000
        /*0064*/ 	.byte	0x00, 0xf5, 0x21, 0x00


	//----- nvinfo : EIATTR_SPARSE_MMA_MASK
	.align		4
.L_338:
        /*0068*/ 	.byte	0x03, 0x50
        /*006a*/ 	.short	0x0000


	//----- nvinfo : EIATTR_MAXREG_COUNT
	.align		4
        /*006c*/ 	.byte	0x03, 0x1b
        /*006e*/ 	.short	0x00ff


	//----- nvinfo : EIATTR_MERCURY_ISA_VERSION
	.align		4
        /*0070*/ 	.byte	0x03, 0x5f
        /*0072*/ 	.short	0x0101


	//----- nvinfo : EIATTR_VRC_CTA_INIT_COUNT
	.align		4
        /*0074*/ 	.byte	0x02, 0x4a
	.zero		1
	.zero		1


	//----- nvinfo : EIATTR_EXIT_INSTR_OFFSETS
	.align		4
        /*0078*/ 	.byte	0x04, 0x1c
        /*007a*/ 	.short	(.L_340 - .L_339)


	//   ....[0]....
.L_339:
        /*007c*/ 	.word	0x00000ad0


	//----- nvinfo : EIATTR_CRS_STACK_SIZE
	.align		4
.L_340:
        /*0080*/ 	.byte	0x04, 0x1e
        /*0082*/ 	.short	(.L_342 - .L_341)
.L_341:
        /*0084*/ 	.word	0x00000000


	//----- nvinfo : EIATTR_CBANK_PARAM_SIZE
	.align		4
.L_342:
        /*0088*/ 	.byte	0x03, 0x19
        /*008a*/ 	.short	0x0028


	//----- nvinfo : EIATTR_PARAM_CBANK
	.align		4
        /*008c*/ 	.byte	0x04, 0x0a
        /*008e*/ 	.short	(.L_344 - .L_343)
	.align		4
.L_343:
        /*0090*/ 	.word	index@(.nv.constant0._Z21GetScaleFactorsKernelPfS_S_S_ii)
        /*0094*/ 	.short	0x0380
        /*0096*/ 	.short	0x0028


	//----- nvinfo : EIATTR_SW_WAR
	.align		4
.L_344:
        /*0098*/ 	.byte	0x04, 0x36
        /*009a*/ 	.short	(.L_346 - .L_345)
.L_345:
        /*009c*/ 	.word	0x00000008
.L_346:


//--------------------- .nv.info._Z21GetPowerAddTimeKernelP6float2Pfjjj --------------------------
	.section	.nv.info._Z21GetPowerAddTimeKernelP6float2Pfjjj,"",@"SHT_CUDA_INFO"
	.sectionflags	@""
	.align	4


	//----- nvinfo : EIATTR_CUDA_API_VERSION
	.align		4
        /*0000*/ 	.byte	0x04, 0x37
        /*0002*/ 	.short	(.L_348 - .L_347)
.L_347:
        /*0004*/ 	.word	0x00000082


	//----- nvinfo : EIATTR_KPARAM_INFO
	.align		4
.L_348:
        /*0008*/ 	.byte	0x04, 0x17
        /*000a*/ 	.short	(.L_350 - .L_349)
.L_349:
        /*000c*/ 	.word	0x00000000
        /*0010*/ 	.short	0x0004
        /*0012*/ 	.short	0x0018
        /*0014*/ 	.byte	0x00, 0xf0, 0x11, 0x00


	//----- nvinfo : EIATTR_KPARAM_INFO
	.align		4
.L_350:
        /*0018*/ 	.byte	0x04, 0x17
        /*001a*/ 	.short	(.L_352 - .L_351)
.L_351:
        /*001c*/ 	.word	0x00000000
        /*0020*/ 	.short	0x0003
        /*0022*/ 	.short	0x0014
        /*0024*/ 	.byte	0x00, 0xf0, 0x11, 0x00


	//----- nvinfo : EIATTR_KPARAM_INFO
	.align		4
.L_352:
        /*0028*/ 	.byte	0x04, 0x17
        /*002a*/ 	.short	(.L_354 - .L_353)
.L_353:
        /*002c*/ 	.word	0x00000000
        /*0030*/ 	.short	0x0002
        /*0032*/ 	.short	0x0010
        /*0034*/ 	.byte	0x00, 0xf0, 0x11, 0x00


	//----- nvinfo : EIATTR_KPARAM_INFO
	.align		4
.L_354:
        /*0038*/ 	.byte	0x04, 0x17
        /*003a*/ 	.short	(.L_356 - .L_355)
.L_355:
        /*003c*/ 	.word	0x00000000
        /*0040*/ 	.short	0x0001
        /*0042*/ 	.short	0x0008
        /*0044*/ 	.byte	0x00, 0xf5, 0x21, 0x00


	//----- nvinfo : EIATTR_KPARAM_INFO
	.align		4
.L_356:
        /*0048*/ 	.byte	0x04, 0x17
        /*004a*/ 	.short	(.L_358 - .L_357)
.L_357:
        /*004c*/ 	.word	0x00000000
        /*0050*/ 	.short	0x0000
        /*0052*/ 	.short	0x0000
        /*0054*/ 	.byte	0x00, 0xf5, 0x21, 0x00


	//----- nvinfo : EIATTR_SPARSE_MMA_MASK
	.align		4
.L_358:
        /*0058*/ 	.byte	0x03, 0x50
        /*005a*/ 	.short	0x0000


	//----- nvinfo : EIATTR_MAXREG_COUNT
	.align		4
        /*005c*/ 	.byte	0x03, 0x1b
        /*005e*/ 	.short	0x00ff


	//----- nvinfo : EIATTR_MERCURY_ISA_VERSION
	.align		4
        /*0060*/ 	.byte	0x03, 0x5f
        /*0062*/ 	.short	0x0101


	//----- nvinfo : EIATTR_VRC_CTA_INIT_COUNT
	.align		4
        /*0064*/ 	.byte	0x02, 0x4a
	.zero		1
	.zero		1


	//----- nvinfo : EIATTR_EXIT_INSTR_OFFSETS
	.align		4
        /*0068*/ 	.byte	0x04, 0x1c
        /*006a*/ 	.short	(.L_360 - .L_359)


	//   ....[0]....
.L_359:
        /*006c*/ 	.word	0x00000030


	//   ....[1]....
        /*0070*/ 	.word	0x000005a0


	//   ....[2]....
        /*0074*/ 	.word	0x00001400


	//----- nvinfo : EIATTR_CBANK_PARAM_SIZE
	.align		4
.L_360:
        /*0078*/ 	.byte	0x03, 0x19
        /*007a*/ 	.short	0x001c


	//----- nvinfo : EIATTR_PARAM_CBANK
	.align		4
        /*007c*/ 	.byte	0x04, 0x0a
        /*007e*/ 	.short	(.L_362 - .L_361)
	.align		4
.L_361:
        /*0080*/ 	.word	index@(.nv.constant0._Z21GetPowerAddTimeKernelP6float2Pfjjj)
        /*0084*/ 	.short	0x0380
        /*0086*/ 	.short	0x001c


	//----- nvinfo : EIATTR_SW_WAR
	.align		4
.L_362:
        /*0088*/ 	.byte	0x04, 0x36
        /*008a*/ 	.short	(.L_364 - .L_363)
.L_363:
        /*008c*/ 	.word	0x00000008
.L_364:


//--------------------- .nv.info._Z29DetectScrunchScaleTruncKernelP6float2PfsS1_S1_ --------------------------
	.section	.nv.info._Z29DetectScrunchScaleTruncKernelP6float2PfsS1_S1_,"",@"SHT_CUDA_INFO"
	.sectionflags	@""
	.align	4


	//----- nvinfo : EIATTR_CUDA_API_VERSION
	.align		4
        /*0000*/ 	.byte	0x04, 0x37
        /*0002*/ 	.short	(.L_366 - .L_365)
.L_365:
        /*0004*/ 	.word	0x00000082


	//----- nvinfo : EIATTR_KPARAM_INFO
	.align		4
.L_366:
        /*0008*/ 	.byte	0x04, 0x17
        /*000a*/ 	.short	(.L_368 - .L_367)
.L_367:
        /*000c*/ 	.word	0x00000000
        /*0010*/ 	.short	0x0004
        /*0012*/ 	.short	0x0020
        /*0014*/ 	.byte	0x00, 0xf5, 0x21, 0x00


	//----- nvinfo : EIATTR_KPARAM_INFO
	.align		4
.L_368:
        /*0018*/ 	.byte	0x04, 0x17
        /*001a*/ 	.short	(.L_370 - .L_369)
.L_369:
        /*001c*/ 	.word	0x00000000
        /*0020*/ 	.short	0x0003
        /*0022*/ 	.short	0x0018
        /*0024*/ 	.byte	0x00, 0xf5, 0x21, 0x00


	//----- nvinfo : EIATTR_KPARAM_INFO
	.align		4
.L_370:
        /*0028*/ 	.byte	0x04, 0x17
        /*002a*/ 	.short	(.L_372 - .L_371)
.L_371:
        /*002c*/ 	.word	0x00000000
        /*0030*/ 	.short	0x0002
        /*0032*/ 	.short	0x0010
        /*0034*/ 	.byte	0x00, 0xf0, 0x09, 0x00


	//----- nvinfo : EIATTR_KPARAM_INFO
	.align		4
.L_372:
        /*0038*/ 	.byte	0x04, 0x17
        /*003a*/ 	.short	(.L_374 - .L_373)
.L_373:
        /*003c*/ 	.word	0x00000000
        /*0040*/ 	.short	0x0001
        /*0042*/ 	.short	0x0008
        /*0044*/ 	.byte	0x00, 0xf5, 0x21, 0x00


	//----- nvinfo : EIATTR_KPARAM_INFO
	.align		4
.L_374:
        /*0048*/ 	.byte	0x04, 0x17
        /*004a*/ 	.short	(.L_376 - .L_375)
.L_375:
        /*004c*/ 	.word	0x00000000
        /*0050*/ 	.short	0x0000
        /*0052*/ 	.short	0x0000
        /*0054*/ 	.byte	0x00, 0xf5, 0x21, 0x00


	//----- nvinfo : EIATTR_SPARSE_MMA_MASK
	.align		4
.L_376:
        /*0058*/ 	.byte	0x03, 0x50
        /*005a*/ 	.short	0x0000


	//----- nvinfo : EIATTR_MAXREG_COUNT
	.align		4
        /*005c*/ 	.byte	0x03, 0x1b
        /*005e*/ 	.short	0x00ff


	//----- nvinfo : EIATTR_NUM_BARRIERS
	.align		4
        /*0060*/ 	.byte	0x02, 0x4c
        /*0062*/ 	.byte	0x01
	.zero		1


	//----- nvinfo : EIATTR_MERCURY_ISA_VERSION
	.align		4
        /*0064*/ 	.byte	0x03, 0x5f
        /*0066*/ 	.short	0x0101


	//----- nvinfo : EIATTR_VRC_CTA_INIT_COUNT
	.align		4
        /*0068*/ 	.byte	0x02, 0x4a
	.zero		1
	.zero		1


	//----- nvinfo : EIATTR_EXIT_INSTR_OFFSETS
	.align		4
        /*006c*/ 	.byte	0x04, 0x1c
        /*006e*/ 	.short	(.L_378 - .L_377)


	//   ....[0]....
.L_377:
        /*0070*/ 	.word	0x000002e0


	//   ....[1]....
        /*0074*/ 	.word	0x00000590


	//----- nvinfo : EIATTR_CRS_STACK_SIZE
	.align		4
.L_378:
        /*0078*/ 	.byte	0x04, 0x1e
        /*007a*/ 	.short	(.L_380 - .L_379)
.L_379:
        /*007c*/ 	.word	0x00000000


	//----- nvinfo : EIATTR_CBANK_PARAM_SIZE
	.align		4
.L_380:
        /*0080*/ 	.byte	0x03, 0x19
        /*0082*/ 	.short	0x0028


	//----- nvinfo : EIATTR_PARAM_CBANK
	.align		4
        /*0084*/ 	.byte	0x04, 0x0a
        /*0086*/ 	.short	(.L_382 - .L_381)
	.align		4
.L_381:
        /*0088*/ 	.word	index@(.nv.constant0._Z29DetectScrunchScaleTruncKernelP6float2PfsS1_S1_)
        /*008c*/ 	.short	0x0380
        /*008e*/ 	.short	0x0028


	//----- nvinfo : EIATTR_SW_WAR
	.align		4
.L_382:
        /*0090*/ 	.byte	0x04, 0x36
        /*0092*/ 	.short	(.L_384 - .L_383)
.L_383:
        /*0094*/ 	.word	0x00000008
.L_384:


//--------------------- .nv.info._Z27DetectScrunchScaleRevKernelP6float2PfsS1_S1_ --------------------------
	.section	.nv.info._Z27DetectScrunchScaleRevKernelP6float2PfsS1_S1_,"",@"SHT_CUDA_INFO"
	.sectionflags	@""
	.align	4


	//----- nvinfo : EIATTR_CUDA_API_VERSION
	.align		4
        /*0000*/ 	.byte	0x04, 0x37
        /*0002*/ 	.short	(.L_386 - .L_385)
.L_385:
        /*0004*/ 	.word	0x00000082


	//----- nvinfo : EIATTR_KPARAM_INFO
	.align		4
.L_386:
        /*0008*/ 	.byte	0x04, 0x17
        /*000a*/ 	.short	(.L_388 - .L_387)
.L_387:
        /*000c*/ 	.word	0x00000000
        /*0010*/ 	.short	0x0004
        /*0012*/ 	.short	0x0020
        /*0014*/ 	.byte	0x00, 0xf5, 0x21, 0x00


	//----- nvinfo : EIATTR_KPARAM_INFO
	.align		4
.L_388:
        /*0018*/ 	.byte	0x04, 0x17
        /*001a*/ 	.short	(.L_390 - .L_389)
.L_389:
        /*001c*/ 	.word	0x00000000
        /*0020*/ 	.short	0x0003
        /*0022*/ 	.short	0x0018
        /*0024*/ 	.byte	0x00, 0xf5, 0x21, 0x00


	//----- nvinfo : EIATTR_KPARAM_INFO
	.align		4
.L_390:
        /*0028*/ 	.byte	0x04, 0x17
        /*002a*/ 	.short	(.L_392 - .L_391)
.L_391:
        /*002c*/ 	.word	0x00000000
        /*0030*/ 	.short	0x0002
        /*0032*/ 	.short	0x0010
        /*0034*/ 	.byte	0x00, 0xf0, 0x09, 0x00


	//----- nvinfo : EIATTR_KPARAM_INFO
	.align		4
.L_392:
        /*0038*/ 	.byte	0x04, 0x17
        /*003a*/ 	.short	(.L_394 - .L_393)
.L_393:
        /*003c*/ 	.word	0x00000000
        /*0040*/ 	.short	0x0001
        /*0042*/ 	.short	0x0008
        /*0044*/ 	.byte	0x00, 0xf5, 0x21, 0x00


	//----- nvinfo : EIATTR_KPARAM_INFO
	.align		4
.L_394:
        /*0048*/ 	.byte	0x04, 0x17
        /*004a*/ 	.short	(.L_396 - .L_395)
.L_395:
        /*004c*/ 	.word	0x00000000
        /*0050*/ 	.short	0x0000
        /*0052*/ 	.short	0x0000
        /*0054*/ 	.byte	0x00, 0xf5, 0x21, 0x00


	//----- nvinfo : EIATTR_SPARSE_MMA_MASK
	.align		4
.L_396:
        /*0058*/ 	.byte	0x03, 0x50
        /*005a*/ 	.short	0x0000


	//----- nvinfo : EIATTR_MAXREG_COUNT
	.align		4
        /*005c*/ 	.byte	0x03, 0x1b
        /*005e*/ 	.short	0x00ff


	//----- nvinfo : EIATTR_NUM_BARRIERS
	.align		4
        /*0060*/ 	.byte	0x02, 0x4c
        /*0062*/ 	.byte	0x01
	.zero		1


	//----- nvinfo : EIATTR_MERCURY_ISA_VERSION
	.align		4
        /*0064*/ 	.byte	0x03, 0x5f
        /*0066*/ 	.short	0x0101


	//----- nvinfo : EIATTR_VRC_CTA_INIT_COUNT
	.align		4
        /*0068*/ 	.byte	0x02, 0x4a
	.zero		1
	.zero		1


	//----- nvinfo : EIATTR_EXIT_INSTR_OFFSETS
	.align		4
        /*006c*/ 	.byte	0x04, 0x1c
        /*006e*/ 	.short	(.L_398 - .L_397)


	//   ....[0]....
.L_397:
        /*0070*/ 	.word	0x000002e0


	//   ....[1]....
        /*0074*/ 	.word	0x00000590


	//----- nvinfo : EIATTR_CRS_STACK_SIZE
	.align		4
.L_398:
        /*0078*/ 	.byte	0x04, 0x1e
        /*007a*/ 	.short	(.L_400 - .L_399)
.L_399:
        /*007c*/ 	.word	0x00000000


	//----- nvinfo : EIATTR_CBANK_PARAM_SIZE
	.align		4
.L_400:
        /*0080*/ 	.byte	0x03, 0x19
        /*0082*/ 	.short	0x0028


	//----- nvinfo : EIATTR_PARAM_CBANK
	.align		4
        /*0084*/ 	.byte	0x04, 0x0a
        /*0086*/ 	.short	(.L_402 - .L_401)
	.align		4
.L_401:
        /*0088*/ 	.word	index@(.nv.constant0._Z27DetectScrunchScaleRevKernelP6float2PfsS1_S1_)
        /*008c*/ 	.short	0x0380
        /*008e*/ 	.short	0x0028


	//----- nvinfo : EIATTR_SW_WAR
	.align		4
.L_402:
        /*0090*/ 	.byte	0x04, 0x36
        /*0092*/ 	.short	(.L_404 - .L_403)
.L_403:
        /*0094*/ 	.word	0x00000008
.L_404:


//--------------------- .nv.info._Z24DetectScrunchScaleKernelP6float2PfsS1_S1_ --------------------------
	.section	.nv.info._Z24DetectScrunchScaleKernelP6float2PfsS1_S1_,"",@"SHT_CUDA_INFO"
	.sectionflags	@""
	.align	4


	//----- nvinfo : EIATTR_CUDA_API_VERSION
	.align		4
        /*0000*/ 	.byte	0x04, 0x37
        /*0002*/ 	.short	(.L_406 - .L_405)
.L_405:
        /*0004*/ 	.word	0x00000082


	//----- nvinfo : EIATTR_KPARAM_INFO
	.align		4
.L_406:
        /*0008*/ 	.byte	0x04, 0x17
        /*000a*/ 	.short	(.L_408 - .L_407)
.L_407:
        /*000c*/ 	.word	0x00000000
        /*0010*/ 	.short	0x0004
        /*0012*/ 	.short	0x0020
        /*0014*/ 	.byte	0x00, 0xf5, 0x21, 0x00


	//----- nvinfo : EIATTR_KPARAM_INFO
	.align		4
.L_408:
        /*0018*/ 	.byte	0x04, 0x17
        /*001a*/ 	.short	(.L_410 - .L_409)
.L_409:
        /*001c*/ 	.word	0x00000000
        /*0020*/ 	.short	0x0003
        /*0022*/ 	.short	0x0018
        /*0024*/ 	.byte	0x00, 0xf5, 0x21, 0x00


	//----- nvinfo : EIATTR_KPARAM_INFO
	.align		4
.L_410:
        /*0028*/ 	.byte	0x04, 0x17
        /*002a*/ 	.short	(.L_412 - .L_411)
.L_411:
        /*002c*/ 	.word	0x00000000
        /*0030*/ 	.short	0x0002
        /*0032*/ 	.short	0x0010
        /*0034*/ 	.byte	0x00, 0xf0, 0x09, 0x00


	//----- nvinfo : EIATTR_KPARAM_INFO
	.align		4
.L_412:
        /*0038*/ 	.byte	0x04, 0x17
        /*003a*/ 	.short	(.L_414 - .L_413)
.L_413:
        /*003c*/ 	.word	0x00000000
        /*0040*/ 	.short	0x0001
        /*0042*/ 	.short	0x0008
        /*0044*/ 	.byte	0x00, 0xf5, 0x21, 0x00


	//----- nvinfo : EIATTR_KPARAM_INFO
	.align		4
.L_414:
        /*0048*/ 	.byte	0x04, 0x17
        /*004a*/ 	.short	(.L_416 - .L_415)
.L_415:
        /*004c*/ 	.word	0x00000000
        /*0050*/ 	.short	0x0000
        /*0052*/ 	.short	0x0000
        /*0054*/ 	.byte	0x00, 0xf5, 0x21, 0x00


	//----- nvinfo : EIATTR_SPARSE_MMA_MASK
	.align		4
.L_416:
        /*0058*/ 	.byte	0x03, 0x50
        /*005a*/ 	.short	0x0000


	//----- nvinfo : EIATTR_MAXREG_COUNT
	.align		4
        /*005c*/ 	.byte	0x03, 0x1b
        /*005e*/ 	.short	0x00ff


	//----- nvinfo : EIATTR_NUM_BARRIERS
	.align		4
        /*0060*/ 	.byte	0x02, 0x4c
        /*0062*/ 	.byte	0x01
	.zero		1


	//----- nvinfo : EIATTR_MERCURY_ISA_VERSION
	.align		4
        /*0064*/ 	.byte	0x03, 0x5f
        /*0066*/ 	.short	0x0101


	//----- nvinfo : EIATTR_VRC_CTA_INIT_COUNT
	.align		4
        /*0068*/ 	.byte	0x02, 0x4a
	.zero		1
	.zero		1


	//----- nvinfo : EIATTR_EXIT_INSTR_OFFSETS
	.align		4
        /*006c*/ 	.byte	0x04, 0x1c
        /*006e*/ 	.short	(.L_418 - .L_417)


	//   ....[0]....
.L_417:
        /*0070*/ 	.word	0x000002e0


	//   ....[1]....
        /*0074*/ 	.word	0x00000580


	//----- nvinfo : EIATTR_CRS_STACK_SIZE
	.align		4
.L_418:
        /*0078*/ 	.byte	0x04, 0x1e
        /*007a*/ 	.short	(.L_420 - .L_419)
.L_419:
        /*007c*/ 	.word	0x00000000


	//----- nvinfo : EIATTR_CBANK_PARAM_SIZE
	.align		4
.L_420:
        /*0080*/ 	.byte	0x03, 0x19
        /*0082*/ 	.short	0x0028


	//----- nvinfo : EIATTR_PARAM_CBANK
	.align		4
        /*0084*/ 	.byte	0x04, 0x0a
        /*0086*/ 	.short	(.L_422 - .L_421)
	.align		4
.L_421:
        /*0088*/ 	.word	index@(.nv.constant0._Z24DetectScrunchScaleKernelP6float2PfsS1_S1_)
        /*008c*/ 	.short	0x0380
        /*008e*/ 	.short	0x0028


	//----- nvinfo : EIATTR_SW_WAR
	.align		4
.L_422:
        /*0090*/ 	.byte	0x04, 0x36
        /*0092*/ 	.short	(.L_424 - .L_423)
.L_423:
        /*0094*/ 	.word	0x00000008
.L_424:


//--------------------- .nv.info._Z19DetectScrunchKernelP6float2Pfs --------------------------
	.section	.nv.info._Z19DetectScrunchKernelP6float2Pfs,"",@"SHT_CUDA_INFO"
	.sectionflags	@""
	.align	4


	//----- nvinfo : EIATTR_CUDA_API_VERSION
	.align		4
        /*0000*/ 	.byte	0x04, 0x37
        /*0002*/ 	.short	(.L_426 - .L_425)
.L_425:
        /*0004*/ 	.word	0x00000082


	//----- nvinfo : EIATTR_KPARAM_INFO
	.align		4
.L_426:
        /*0008*/ 	.byte	0x04, 0x17
        /*000a*/ 	.short	(.L_428 - .L_427)
.L_427:
        /*000c*/ 	.word	0x00000000
        /*0010*/ 	.short	0x0002
        /*0012*/ 	.short	0x0010
        /*0014*/ 	.byte	0x00, 0xf0, 0x09, 0x00


	//----- nvinfo : EIATTR_KPARAM_INFO
	.align		4
.L_428:
        /*0018*/ 	.byte	0x04, 0x17
        /*001a*/ 	.short	(.L_430 - .L_429)
.L_429:
        /*001c*/ 	.word	0x00000000
        /*0020*/ 	.short	0x0001
        /*0022*/ 	.short	0x0008
        /*0024*/ 	.byte	0x00, 0xf5, 0x21, 0x00


	//----- nvinfo : EIATTR_KPARAM_INFO
	.align		4
.L_430:
        /*0028*/ 	.byte	0x04, 0x17
        /*002a*/ 	.short	(.L_432 - .L_431)
.L_431:
        /*002c*/ 	.word	0x00000000
        /*0030*/ 	.short	0x0000
        /*0032*/ 	.short	0x0000
        /*0034*/ 	.byte	0x00, 0xf5, 0x21, 0x00


	//----- nvinfo : EIATTR_SPARSE_MMA_MASK
	.align		4
.L_432:
        /*0038*/ 	.byte	0x03, 0x50
        /*003a*/ 	.short	0x0000


	//----- nvinfo : EIATTR_MAXREG_COUNT
	.align		4
        /*003c*/ 	.byte	0x03, 0x1b
        /*003e*/ 	.short	0x00ff


	//----- nvinfo : EIATTR_NUM_BARRIERS
	.align		4
        /*0040*/ 	.byte	0x02, 0x4c
        /*0042*/ 	.byte	0x01
	.zero		1


	//----- nvinfo : EIATTR_MERCURY_ISA_VERSION
	.align		4
        /*0044*/ 	.byte	0x03, 0x5f
        /*0046*/ 	.short	0x0101


	//----- nvinfo : EIATTR_VRC_CTA_INIT_COUNT
	.align		4
        /*0048*/ 	.byte	0x02, 0x4a
	.zero		1
	.zero		1


	//----- nvinfo : EIATTR_EXIT_INSTR_OFFSETS
	.align		4
        /*004c*/ 	.byte	0x04, 0x1c
        /*004e*/ 	.short	(.L_434 - .L_433)


	//   ....[0]....
.L_433:
        /*0050*/ 	.word	0x000002e0


	//   ....[1]....
        /*0054*/ 	.word	0x000004b0


	//----- nvinfo : EIATTR_CRS_STACK_SIZE
	.align		4
.L_434:
        /*0058*/ 	.byte	0x04, 0x1e
        /*005a*/ 	.short	(.L_436 - .L_435)
.L_435:
        /*005c*/ 	.word	0x00000000


	//----- nvinfo : EIATTR_CBANK_PARAM_SIZE
	.align		4
.L_436:
        /*0060*/ 	.byte	0x03, 0x19
        /*0062*/ 	.short	0x0012


	//----- nvinfo : EIATTR_PARAM_CBANK
	.align		4
        /*0064*/ 	.byte	0x04, 0x0a
        /*0066*/ 	.short	(.L_438 - .L_437)
	.align		4
.L_437:
        /*0068*/ 	.word	index@(.nv.constant0._Z19DetectScrunchKernelP6float2Pfs)
        /*006c*/ 	.short	0x0380
        /*006e*/ 	.short	0x0012


	//----- nvinfo : EIATTR_SW_WAR
	.align		4
.L_438:
        /*0070*/ 	.byte	0x04, 0x36
        /*0072*/ 	.short	(.L_440 - .L_439)
.L_439:
        /*0074*/ 	.word	0x00000008
.L_440:


//--------------------- .nv.info._Z27powertimefreq_new_hardcodedP6float2Pf --------------------------
	.section	.nv.info._Z27powertimefreq_new_hardcodedP6float2Pf,"",@"SHT_CUDA_INFO"
	.sectionflags	@""
	.align	4


	//----- nvinfo : EIATTR_CUDA_API_VERSION
	.align		4
        /*0000*/ 	.byte	0x04, 0x37
        /*0002*/ 	.short	(.L_442 - .L_441)
.L_441:
        /*0004*/ 	.word	0x00000082


	//----- nvinfo : EIATTR_KPARAM_INFO
	.align		4
.L_442:
        /*0008*/ 	.byte	0x04, 0x17
        /*000a*/ 	.short	(.L_444 - .L_443)
.L_443:
        /*000c*/ 	.word	0x00000000
        /*0010*/ 	.short	0x0001
        /*0012*/ 	.short	0x0008
        /*0014*/ 	.byte	0x00, 0xf5, 0x21, 0x00


	//----- nvinfo : EIATTR_KPARAM_INFO
	.align		4
.L_444:
        /*0018*/ 	.byte	0x04, 0x17
        /*001a*/ 	.short	(.L_446 - .L_445)
.L_445:
        /*001c*/ 	.word	0x00000000
        /*0020*/ 	.short	0x0000
        /*0022*/ 	.short	0x0000
        /*0024*/ 	.byte	0x00, 0xf5, 0x21, 0x00


	//----- nvinfo : EIATTR_SPARSE_MMA_MASK
	.align		4
.L_446:
        /*0028*/ 	.byte	0x03, 0x50
        /*002a*/ 	.short	0x0000


	//----- nvinfo : EIATTR_MAXREG_COUNT
	.align		4
        /*002c*/ 	.byte	0x03, 0x1b
        /*002e*/ 	.short	0x00ff


	//----- nvinfo : EIATTR_NUM_BARRIERS
	.align		4
        /*0030*/ 	.byte	0x02, 0x4c
        /*0032*/ 	.byte	0x01
	.zero		1


	//----- nvinfo : EIATTR_MERCURY_ISA_VERSION
	.align		4
        /*0034*/ 	.byte	0x03, 0x5f
        /*0036*/ 	.short	0x0101


	//----- nvinfo : EIATTR_VRC_CTA_INIT_COUNT
	.align		4
        /*0038*/ 	.byte	0x02, 0x4a
	.zero		1
	.zero		1


	//----- nvinfo : EIATTR_EXIT_INSTR_OFFSETS
	.align		4
        /*003c*/ 	.byte	0x04, 0x1c
        /*003e*/ 	.short	(.L_448 - .L_447)


	//   ....[0]....
.L_447:
        /*0040*/ 	.word	0x00000040


	//   ....[1]....
        /*0044*/ 	.word	0x000000d0


	//   ....[2]....
        /*0048*/ 	.word	0x00000170


	//----- nvinfo : EIATTR_CRS_STACK_SIZE
	.align		4
.L_448:
        /*004c*/ 	.byte	0x04, 0x1e
        /*004e*/ 	.short	(.L_450 - .L_449)
.L_449:
        /*0050*/ 	.word	0x00000000


	//----- nvinfo : EIATTR_CBANK_PARAM_SIZE
	.align		4
.L_450:
        /*0054*/ 	.byte	0x03, 0x19
        /*0056*/ 	.short	0x0010


	//----- nvinfo : EIATTR_PARAM_CBANK
	.align		4
        /*0058*/ 	.byte	0x04, 0x0a
        /*005a*/ 	.short	(.L_452 - .L_451)
	.align		4
.L_451:
        /*005c*/ 	.word	index@(.nv.constant0._Z27powertimefreq_new_hardcodedP6float2Pf)
        /*0060*/ 	.short	0x0380
        /*0062*/ 	.short	0x0010


	//----- nvinfo : EIATTR_SW_WAR
	.align		4
.L_452:
        /*0064*/ 	.byte	0x04, 0x36
        /*0066*/ 	.short	(.L_454 - .L_453)
.L_453:
        /*0068*/ 	.word	0x00000008
.L_454:


//--------------------- .nv.info._Z10unpack_altPKjP6float2 --------------------------
	.section	.nv.info._Z10unpack_altPKjP6float2,"",@"SHT_CUDA_INFO"
	.sectionflags	@""
	.align	4


	//----- nvinfo : EIATTR_CUDA_API_VERSION
	.align		4
        /*0000*/ 	.byte	0x04, 0x37
        /*0002*/ 	.short	(.L_456 - .L_455)
.L_455:
        /*0004*/ 	.word	0x00000082


	//----- nvinfo : EIATTR_KPARAM_INFO
	.align		4
.L_456:
        /*0008*/ 	.byte	0x04, 0x17
        /*000a*/ 	.short	(.L_458 - .L_457)
.L_457:
        /*000c*/ 	.word	0x00000000
        /*0010*/ 	.short	0x0001
        /*0012*/ 	.short	0x0008
        /*0014*/ 	.byte	0x00, 0xf5, 0x21, 0x00


	//----- nvinfo : EIATTR_KPARAM_INFO
	.align		4
.L_458:
        /*0018*/ 	.byte	0x04, 0x17
        /*001a*/ 	.short	(.L_460 - .L_459)
.L_459:
        /*001c*/ 	.word	0x00000000
        /*0020*/ 	.short	0x0000
        /*0022*/ 	.short	0x0000
        /*0024*/ 	.byte	0x00, 0xf5, 0x21, 0x00


	//----- nvinfo : EIATTR_SPARSE_MMA_MASK
	.align		4
.L_460:
        /*0028*/ 	.byte	0x03, 0x50
        /*002a*/ 	.short	0x0000


	//----- nvinfo : EIATTR_MAXREG_COUNT
	.align		4
        /*002c*/ 	.byte	0x03, 0x1b
        /*002e*/ 	.short	0x00ff


	//----- nvinfo : EIATTR_NUM_BARRIERS
	.align		4
        /*0030*/ 	.byte	0x02, 0x4c
        /*0032*/ 	.byte	0x01
	.zero		1


	//----- nvinfo : EIATTR_MERCURY_ISA_VERSION
	.align		4
        /*0034*/ 	.byte	0x03, 0x5f
        /*0036*/ 	.short	0x0101


	//----- nvinfo : EIATTR_VRC_CTA_INIT_COUNT
	.align		4
        /*0038*/ 	.byte	0x02, 0x4a
	.zero		1
	.zero		1


	//----- nvinfo : EIATTR_EXIT_INSTR_OFFSETS
	.align		4
        /*003c*/ 	.byte	0x04, 0x1c
        /*003e*/ 	.short	(.L_462 - .L_461)


	//   ....[0]....
.L_461:
        /*0040*/ 	.word	0x00000040


	//   ....[1]....
        /*0044*/ 	.word	0x00000550


	//----- nvinfo : EIATTR_CRS_STACK_SIZE
	.align		4
.L_462:
        /*0048*/ 	.byte	0x04, 0x1e
        /*004a*/ 	.short	(.L_464 - .L_463)
.L_463:
        /*004c*/ 	.word	0x00000000


	//----- nvinfo : EIATTR_CBANK_PARAM_SIZE
	.align		4
.L_464:
        /*0050*/ 	.byte	0x03, 0x19
        /*0052*/ 	.short	0x0010


	//----- nvinfo : EIATTR_PARAM_CBANK
	.align		4
        /*0054*/ 	.byte	0x04, 0x0a
        /*0056*/ 	.short	(.L_466 - .L_465)
	.align		4
.L_465:
        /*0058*/ 	.word	index@(.nv.constant0._Z10unpack_altPKjP6float2)
        /*005c*/ 	.short	0x0380
        /*005e*/ 	.short	0x0010


	//----- nvinfo : EIATTR_SW_WAR
	.align		4
.L_466:
        /*0060*/ 	.byte	0x04, 0x36
        /*0062*/ 	.short	(.L_468 - .L_467)
.L_467:
        /*0064*/ 	.word	0x00000008
.L_468:


//--------------------- .nv.info._Z15unpack_new_int2P4int2P6float2 --------------------------
	.section	.nv.info._Z15unpack_new_int2P4int2P6float2,"",@"SHT_CUDA_INFO"
	.sectionflags	@""
	.align	4


	//----- nvinfo : EIATTR_CUDA_API_VERSION
	.align		4
        /*0000*/ 	.byte	0x04, 0x37
        /*0002*/ 	.short	(.L_470 - .L_469)
.L_469:
        /*0004*/ 	.word	0x00000082


	//----- nvinfo : EIATTR_KPARAM_INFO
	.align		4
.L_470:
        /*0008*/ 	.byte	0x04, 0x17
        /*000a*/ 	.short	(.L_472 - .L_471)
.L_471:
        /*000c*/ 	.word	0x00000000
        /*0010*/ 	.short	0x0001
        /*0012*/ 	.short	0x0008
        /*0014*/ 	.byte	0x00, 0xf5, 0x21, 0x00


	//----- nvinfo : EIATTR_KPARAM_INFO
	.align		4
.L_472:
        /*0018*/ 	.byte	0x04, 0x17
        /*001a*/ 	.short	(.L_474 - .L_473)
.L_473:
        /*001c*/ 	.word	0x00000000
        /*0020*/ 	.short	0x0000
        /*0022*/ 	.short	0x0000
        /*0024*/ 	.byte	0x00, 0xf5, 0x21, 0x00


	//----- nvinfo : EIATTR_SPARSE_MMA_MASK
	.align		4
.L_474:
        /*0028*/ 	.byte	0x03, 0x50
        /*002a*/ 	.short	0x0000


	//----- nvinfo : EIATTR_MAXREG_COUNT
	.align		4
        /*002c*/ 	.byte	0x03, 0x1b
        /*002e*/ 	.short	0x00ff


	//----- nvinfo : EIATTR_NUM_BARRIERS
	.align		4
        /*0030*/ 	.byte	0x02, 0x4c
        /*0032*/ 	.byte	0x01
	.zero		1


	//----- nvinfo : EIATTR_MERCURY_ISA_VERSION
	.align		4
        /*0034*/ 	.byte	0x03, 0x5f
        /*0036*/ 	.short	0x0101


	//----- nvinfo : EIATTR_VRC_CTA_INIT_COUNT
	.align		4
        /*0038*/ 	.byte	0x02, 0x4a
	.zero		1
	.zero		1


	//----- nvinfo : EIATTR_EXIT_INSTR_OFFSETS
	.align		4
        /*003c*/ 	.byte	0x04, 0x1c
        /*003e*/ 	.short	(.L_476 - .L_475)


	//   ....[0]....
.L_475:
        /*0040*/ 	.word	0x00001580


	//----- nvinfo : EIATTR_CBANK_PARAM_SIZE
	.align		4
.L_476:
        /*0044*/ 	.byte	0x03, 0x19
        /*0046*/ 	.short	0x0010


	//----- nvinfo : EIATTR_PARAM_CBANK
	.align		4
        /*0048*/ 	.byte	0x04, 0x0a
        /*004a*/ 	.short	(.L_478 - .L_477)
	.align		4
.L_477:
        /*004c*/ 	.word	index@(.nv.constant0._Z15unpack_new_int2P4int2P6float2)
        /*0050*/ 	.short	0x0380
        /*0052*/ 	.short	0x0010


	//----- nvinfo : EIATTR_SW_WAR
	.align		4
.L_478:
        /*0054*/ 	.byte	0x04, 0x36
        /*0056*/ 	.short	(.L_480 - .L_479)
.L_479:
        /*0058*/ 	.word	0x00000008
.L_480:


//--------------------- .nv.info._Z10unpack_newPKjP6float2 --------------------------
	.section	.nv.info._Z10unpack_newPKjP6float2,"",@"SHT_CUDA_INFO"
	.sectionflags	@""
	.align	4


	//----- nvinfo : EIATTR_CUDA_API_VERSION
	.align		4
        /*0000*/ 	.byte	0x04, 0x37
        /*0002*/ 	.short	(.L_482 - .L_481)
.L_481:
        /*0004*/ 	.word	0x00000082


	//----- nvinfo : EIATTR_KPARAM_INFO
	.align		4
.L_482:
        /*0008*/ 	.byte	0x04, 0x17
        /*000a*/ 	.short	(.L_484 - .L_483)
.L_483:
        /*000c*/ 	.word	0x00000000
        /*0010*/ 	.short	0x0001
        /*0012*/ 	.short	0x0008
        /*0014*/ 	.byte	0x00, 0xf5, 0x21, 0x00


	//----- nvinfo : EIATTR_KPARAM_INFO
	.align		4
.L_484:
        /*0018*/ 	.byte	0x04, 0x17
        /*001a*/ 	.short	(.L_486 - .L_485)
.L_485:
        /*001c*/ 	.word	0x00000000
        /*0020*/ 	.short	0x0000
        /*0022*/ 	.short	0x0000
        /*0024*/ 	.byte	0x00, 0xf5, 0x21, 0x00


	//----- nvinfo : EIATTR_SPARSE_MMA_MASK
	.align		4
.L_486:
        /*0028*/ 	.byte	0x03, 0x50
        /*002a*/ 	.short	0x0000


	//----- nvinfo : EIATTR_MAXREG_COUNT
	.align		4
        /*002c*/ 	.byte	0x03, 0x1b
        /*002e*/ 	.short	0x00ff


	//----- nvinfo : EIATTR_NUM_BARRIERS
	.align		4
        /*0030*/ 	.byte	0x02, 0x4c
        /*0032*/ 	.byte	0x01
	.zero		1


	//----- nvinfo : EIATTR_MERCURY_ISA_VERSION
	.align		4
        /*0034*/ 	.byte	0x03, 0x5f
        /*0036*/ 	.short	0x0101


	//----- nvinfo : EIATTR_VRC_CTA_INIT_COUNT
	.align		4
        /*0038*/ 	.byte	0x02, 0x4a
	.zero		1
	.zero		1


	//----- nvinfo : EIATTR_EXIT_INSTR_OFFSETS
	.align		4
        /*003c*/ 	.byte	0x04, 0x1c
        /*003e*/ 	.short	(.L_488 - .L_487)


	//   ....[0]....
.L_487:
        /*0040*/ 	.word	0x00001650


	//----- nvinfo : EIATTR_CBANK_PARAM_SIZE
	.align		4
.L_488:
        /*0044*/ 	.byte	0x03, 0x19
        /*0046*/ 	.short	0x0010


	//----- nvinfo : EIATTR_PARAM_CBANK
	.align		4
        /*0048*/ 	.byte	0x04, 0x0a
        /*004a*/ 	.short	(.L_490 - .L_489)
	.align		4
.L_489:
        /*004c*/ 	.word	index@(.nv.constant0._Z10unpack_newPKjP6float2)
        /*0050*/ 	.short	0x0380
        /*0052*/ 	.short	0x0010


	//----- nvinfo : EIATTR_SW_WAR
	.align		4
.L_490:
        /*0054*/ 	.byte	0x04, 0x36
        /*0056*/ 	.short	(.L_492 - .L_491)
.L_491:
        /*0058*/ 	.word	0x00000008
.L_492:


//--------------------- .nv.info._Z19unpack_original_texyP6float2j --------------------------
	.section	.nv.info._Z19unpack_original_texyP6float2j,"",@"SHT_CUDA_INFO"
	.sectionflags	@""
	.align	4


	//----- nvinfo : EIATTR_CUDA_API_VERSION
	.align		4
        /*0000*/ 	.byte	0x04, 0x37
        /*0002*/ 	.short	(.L_494 - .L_493)
.L_493:
        /*0004*/ 	.word	0x00000082


	//----- nvinfo : EIATTR_KPARAM_INFO
	.align		4
.L_494:
        /*0008*/ 	.byte	0x04, 0x17
        /*000a*/ 	.short	(.L_496 - .L_495)
.L_495:
        /*000c*/ 	.word	0x00000000
        /*0010*/ 	.short	0x0002
        /*0012*/ 	.short	0x0010
        /*0014*/ 	.byte	0x00, 0xf0, 0x11, 0x00


	//----- nvinfo : EIATTR_KPARAM_INFO
	.align		4
.L_496:
        /*0018*/ 	.byte	0x04, 0x17
        /*001a*/ 	.short	(.L_498 - .L_497)
.L_497:
        /*001c*/ 	.word	0x00000000
        /*0020*/ 	.short	0x0001
        /*0022*/ 	.short	0x0008
        /*0024*/ 	.byte	0x00, 0xf5, 0x21, 0x00


	//----- nvinfo : EIATTR_KPARAM_INFO
	.align		4
.L_498:
        /*0028*/ 	.byte	0x04, 0x17
        /*002a*/ 	.short	(.L_500 - .L_499)
.L_499:
        /*002c*/ 	.word	0x00000000
        /*0030*/ 	.short	0x0000
        /*0032*/ 	.short	0x0000
        /*0034*/ 	.byte	0x00, 0xf0, 0x21, 0x00


	//----- nvinfo : EIATTR_SPARSE_MMA_MASK
	.align		4
.L_500:
        /*0038*/ 	.byte	0x03, 0x50
        /*003a*/ 	.short	0x0000


	//----- nvinfo : EIATTR_MAXREG_COUNT
	.align		4
        /*003c*/ 	.byte	0x03, 0x1b
        /*003e*/ 	.short	0x00ff


	//----- nvinfo : EIATTR_MERCURY_ISA_VERSION
	.align		4
        /*0040*/ 	.byte	0x03, 0x5f
        /*0042*/ 	.short	0x0101


	//----- nvinfo : EIATTR_VRC_CTA_INIT_COUNT
	.align		4
        /*0044*/ 	.byte	0x02, 0x4a
	.zero		1
	.zero		1


	//----- nvinfo : EIATTR_EXIT_INSTR_OFFSETS
	.align		4
        /*0048*/ 	.byte	0x04, 0x1c
        /*004a*/ 	.short	(.L_502 - .L_501)


	//   ....[0]....
.L_501:
        /*004c*/ 	.word	0x00000030


	//   ....[1]....
        /*0050*/ 	.word	0x00000e40


	//----- nvinfo : EIATTR_CBANK_PARAM_SIZE
	.align		4
.L_502:
        /*0054*/ 	.byte	0x03, 0x19
        /*0056*/ 	.short	0x0014


	//----- nvinfo : EIATTR_PARAM_CBANK
	.align		4
        /*0058*/ 	.byte	0x04, 0x0a
        /*005a*/ 	.short	(.L_504 - .L_503)
	.align		4
.L_503:
        /*005c*/ 	.word	index@(.nv.constant0._Z19unpack_original_texyP6float2j)
        /*0060*/ 	.short	0x0380
        /*0062*/ 	.short	0x0014


	//----- nvinfo : EIATTR_SW_WAR
	.align		4
.L_504:
        /*0064*/ 	.byte	0x04, 0x36
        /*0066*/ 	.short	(.L_506 - .L_505)
.L_505:
        /*0068*/ 	.word	0x00000008
.L_506:


//--------------------- .nv.callgraph             --------------------------
	.section	.nv.callgraph,"",@"SHT_CUDA_CALLGRAPH"
	.align	4
	.sectionentsize	8
	.align		4
        /*0000*/ 	.word	0x00000000
	.align		4
        /*0004*/ 	.word	0xffffffff
	.align		4
        /*0008*/ 	.word	0x00000000
	.align		4
        /*000c*/ 	.word	0xfffffffe
	.align		4
        /*0010*/ 	.word	0x00000000
	.align		4
        /*0014*/ 	.word	0xfffffffd
	.align		4
        /*0018*/ 	.word	0x00000000
	.align		4
        /*001c*/ 	.word	0xfffffffc


//--------------------- .nv.constant4             --------------------------
	.section	.nv.constant4,"a",@progbits
	.align	8
	.align		8
.nv.constant4:
        /*0000*/ 	.dword	_ZN34_INTERNAL_5f30ff61_4_k_cu_2d511c284cuda3std3__45__cpo5beginE
	.align		8
        /*0008*/ 	.dword	_ZN34_INTERNAL_5f30ff61_4_k_cu_2d511c284cuda3std3__45__cpo3endE
	.align		8
        /*0010*/ 	.dword	_ZN34_INTERNAL_5f30ff61_4_k_cu_2d511c284cuda3std3__45__cpo6cbeginE
	.align		8
        /*0018*/ 	.dword	_ZN34_INTERNAL_5f30ff61_4_k_cu_2d511c284cuda3std3__45__cpo4cendE
	.align		8
        /*0020*/ 	.dword	_ZN34_INTERNAL_5f30ff61_4_k_cu_2d511c284cuda3std3__45__cpo6rbeginE
	.align		8
        /*0028*/ 	.dword	_ZN34_INTERNAL_5f30ff61_4_k_cu_2d511c284cuda3std3__45__cpo4rendE
	.align		8
        /*0030*/ 	.dword	_ZN34_INTERNAL_5f30ff61_4_k_cu_2d511c284cuda3std3__45__cpo7crbeginE
	.align		8
        /*0038*/ 	.dword	_ZN34_INTERNAL_5f30ff61_4_k_cu_2d511c284cuda3std3__45__cpo5crendE
	.align		8
        /*0040*/ 	.dword	_ZN34_INTERNAL_5f30ff61_4_k_cu_2d511c284cuda3std3__436_GLOBAL__N__5f30ff61_4_k_cu_2d511c286ignoreE
	.align		8
        /*0048*/ 	.dword	_ZN34_INTERNAL_5f30ff61_4_k_cu_2d511c284cuda3std3__419piecewise_constructE
	.align		8
        /*0050*/ 	.dword	_ZN34_INTERNAL_5f30ff61_4_k_cu_2d511c284cuda3std3__48in_placeE
	.align		8
        /*0058*/ 	.dword	_ZN34_INTERNAL_5f30ff61_4_k_cu_2d511c284cuda3std3__420unreachable_sentinelE
	.align		8
        /*0060*/ 	.dword	_ZN34_INTERNAL_5f30ff61_4_k_cu_2d511c284cuda3std3__47nulloptE
	.align		8
        /*0068*/ 	.dword	_ZN34_INTERNAL_5f30ff61_4_k_cu_2d511c284cuda3std3__48unexpectE
	.align		8
        /*0070*/ 	.dword	_ZN34_INTERNAL_5f30ff61_4_k_cu_2d511c284cuda3std6ranges3__45__cpo4swapE
	.align		8
        /*0078*/ 	.dword	_ZN34_INTERNAL_5f30ff61_4_k_cu_2d511c284cuda3std6ranges3__45__cpo9iter_moveE
	.align		8
        /*0080*/ 	.dword	_ZN34_INTERNAL_5f30ff61_4_k_cu_2d511c284cuda3std6ranges3__45__cpo5beginE
	.align		8
        /*0088*/ 	.dword	_ZN34_INTERNAL_5f30ff61_4_k_cu_2d511c284cuda3std6ranges3__45__cpo3endE
	.align		8
        /*0090*/ 	.dword	_ZN34_INTERNAL_5f30ff61_4_k_cu_2d511c284cuda3std6ranges3__45__cpo6cbeginE
	.align		8
        /*0098*/ 	.dword	_ZN34_INTERNAL_5f30ff61_4_k_cu_2d511c284cuda3std6ranges3__45__cpo4cendE
	.align		8
        /*00a0*/ 	.dword	_ZN34_INTERNAL_5f30ff61_4_k_cu_2d511c284cuda3std6ranges3__45__cpo7advanceE
	.align		8
        /*00a8*/ 	.dword	_ZN34_INTERNAL_5f30ff61_4_k_cu_2d511c284cuda3std6ranges3__45__cpo9iter_swapE
	.align		8
        /*00b0*/ 	.dword	_ZN34_INTERNAL_5f30ff61_4_k_cu_2d511c284cuda3std6ranges3__45__cpo4nextE
	.align		8
        /*00b8*/ 	.dword	_ZN34_INTERNAL_5f30ff61_4_k_cu_2d511c284cuda3std6ranges3__45__cpo4prevE
	.align		8
        /*00c0*/ 	.dword	_ZN34_INTERNAL_5f30ff61_4_k_cu_2d511c284cuda3std6ranges3__45__cpo4dataE
	.align		8
        /*00c8*/ 	.dword	_ZN34_INTERNAL_5f30ff61_4_k_cu_2d511c284cuda3std6ranges3__45__cpo5cdataE
	.align		8
        /*00d0*/ 	.dword	_ZN34_INTERNAL_5f30ff61_4_k_cu_2d511c284cuda3std6ranges3__45__cpo4sizeE
	.align		8
        /*00d8*/ 	.dword	_ZN34_INTERNAL_5f30ff61_4_k_cu_2d511c284cuda3std6ranges3__45__cpo5ssizeE
	.align		8
        /*00e0*/ 	.dword	_ZN34_INTERNAL_5f30ff61_4_k_cu_2d511c284cuda3std6ranges3__45__cpo8distanceE
	.align		8
        /*00e8*/ 	.dword	_ZN34_INTERNAL_5f30ff61_4_k_cu_2d511c286thrust24THRUST_300001_SM_1000_NS8cuda_cub3parE
	.align		8
        /*00f0*/ 	.dword	_ZN34_INTERNAL_5f30ff61_4_k_cu_2d511c286thrust24THRUST_300001_SM_1000_NS8cuda_cub10par_nosyncE
	.align		8
        /*00f8*/ 	.dword	_ZN34_INTERNAL_5f30ff61_4_k_cu_2d511c286thrust24THRUST_300001_SM_1000_NS6system6detail10sequential3seqE
	.align		8
        /*0100*/ 	.dword	_ZN34_INTERNAL_5f30ff61_4_k_cu_2d511c286thrust24THRUST_300001_SM_1000_NS12placeholders2_1E
	.align		8
        /*0108*/ 	.dword	_ZN34_INTERNAL_5f30ff61_4_k_cu_2d511c286thrust24THRUST_300001_SM_1000_NS12placeholders2_2E
	.align		8
        /*0110*/ 	.dword	_ZN34_INTERNAL_5f30ff61_4_k_cu_2d511c286thrust24THRUST_300001_SM_1000_NS12placeholders2_3E
	.align		8
        /*0118*/ 	.dword	_ZN34_INTERNAL_5f30ff61_4_k_cu_2d511c286thrust24THRUST_300001_SM_1000_NS12placeholders2_4E
	.align		8
        /*0120*/ 	.dword	_ZN34_INTERNAL_5f30ff61_4_k_cu_2d511c286thrust24THRUST_300001_SM_1000_NS12placeholders2_5E
	.align		8
        /*0128*/ 	.dword	_ZN34_INTERNAL_5f30ff61_4_k_cu_2d511c286thrust24THRUST_300001_SM_1000_NS12placeholders2_6E
	.align		8
        /*0130*/ 	.dword	_ZN34_INTERNAL_5f30ff61_4_k_cu_2d511c286thrust24THRUST_300001_SM_1000_NS12placeholders2_7E
	.align		8
        /*0138*/ 	.dword	_ZN34_INTERNAL_5f30ff61_4_k_cu_2d511c286thrust24THRUST_300001_SM_1000_NS12placeholders2_8E
	.align		8
        /*0140*/ 	.dword	_ZN34_INTERNAL_5f30ff61_4_k_cu_2d511c286thrust24THRUST_300001_SM_1000_NS12placeholders2_9E
	.align		8
        /*0148*/ 	.dword	_ZN34_INTERNAL_5f30ff61_4_k_cu_2d511c286thrust24THRUST_300001_SM_1000_NS12placeholders3_10E
	.align		8
        /*0150*/ 	.dword	_ZN34_INTERNAL_5f30ff61_4_k_cu_2d511c286thrust24THRUST_300001_SM_1000_NS3seqE


//--------------------- .text._ZN3cub18CUB_300001_SM_10006detail9transform16transform_kernelINS2_10policy_hubILb1EN4cuda3std3__45tupleIJN6thrust24THRUST_300001_SM_1000_NS6detail15normal_iteratorINSA_10device_ptrIfEEEEEEEE10policy1000El13FactorFunctorSF_JPfEEEvT0_iT1_T2_DpNS2_10kernel_argIT3_EE --------------------------
	.section	.text._ZN3cub18CUB_300001_SM_10006detail9transform16transform_kernelINS2_10policy_hubILb1EN4cuda3std3__45tupleIJN6thrust24THRUST_300001_SM_1000_NS6detail15normal_iteratorINSA_10device_ptrIfEEEEEEEE10policy1000El13FactorFunctorSF_JPfEEEvT0_iT1_T2_DpNS2_10kernel_argIT3_EE,"ax",@progbits
	.align	128
        .global         _ZN3cub18CUB_300001_SM_10006detail9transform16transform_kernelINS2_10policy_hubILb1EN4cuda3std3__45tupleIJN6thrust24THRUST_300001_SM_1000_NS6detail15normal_iteratorINSA_10device_ptrIfEEEEEEEE10policy1000El13FactorFunctorSF_JPfEEEvT0_iT1_T2_DpNS2_10kernel_argIT3_EE
        .type           _ZN3cub18CUB_300001_SM_10006detail9transform16transform_kernelINS2_10policy_hubILb1EN4cuda3std3__45tupleIJN6thrust24THRUST_300001_SM_1000_NS6detail15normal_iteratorINSA_10device_ptrIfEEEEEEEE10policy1000El13FactorFunctorSF_JPfEEEvT0_iT1_T2_DpNS2_10kernel_argIT3_EE,@function
        .size           _ZN3cub18CUB_300001_SM_10006detail9transform16transform_kernelINS2_10policy_hubILb1EN4cuda3std3__45tupleIJN6thrust24THRUST_300001_SM_1000_NS6detail15normal_iteratorINSA_10device_ptrIfEEEEEEEE10policy1000El13FactorFunctorSF_JPfEEEvT0_iT1_T2_DpNS2_10kernel_argIT3_EE,(.L_x_405 - _ZN3cub18CUB_300001_SM_10006detail9transform16transform_kernelINS2_10policy_hubILb1EN4cuda3std3__45tupleIJN6thrust24THRUST_300001_SM_1000_NS6detail15normal_iteratorINSA_10device_ptrIfEEEEEEEE10policy1000El13FactorFunctorSF_JPfEEEvT0_iT1_T2_DpNS2_10kernel_argIT3_EE)
        .other          _ZN3cub18CUB_300001_SM_10006detail9transform16transform_kernelINS2_10policy_hubILb1EN4cuda3std3__45tupleIJN6thrust24THRUST_300001_SM_1000_NS6detail15normal_iteratorINSA_10device_ptrIfEEEEEEEE10policy1000El13FactorFunctorSF_JPfEEEvT0_iT1_T2_DpNS2_10kernel_argIT3_EE,@"STO_CUDA_ENTRY STV_DEFAULT"
_ZN3cub18CUB_300001_SM_10006detail9transform16transform_kernelINS2_10policy_hubILb1EN4cuda3std3__45tupleIJN6thrust24THRUST_300001_SM_1000_NS6detail15normal_iteratorINSA_10device_ptrIfEEEEEEEE10policy1000El13FactorFunctorSF_JPfEEEvT0_iT1_T2_DpNS2_10kernel_argIT3_EE:
.text._ZN3cub18CUB_300001_SM_10006detail9transform16transform_kernelINS2_10policy_hubILb1EN4cuda3std3__45tupleIJN6thrust24THRUST_300001_SM_1000_NS6detail15normal_iteratorINSA_10device_ptrIfEEEEEEEE10policy1000El13FactorFunctorSF_JPfEEEvT0_iT1_T2_DpNS2_10kernel_argIT3_EE:
[----:B------:R-:W-:Y:S08]  /*0000*/  LDC R1, c[0x0][0x37c] ;  /* 0x0000df00ff017b82 */ /* 0x000ff00000000800 */
[----:B------:R-:W0:Y:S01]  /*0010*/  LDC R0, c[0x0][0x388] ;  /* 0x0000e200ff007b82 */ /* 0x000e220000000800 */
[----:B------:R-:W1:Y:S01]  /*0020*/  LDCU.64 UR6, c[0x0][0x380] ;  /* 0x00007000ff0677ac */ /* 0x000e620008000a00 */
[----:B------:R-:W2:Y:S01]  /*0030*/  S2R R2, SR_TID.X ;  /* 0x0000000000027919 */ /* 0x000ea20000002100 */
[----:B------:R-:W-:Y:S05]  /*0040*/  BSSY.RECONVERGENT B0, `(.L_x_0) ;  /* 0x000001a000007945 */ /* 0x000fea0003800200 */
[----:B------:R-:W3:Y:S01]  /*0050*/  S2UR UR4, SR_CTAID.X ;  /* 0x00000000000479c3 */ /* 0x000ee20000002500 */
[----:B0-----:R-:W-:-:S05]  /*0060*/  IMAD.SHL.U32 R6, R0, 0x80, RZ ;  /* 0x0000008000067824 */ /* 0x001fca00078e00ff */
[----:B------:R-:W-:Y:S01]  /*0070*/  SHF.R.S32.HI R3, RZ, 0x1f, R6 ;  /* 0x0000001fff037819 */ /* 0x000fe20000011406 */
[----:B---3--:R-:W-:-:S04]  /*0080*/  IMAD.WIDE.U32 R4, R6, UR4, RZ ;  /* 0x0000000406047c25 */ /* 0x008fc8000f8e00ff */
[----:B------:R-:W-:Y:S01]  /*0090*/  IMAD R11, R3, UR4, RZ ;  /* 0x00000004030b7c24 */ /* 0x000fe2000f8e02ff */
[----:B-1----:R-:W-:Y:S01]  /*00a0*/  IADD3 R7, P1, PT, -R4, UR6, RZ ;  /* 0x0000000604077c10 */ /* 0x002fe2000ff3e1ff */
[----:B--2---:R-:W-:Y:S02]  /*00b0*/  IMAD.SHL.U32 R10, R2, 0x80, RZ ;  /* 0x00000080020a7824 */ /* 0x004fe400078e00ff */
[----:B------:R-:W-:Y:S01]  /*00c0*/  IMAD.IADD R11, R5, 0x1, R11 ;  /* 0x00000001050b7824 */ /* 0x000fe200078e020b */
[----:B------:R-:W-:-:S04]  /*00d0*/  ISETP.LT.U32.AND P0, PT, R7, R6, PT ;  /* 0x000000060700720c */ /* 0x000fc80003f01070 */
[----:B------:R-:W-:-:S04]  /*00e0*/  IADD3.X R8, PT, PT, ~R11, UR7, RZ, P1, !PT ;  /* 0x000000070b087c10 */ /* 0x000fc80008ffe5ff */
[----:B------:R-:W-:-:S04]  /*00f0*/  ISETP.LT.AND.EX P0, PT, R8, R3, PT, P0 ;  /* 0x000000030800720c */ /* 0x000fc80003f01300 */
[----:B------:R-:W-:-:S05]  /*0100*/  SEL R3, R7, R6, P0 ;  /* 0x0000000607037207 */ /* 0x000fca0000000000 */
[----:B------:R-:W-:-:S05]  /*0110*/  IMAD.SHL.U32 R7, R3, 0x4, RZ ;  /* 0x0000000403077824 */ /* 0x000fca00078e00ff */
[----:B------:R-:W-:-:S13]  /*0120*/  ISETP.GE.AND P0, PT, R10, R7, PT ;  /* 0x000000070a00720c */ /* 0x000fda0003f06270 */
[----:B------:R-:W-:Y:S05]  /*0130*/  @P0 BRA `(.L_x_1) ;  /* 0x0000000000280947 */ /* 0x000fea0003800000 */
[----:B------:R-:W0:Y:S02]  /*0140*/  LDC.64 R8, c[0x0][0x398] ;  /* 0x0000e600ff087b82 */ /* 0x000e240000000a00 */
[----:B0-----:R-:W-:-:S04]  /*0150*/  LEA R8, P0, R4, R8, 0x2 ;  /* 0x0000000804087211 */ /* 0x001fc800078010ff */
[----:B------:R-:W-:-:S03]  /*0160*/  LEA.HI.X R9, R4, R9, R11, 0x2, P0 ;  /* 0x0000000904097211 */ /* 0x000fc600000f140b */
[----:B------:R-:W-:-:S07]  /*0170*/  IMAD.WIDE.U32 R8, R2, 0x80, R8 ;  /* 0x0000008002087825 */ /* 0x000fce00078e0008 */
.L_x_2:
[----:B------:R-:W-:Y:S01]  /*0180*/  VIADD R10, R10, 0x4000 ;  /* 0x000040000a0a7836 */ /* 0x000fe20000000000 */
[----:B------:R0:W-:Y:S04]  /*0190*/  CCTL.E.PF2 [R8] ;  /* 0x000000000800798f */ /* 0x0001e80000800100 */
[----:B------:R-:W-:Y:S02]  /*01a0*/  ISETP.GE.AND P0, PT, R10, R7, PT ;  /* 0x000000070a00720c */ /* 0x000fe40003f06270 */
[----:B0-----:R-:W-:-:S05]  /*01b0*/  IADD3 R8, P1, PT, R8, 0x4000, RZ ;  /* 0x0000400008087810 */ /* 0x001fca0007f3e0ff */
[----:B------:R-:W-:-:S06]  /*01c0*/  IMAD.X R9, RZ, RZ, R9, P1 ;  /* 0x000000ffff097224 */ /* 0x000fcc00008e0609 */
[----:B------:R-:W-:Y:S05]  /*01d0*/  @!P0 BRA `(.L_x_2) ;  /* 0xfffffffc00e88947 */ /* 0x000fea000383ffff */
.L_x_1:
[----:B------:R-:W-:Y:S05]  /*01e0*/  BSYNC.RECONVERGENT B0 ;  /* 0x0000000000007941 */ /* 0x000fea0003800200 */
.L_x_0:
[----:B------:R-:W0:Y:S01]  /*01f0*/  LDCU.128 UR8, c[0x0][0x390] ;  /* 0x00007200ff0877ac */ /* 0x000e220008000c00 */
[----:B------:R-:W-:Y:S01]  /*0200*/  ISETP.NE.AND P0, PT, R6, R3, PT ;  /* 0x000000030600720c */ /* 0x000fe20003f05270 */
[C---:B------:R-:W-:Y:S01]  /*0210*/  IMAD.SHL.U32 R18, R4.reuse, 0x4, RZ ;  /* 0x0000000404127824 */ /* 0x040fe200078e00ff */
[----:B------:R-:W-:Y:S01]  /*0220*/  SHF.L.U64.HI R19, R4, 0x2, R11 ;  /* 0x0000000204137819 */ /* 0x000fe2000001020b */
[----:B------:R-:W1:Y:S03]  /*0230*/  LDCU.64 UR6, c[0x0][0x358] ;  /* 0x00006b00ff0677ac */ /* 0x000e660008000a00 */
[C---:B0-----:R-:W-:Y:S02]  /*0240*/  IADD3 R16, P1, PT, R18.reuse, UR10, RZ ;  /* 0x0000000a12107c10 */ /* 0x041fe4000ff3e0ff */
[----:B------:R-:W-:Y:S02]  /*0250*/  IADD3 R14, P2, PT, R18, UR8, RZ ;  /* 0x00000008120e7c10 */ /* 0x000fe4000ff5e0ff */
[----:B------:R-:W-:-:S02]  /*0260*/  IADD3.X R17, PT, PT, R19, UR11, RZ, P1, !PT ;  /* 0x0000000b13117c10 */ /* 0x000fc40008ffe4ff */
[----:B------:R-:W-:Y:S01]  /*0270*/  IADD3.X R15, PT, PT, R19, UR9, RZ, P2, !PT ;  /* 0x00000009130f7c10 */ /* 0x000fe200097fe4ff */
[----:B-1----:R-:W-:Y:S08]  /*0280*/  @!P0 BRA `(.L_x_3) ;  /* 0x0000001400d88947 */ /* 0x002ff00003800000 */
[----:B------:R-:W-:-:S13]  /*0290*/  ISETP.GE.AND P0, PT, R0, 0x1, PT ;  /* 0x000000010000780c */ /* 0x000fda0003f06270 */
[----:B------:R-:W-:Y:S05]  /*02a0*/  @!P0 EXIT ;  /* 0x000000000000894d */ /* 0x000fea0003800000 */
[C---:B------:R-:W-:Y:S01]  /*02b0*/  ISETP.GE.U32.AND P0, PT, R0.reuse, 0x8, PT ;  /* 0x000000080000780c */ /* 0x040fe20003f06070 */
[----:B------:R-:W-:Y:S01]  /*02c0*/  IMAD.MOV.U32 R11, RZ, RZ, RZ ;  /* 0x000000ffff0b7224 */ /* 0x000fe200078e00ff */
[----:B------:R-:W-:-:S11]  /*02d0*/  LOP3.LUT R4, R0, 0x7, RZ, 0xc0, !PT ;  /* 0x0000000700047812 */ /* 0x000fd600078ec0ff */
[----:B------:R-:W-:Y:S05]  /*02e0*/  @!P0 BRA `(.L_x_4) ;  /* 0x0000000800e48947 */ /* 0x000fea0003800000 */
[----:B------:R-:W-:Y:S01]  /*02f0*/  LOP3.LUT R11, R0, 0x7ffffff8, RZ, 0xc0, !PT ;  /* 0x7ffffff8000b7812 */ /* 0x000fe200078ec0ff */
[----:B------:R-:W-:-:S07]  /*0300*/  IMAD.MOV.U32 R7, RZ, RZ, RZ ;  /* 0x000000ffff077224 */ /* 0x000fce00078e00ff */
.L_x_45:
[----:B------:R-:W-:Y:S01]  /*0310*/  IMAD R5, R7, 0x80, R2 ;  /* 0x0000008007057824 */ /* 0x000fe200078e0202 */
[----:B------:R-:W-:Y:S04]  /*0320*/  BSSY.RECONVERGENT B1, `(.L_x_5) ;  /* 0x0000016000017945 */ /* 0x000fe80003800200 */
[----:B------:R-:W-:-:S13]  /*0330*/  ISETP.GE.AND P0, PT, R5, R3, PT ;  /* 0x000000030500720c */ /* 0x000fda0003f06270 */
[----:B01234-:R-:W-:Y:S05]  /*0340*/  @P0 BRA `(.L_x_6) ;  /* 0x00000000004c0947 */ /* 0x01ffea0003800000 */
[----:B------:R-:W-:-:S06]  /*0350*/  IMAD.WIDE.U32 R24, R5, 0x4, R16 ;  /* 0x0000000405187825 */ /* 0x000fcc00078e0010 */
[----:B------:R-:W2:Y:S01]  /*0360*/  LDG.E R24, desc[UR6][R24.64] ;  /* 0x0000000618187981 */ /* 0x000ea2000c1e1900 */
[----:B------:R-:W-:Y:S01]  /*0370*/  BSSY.RECONVERGENT B2, `(.L_x_7) ;  /* 0x000000d000027945 */ /* 0x000fe20003800200 */
[C---:B--2---:R-:W-:Y:S01]  /*0380*/  VIADD R0, R24.reuse, 0x1800000 ;  /* 0x0180000018007836 */ /* 0x044fe20000000000 */
[----:B------:R-:W-:-:S04]  /*0390*/  FSETP.NEU.AND P1, PT, R24, RZ, PT ;  /* 0x000000ff1800720b */ /* 0x000fc80003f2d000 */
[----:B------:R-:W-:-:S04]  /*03a0*/  LOP3.LUT R0, R0, 0x7f800000, RZ, 0xc0, !PT ;  /* 0x7f80000000007812 */ /* 0x000fc800078ec0ff */
[----:B------:R-:W-:-:S13]  /*03b0*/  ISETP.GT.U32.AND P0, PT, R0, 0x1ffffff, PT ;  /* 0x01ffffff0000780c */ /* 0x000fda0003f04070 */
[----:B------:R-:W-:Y:S05]  /*03c0*/  @P0 BRA `(.L_x_8) ;  /* 0x00000000000c0947 */ /* 0x000fea0003800000 */
[----:B------:R-:W-:-:S07]  /*03d0*/  MOV R0, 0x3f0 ;  /* 0x000003f000007802 */ /* 0x000fce0000000f00 */
[----:B------:R-:W-:Y:S05]  /*03e0*/  CALL.REL.NOINC `($__internal_0_$__cuda_sm20_rcp_rn_f32_slowpath) ;  /* 0x0000002800647944 */ /* 0x000fea0003c00000 */
[----:B------:R-:W-:Y:S05]  /*03f0*/  BRA `(.L_x_9) ;  /* 0x0000000000107947 */ /* 0x000fea0003800000 */
.L_x_8:
[----:B------:R-:W0:Y:S02]  /*0400*/  MUFU.RCP R21, R24 ;  /* 0x0000001800157308 */ /* 0x000e240000001000 */
[----:B0-----:R-:W-:-:S04]  /*0410*/  FFMA R0, R24, R21, -1 ;  /* 0xbf80000018007423 */ /* 0x001fc80000000015 */
[----:B------:R-:W-:-:S04]  /*0420*/  FADD.FTZ R0, -R0, -RZ ;  /* 0x800000ff00007221 */ /* 0x000fc80000010100 */
[----:B------:R-:W-:-:S07]  /*0430*/  FFMA R21, R21, R0, R21 ;  /* 0x0000000015157223 */ /* 0x000fce0000000015 */
.L_x_9:
[----:B------:R-:W-:Y:S05]  /*0440*/  BSYNC.RECONVERGENT B2 ;  /* 0x0000000000027941 */ /* 0x000fea0003800200 */
.L_x_7:
[----:B------:R-:W-:Y:S01]  /*0450*/  FSEL R21, R21, R24, P1 ;  /* 0x0000001815157208 */ /* 0x000fe20000800000 */
[----:B------:R-:W-:-:S05]  /*0460*/  IMAD.WIDE.U32 R8, R5, 0x4, R14 ;  /* 0x0000000405087825 */ /* 0x000fca00078e000e */
[----:B------:R0:W-:Y:S02]  /*0470*/  STG.E desc[UR6][R8.64], R21 ;  /* 0x0000001508007986 */ /* 0x0001e4000c101906 */
.L_x_6:
[----:B------:R-:W-:Y:S05]  /*0480*/  BSYNC.RECONVERGENT B1 ;  /* 0x0000000000017941 */ /* 0x000fea0003800200 */
.L_x_5:
[----:B------:R-:W-:Y:S01]  /*0490*/  VIADD R13, R5, 0x80 ;  /* 0x00000080050d7836 */ /* 0x000fe20000000000 */
[----:B------:R-:W-:Y:S03]  /*04a0*/  BSSY.RECONVERGENT B1, `(.L_x_10) ;  /* 0x0000016000017945 */ /* 0x000fe60003800200 */
[C---:B------:R-:W-:Y:S01]  /*04b0*/  IMAD.WIDE R18, R13.reuse, 0x4, R16 ;  /* 0x000000040d127825 */ /* 0x040fe200078e0210 */
[----:B------:R-:W-:-:S03]  /*04c0*/  ISETP.GE.AND P0, PT, R13, R3, PT ;  /* 0x000000030d00720c */ /* 0x000fc60003f06270 */
[----:B------:R-:W-:-:S10]  /*04d0*/  IMAD.WIDE R12, R13, 0x4, R14 ;  /* 0x000000040d0c7825 */ /* 0x000fd400078e020e */
[----:B------:R-:W-:Y:S05]  /*04e0*/  @P0 BRA `(.L_x_11) ;  /* 0x0000000000440947 */ /* 0x000fea0003800000 */
        /* <DEDUP_REMOVED lines=8> */
[----:B0-----:R-:W-:Y:S05]  /*0570*/  CALL.REL.NOINC `($__internal_0_$__cuda_sm20_rcp_rn_f32_slowpath) ;  /* 0x0000002800007944 */ /* 0x001fea0003c00000 */
[----:B------:R-:W-:Y:S05]  /*0580*/  BRA `(.L_x_14) ;  /* 0x0000000000107947 */ /* 0x000fea0003800000 */
.L_x_13:
[----:B0-----:R-:W0:Y:S02]  /*0590*/  MUFU.RCP R21, R24 ;  /* 0x0000001800157308 */ /* 0x001e240000001000 */
[----:B0-----:R-:W-:-:S04]  /*05a0*/  FFMA R0, R24, R21, -1 ;  /* 0xbf80000018007423 */ /* 0x001fc80000000015 */
[----:B------:R-:W-:-:S04]  /*05b0*/  FADD.FTZ R0, -R0, -RZ ;  /* 0x800000ff00007221 */ /* 0x000fc80000010100 */
[----:B------:R-:W-:-:S07]  /*05c0*/  FFMA R21, R21, R0, R21 ;  /* 0x0000000015157223 */ /* 0x000fce0000000015 */
.L_x_14:
[----:B------:R-:W-:Y:S05]  /*05d0*/  BSYNC.RECONVERGENT B2 ;  /* 0x0000000000027941 */ /* 0x000fea0003800200 */
.L_x_12:
[----:B------:R-:W-:-:S05]  /*05e0*/  FSEL R21, R21, R24, P1 ;  /* 0x0000001815157208 */ /* 0x000fca0000800000 */
[----:B------:R1:W-:Y:S02]  /*05f0*/  STG.E desc[UR6][R12.64], R21 ;  /* 0x000000150c007986 */ /* 0x0003e4000c101906 */
.L_x_11:
[----:B------:R-:W-:Y:S05]  /*0600*/  BSYNC.RECONVERGENT B1 ;  /* 0x0000000000017941 */ /* 0x000fea0003800200 */
.L_x_10:
[----:B------:R-:W-:Y:S01]  /*0610*/  VIADD R0, R5, 0x100 ;  /* 0x0000010005007836 */ /* 0x000fe20000000000 */
[----:B------:R-:W-:Y:S04]  /*0620*/  BSSY.RECONVERGENT B1, `(.L_x_15) ;  /* 0x0000014000017945 */ /* 0x000fe80003800200 */
[----:B------:R-:W-:-:S13]  /*0630*/  ISETP.GE.AND P0, PT, R0, R3, PT ;  /* 0x000000030000720c */ /* 0x000fda0003f06270 */
        /* <DEDUP_REMOVED lines=9> */
[----:B01----:R-:W-:Y:S05]  /*06d0*/  CALL.REL.NOINC `($__internal_0_$__cuda_sm20_rcp_rn_f32_slowpath) ;  /* 0x0000002400a87944 */ /* 0x003fea0003c00000 */
[----:B------:R-:W-:Y:S05]  /*06e0*/  BRA `(.L_x_19) ;  /* 0x0000000000107947 */ /* 0x000fea0003800000 */
.L_x_18:
[----:B01----:R-:W0:Y:S02]  /*06f0*/  MUFU.RCP R21, R24 ;  /* 0x0000001800157308 */ /* 0x003e240000001000 */
[----:B0-----:R-:W-:-:S04]  /*0700*/  FFMA R0, R24, R21, -1 ;  /* 0xbf80000018007423 */ /* 0x001fc80000000015 */
[----:B------:R-:W-:-:S04]  /*0710*/  FADD.FTZ R0, -R0, -RZ ;  /* 0x800000ff00007221 */ /* 0x000fc80000010100 */
[----:B------:R-:W-:-:S07]  /*0720*/  FFMA R21, R21, R0, R21 ;  /* 0x0000000015157223 */ /* 0x000fce0000000015 */
.L_x_19:
[----:B------:R-:W-:Y:S05]  /*0730*/  BSYNC.RECONVERGENT B2 ;  /* 0x0000000000027941 */ /* 0x000fea0003800200 */
.L_x_17:
[----:B------:R-:W-:-:S05]  /*0740*/  FSEL R21, R21, R24, P1 ;  /* 0x0000001815157208 */ /* 0x000fca0000800000 */
[----:B------:R2:W-:Y:S02]  /*0750*/  STG.E desc[UR6][R12.64+0x200], R21 ;  /* 0x000200150c007986 */ /* 0x0005e4000c101906 */
.L_x_16:
[----:B------:R-:W-:Y:S05]  /*0760*/  BSYNC.RECONVERGENT B1 ;  /* 0x0000000000017941 */ /* 0x000fea0003800200 */
.L_x_15:
[----:B------:R-:W-:Y:S01]  /*0770*/  VIADD R0, R5, 0x180 ;  /* 0x0000018005007836 */ /* 0x000fe20000000000 */
[----:B------:R-:W-:Y:S04]  /*0780*/  BSSY.RECONVERGENT B1, `(.L_x_20) ;  /* 0x0000014000017945 */ /* 0x000fe80003800200 */
[----:B------:R-:W-:-:S13]  /*0790*/  ISETP.GE.AND P0, PT, R0, R3, PT ;  /* 0x000000030000720c */ /* 0x000fda0003f06270 */
[----:B------:R-:W-:Y:S05]  /*07a0*/  @P0 BRA `(.L_x_21) ;  /* 0x0000000000440947 */ /* 0x000fea0003800000 */
[----:B------:R-:W3:Y:S01]  /*07b0*/  LDG.E R24, desc[UR6][R18.64+0x400] ;  /* 0x0004000612187981 */ /* 0x000ee2000c1e1900 */
[----:B------:R-:W-:Y:S01]  /*07c0*/  BSSY.RECONVERGENT B2, `(.L_x_22) ;  /* 0x000000d000027945 */ /* 0x000fe20003800200 */
[C---:B---3--:R-:W-:Y:S01]  /*07d0*/  VIADD R0, R24.reuse, 0x1800000 ;  /* 0x0180000018007836 */ /* 0x048fe20000000000 */
[----:B------:R-:W-:-:S04]  /*07e0*/  FSETP.NEU.AND P1, PT, R24, RZ, PT ;  /* 0x000000ff1800720b */ /* 0x000fc80003f2d000 */
[----:B------:R-:W-:-:S04]  /*07f0*/  LOP3.LUT R0, R0, 0x7f800000, RZ, 0xc0, !PT ;  /* 0x7f80000000007812 */ /* 0x000fc800078ec0ff */
[----:B------:R-:W-:-:S13]  /*0800*/  ISETP.GT.U32.AND P0, PT, R0, 0x1ffffff, PT ;  /* 0x01ffffff0000780c */ /* 0x000fda0003f04070 */
[----:B------:R-:W-:Y:S05]  /*0810*/  @P0 BRA `(.L_x_23) ;  /* 0x00000000000c0947 */ /* 0x000fea0003800000 */
[----:B------:R-:W-:-:S07]  /*0820*/  MOV R0, 0x840 ;  /* 0x0000084000007802 */ /* 0x000fce0000000f00 */
[----:B012---:R-:W-:Y:S05]  /*0830*/  CALL.REL.NOINC `($__internal_0_$__cuda_sm20_rcp_rn_f32_slowpath) ;  /* 0x0000002400507944 */ /* 0x007fea0003c00000 */
[----:B------:R-:W-:Y:S05]  /*0840*/  BRA `(.L_x_24) ;  /* 0x0000000000107947 */ /* 0x000fea0003800000 */
.L_x_23:
[----:B012---:R-:W0:Y:S02]  /*0850*/  MUFU.RCP R21, R24 ;  /* 0x0000001800157308 */ /* 0x007e240000001000 */
[----:B0-----:R-:W-:-:S04]  /*0860*/  FFMA R0, R24, R21, -1 ;  /* 0xbf80000018007423 */ /* 0x001fc80000000015 */
[----:B------:R-:W-:-:S04]  /*0870*/  FADD.FTZ R0, -R0, -RZ ;  /* 0x800000ff00007221 */ /* 0x000fc80000010100 */
[----:B------:R-:W-:-:S07]  /*0880*/  FFMA R21, R21, R0, R21 ;  /* 0x0000000015157223 */ /* 0x000fce0000000015 */
.L_x_24:
[----:B------:R-:W-:Y:S05]  /*0890*/  BSYNC.RECONVERGENT B2 ;  /* 0x0000000000027941 */ /* 0x000fea0003800200 */
.L_x_22:
[----:B------:R-:W-:-:S05]  /*08a0*/  FSEL R21, R21, R24, P1 ;  /* 0x0000001815157208 */ /* 0x000fca0000800000 */
[----:B------:R3:W-:Y:S02]  /*08b0*/  STG.E desc[UR6][R12.64+0x400], R21 ;  /* 0x000400150c007986 */ /* 0x0007e4000c101906 */
.L_x_21:
[----:B------:R-:W-:Y:S05]  /*08c0*/  BSYNC.RECONVERGENT B1 ;  /* 0x0000000000017941 */ /* 0x000fea0003800200 */
.L_x_20:
[----:B------:R-:W-:Y:S01]  /*08d0*/  VIADD R0, R5, 0x200 ;  /* 0x0000020005007836 */ /* 0x000fe20000000000 */
[----:B------:R-:W-:Y:S04]  /*08e0*/  BSSY.RECONVERGENT B1, `(.L_x_25) ;  /* 0x0000014000017945 */ /* 0x000fe80003800200 */
[----:B------:R-:W-:-:S13]  /*08f0*/  ISETP.GE.AND P0, PT, R0, R3, PT ;  /* 0x000000030000720c */ /* 0x000fda0003f06270 */
[----:B------:R-:W-:Y:S05]  /*0900*/  @P0 BRA `(.L_x_26) ;  /* 0x0000000000440947 */ /* 0x000fea0003800000 */
[----:B------:R-:W4:Y:S01]  /*0910*/  LDG.E R24, desc[UR6][R18.64+0x600] ;  /* 0x0006000612187981 */ /* 0x000f22000c1e1900 */
[----:B------:R-:W-:Y:S01]  /*0920*/  BSSY.RECONVERGENT B2, `(.L_x_27) ;  /* 0x000000d000027945 */ /* 0x000fe20003800200 */
[C---:B----4-:R-:W-:Y:S01]  /*0930*/  VIADD R0, R24.reuse, 0x1800000 ;  /* 0x0180000018007836 */ /* 0x050fe20000000000 */
[----:B------:R-:W-:-:S04]  /*0940*/  FSETP.NEU.AND P1, PT, R24, RZ, PT ;  /* 0x000000ff1800720b */ /* 0x000fc80003f2d000 */
[----:B------:R-:W-:-:S04]  /*0950*/  LOP3.LUT R0, R0, 0x7f800000, RZ, 0xc0, !PT ;  /* 0x7f80000000007812 */ /* 0x000fc800078ec0ff */
[----:B------:R-:W-:-:S13]  /*0960*/  ISETP.GT.U32.AND P0, PT, R0, 0x1ffffff, PT ;  /* 0x01ffffff0000780c */ /* 0x000fda0003f04070 */
[----:B------:R-:W-:Y:S05]  /*0970*/  @P0 BRA `(.L_x_28) ;  /* 0x00000000000c0947 */ /* 0x000fea0003800000 */
[----:B------:R-:W-:-:S07]  /*0980*/  MOV R0, 0x9a0 ;  /* 0x000009a000007802 */ /* 0x000fce0000000f00 */
[----:B0123--:R-:W-:Y:S05]  /*0990*/  CALL.REL.NOINC `($__internal_0_$__cuda_sm20_rcp_rn_f32_slowpath) ;  /* 0x0000002000f87944 */ /* 0x00ffea0003c00000 */
[----:B------:R-:W-:Y:S05]  /*09a0*/  BRA `(.L_x_29) ;  /* 0x0000000000107947 */ /* 0x000fea0003800000 */
.L_x_28:
[----:B0123--:R-:W0:Y:S02]  /*09b0*/  MUFU.RCP R21, R24 ;  /* 0x0000001800157308 */ /* 0x00fe240000001000 */
[----:B0-----:R-:W-:-:S04]  /*09c0*/  FFMA R0, R24, R21, -1 ;  /* 0xbf80000018007423 */ /* 0x001fc80000000015 */
[----:B------:R-:W-:-:S04]  /*09d0*/  FADD.FTZ R0, -R0, -RZ ;  /* 0x800000ff00007221 */ /* 0x000fc80000010100 */
[----:B------:R-:W-:-:S07]  /*09e0*/  FFMA R21, R21, R0, R21 ;  /* 0x0000000015157223 */ /* 0x000fce0000000015 */
.L_x_29:
[----:B------:R-:W-:Y:S05]  /*09f0*/  BSYNC.RECONVERGENT B2 ;  /* 0x0000000000027941 */ /* 0x000fea0003800200 */
.L_x_27:
[----:B------:R-:W-:-:S05]  /*0a00*/  FSEL R21, R21, R24, P1 ;  /* 0x0000001815157208 */ /* 0x000fca0000800000 */
[----:B------:R4:W-:Y:S02]  /*0a10*/  STG.E desc[UR6][R12.64+0x600], R21 ;  /* 0x000600150c007986 */ /* 0x0009e4000c101906 */
.L_x_26:
[----:B------:R-:W-:Y:S05]  /*0a20*/  BSYNC.RECONVERGENT B1 ;  /* 0x0000000000017941 */ /* 0x000fea0003800200 */
.L_x_25:
[----:B------:R-:W-:Y:S01]  /*0a30*/  VIADD R0, R5, 0x280 ;  /* 0x0000028005007836 */ /* 0x000fe20000000000 */
[----:B------:R-:W-:Y:S04]  /*0a40*/  BSSY.RECONVERGENT B1, `(.L_x_30) ;  /* 0x0000014000017945 */ /* 0x000fe80003800200 */
[----:B------:R-:W-:-:S13]  /*0a50*/  ISETP.GE.AND P0, PT, R0, R3, PT ;  /* 0x000000030000720c */ /* 0x000fda0003f06270 */
[----:B------:R-:W-:Y:S05]  /*0a60*/  @P0 BRA `(.L_x_31) ;  /* 0x0000000000440947 */ /* 0x000fea0003800000 */
[----:B------:R-:W5:Y:S01]  /*0a70*/  LDG.E R24, desc[UR6][R18.64+0x800] ;  /* 0x0008000612187981 */ /* 0x000f62000c1e1900 */
[----:B------:R-:W-:Y:S01]  /*0a80*/  BSSY.RECONVERGENT B2, `(.L_x_32) ;  /* 0x000000d000027945 */ /* 0x000fe20003800200 */
[C---:B-----5:R-:W-:Y:S01]  /*0a90*/  VIADD R0, R24.reuse, 0x1800000 ;  /* 0x0180000018007836 */ /* 0x060fe20000000000 */
[----:B------:R-:W-:-:S04]  /*0aa0*/  FSETP.NEU.AND P1, PT, R24, RZ, PT ;  /* 0x000000ff1800720b */ /* 0x000fc80003f2d000 */
[----:B------:R-:W-:-:S04]  /*0ab0*/  LOP3.LUT R0, R0, 0x7f800000, RZ, 0xc0, !PT ;  /* 0x7f80000000007812 */ /* 0x000fc800078ec0ff */
[----:B------:R-:W-:-:S13]  /*0ac0*/  ISETP.GT.U32.AND P0, PT, R0, 0x1ffffff, PT ;  /* 0x01ffffff0000780c */ /* 0x000fda0003f04070 */
[----:B------:R-:W-:Y:S05]  /*0ad0*/  @P0 BRA `(.L_x_33) ;  /* 0x00000000000c0947 */ /* 0x000fea0003800000 */
[----:B------:R-:W-:-:S07]  /*0ae0*/  MOV R0, 0xb00 ;  /* 0x00000b0000007802 */ /* 0x000fce0000000f00 */
[----:B01234-:R-:W-:Y:S05]  /*0af0*/  CALL.REL.NOINC `($__internal_0_$__cuda_sm20_rcp_rn_f32_slowpath) ;  /* 0x0000002000a07944 */ /* 0x01ffea0003c00000 */
[----:B------:R-:W-:Y:S05]  /*0b00*/  BRA `(.L_x_34) ;  /* 0x0000000000107947 */ /* 0x000fea0003800000 */
.L_x_33:
[----:B01234-:R-:W0:Y:S02]  /*0b10*/  MUFU.RCP R21, R24 ;  /* 0x0000001800157308 */ /* 0x01fe240000001000 */
[----:B0-----:R-:W-:-:S04]  /*0b20*/  FFMA R0, R24, R21, -1 ;  /* 0xbf80000018007423 */ /* 0x001fc80000000015 */
[----:B------:R-:W-:-:S04]  /*0b30*/  FADD.FTZ R0, -R0, -RZ ;  /* 0x800000ff00007221 */ /* 0x000fc80000010100 */
[----:B------:R-:W-:-:S07]  /*0b40*/  FFMA R21, R21, R0, R21 ;  /* 0x0000000015157223 */ /* 0x000fce0000000015 */
.L_x_34:
[----:B------:R-:W-:Y:S05]  /*0b50*/  BSYNC.RECONVERGENT B2 ;  /* 0x0000000000027941 */ /* 0x000fea0003800200 */
.L_x_32:
[----:B------:R-:W-:-:S05]  /*0b60*/  FSEL R21, R21, R24, P1 ;  /* 0x0000001815157208 */ /* 0x000fca0000800000 */
[----:B------:R0:W-:Y:S02]  /*0b70*/  STG.E desc[UR6][R12.64+0x800], R21 ;  /* 0x000800150c007986 */ /* 0x0001e4000c101906 */
.L_x_31:
[----:B------:R-:W-:Y:S05]  /*0b80*/  BSYNC.RECONVERGENT B1 ;  /* 0x0000000000017941 */ /* 0x000fea0003800200 */
.L_x_30:
        /* <DEDUP_REMOVED lines=14> */
.L_x_38:
[----:B01234-:R-:W0:Y:S02]  /*0c70*/  MUFU.RCP R21, R24 ;  /* 0x0000001800157308 */ /* 0x01fe240000001000 */
[----:B0-----:R-:W-:-:S04]  /*0c80*/  FFMA R0, R24, R21, -1 ;  /* 0xbf80000018007423 */ /* 0x001fc80000000015 */
[----:B------:R-:W-:-:S04]  /*0c90*/  FADD.FTZ R0, -R0, -RZ ;  /* 0x800000ff00007221 */ /* 0x000fc80000010100 */
[----:B------:R-:W-:-:S07]  /*0ca0*/  FFMA R21, R21, R0, R21 ;  /* 0x0000000015157223 */ /* 0x000fce0000000015 */
.L_x_39:
[----:B------:R-:W-:Y:S05]  /*0cb0*/  BSYNC.RECONVERGENT B2 ;  /* 0x0000000000027941 */ /* 0x000fea0003800200 */
.L_x_37:
[----:B------:R-:W-:-:S05]  /*0cc0*/  FSEL R21, R21, R24, P1 ;  /* 0x0000001815157208 */ /* 0x000fca0000800000 */
[----:B------:R0:W-:Y:S02]  /*0cd0*/  STG.E desc[UR6][R12.64+0xa00], R21 ;  /* 0x000a00150c007986 */ /* 0x0001e4000c101906 */
.L_x_36:
[----:B------:R-:W-:Y:S05]  /*0ce0*/  BSYNC.RECONVERGENT B1 ;  /* 0x0000000000017941 */ /* 0x000fea0003800200 */
.L_x_35:
        /* <DEDUP_REMOVED lines=14> */
.L_x_43:
[----:B01234-:R-:W0:Y:S02]  /*0dd0*/  MUFU.RCP R21, R24 ;  /* 0x0000001800157308 */ /* 0x01fe240000001000 */
[----:B0-----:R-:W-:-:S04]  /*0de0*/  FFMA R0, R24, R21, -1 ;  /* 0xbf80000018007423 */ /* 0x001fc80000000015 */
[----:B------:R-:W-:-:S04]  /*0df0*/  FADD.FTZ R0, -R0, -RZ ;  /* 0x800000ff00007221 */ /* 0x000fc80000010100 */
[----:B------:R-:W-:-:S07]  /*0e00*/  FFMA R21, R21, R0, R21 ;  /* 0x0000000015157223 */ /* 0x000fce0000000015 */
.L_x_44:
[----:B------:R-:W-:Y:S05]  /*0e10*/  BSYNC.RECONVERGENT B2 ;  /* 0x0000000000027941 */ /* 0x000fea0003800200 */
.L_x_42:
[----:B------:R-:W-:-:S05]  /*0e20*/  FSEL R21, R21, R24, P1 ;  /* 0x0000001815157208 */ /* 0x000fca0000800000 */
[----:B------:R0:W-:Y:S02]  /*0e30*/  STG.E desc[UR6][R12.64+0xc00], R21 ;  /* 0x000c00150c007986 */ /* 0x0001e4000c101906 */
.L_x_41:
[----:B------:R-:W-:Y:S05]  /*0e40*/  BSYNC.RECONVERGENT B1 ;  /* 0x0000000000017941 */ /* 0x000fea0003800200 */
.L_x_40:
[----:B------:R-:W-:-:S05]  /*0e50*/  VIADD R7, R7, 0x8 ;  /* 0x0000000807077836 */ /* 0x000fca0000000000 */
[----:B------:R-:W-:-:S13]  /*0e60*/  ISETP.NE.AND P0, PT, R7, R11, PT ;  /* 0x0000000b0700720c */ /* 0x000fda0003f05270 */
[----:B------:R-:W-:Y:S05]  /*0e70*/  @P0 BRA `(.L_x_45) ;  /* 0xfffffff400240947 */ /* 0x000fea000383ffff */
.L_x_4:
[----:B------:R-:W-:-:S13]  /*0e80*/  ISETP.NE.AND P0, PT, R4, RZ, PT ;  /* 0x000000ff0400720c */ /* 0x000fda0003f05270 */
[----:B------:R-:W-:Y:S05]  /*0e90*/  @!P0 EXIT ;  /* 0x000000000000894d */ /* 0x000fea0003800000 */
[----:B------:R-:W5:Y:S01]  /*0ea0*/  LDCU UR4, c[0x0][0x388] ;  /* 0x00007100ff0477ac */ /* 0x000f620008000800 */
[----:B------:R-:W-:Y:S01]  /*0eb0*/  ISETP.GE.U32.AND P0, PT, R4, 0x4, PT ;  /* 0x000000040400780c */ /* 0x000fe20003f06070 */
[----:B-----5:R-:W-:-:S12]  /*0ec0*/  ULOP3.LUT UR4, UR4, 0x3, URZ, 0xc0, !UPT ;  /* 0x0000000304047892 */ /* 0x020fd8000f8ec0ff */
[----:B------:R-:W-:Y:S05]  /*0ed0*/  @!P0 BRA `(.L_x_46) ;  /* 0x0000000400848947 */ /* 0x000fea0003800000 */
[----:B------:R-:W-:Y:S01]  /*0ee0*/  IMAD R7, R11, 0x80, R2 ;  /* 0x000000800b077824 */ /* 0x000fe200078e0202 */
[----:B------:R-:W-:Y:S04]  /*0ef0*/  BSSY.RECONVERGENT B1, `(.L_x_47) ;  /* 0x0000016000017945 */ /* 0x000fe80003800200 */
[----:B------:R-:W-:-:S13]  /*0f00*/  ISETP.GE.AND P0, PT, R7, R3, PT ;  /* 0x000000030700720c */ /* 0x000fda0003f06270 */
[----:B------:R-:W-:Y:S05]  /*0f10*/  @P0 BRA `(.L_x_48) ;  /* 0x00000000004c0947 */ /* 0x000fea0003800000 */
[----:B------:R-:W-:-:S06]  /*0f20*/  IMAD.WIDE R24, R7, 0x4, R16 ;  /* 0x0000000407187825 */ /* 0x000fcc00078e0210 */
        /* <DEDUP_REMOVED lines=10> */
.L_x_50:
[----:B01234-:R-:W0:Y:S02]  /*0fd0*/  MUFU.RCP R21, R24 ;  /* 0x0000001800157308 */ /* 0x01fe240000001000 */
[----:B0-----:R-:W-:-:S04]  /*0fe0*/  FFMA R0, R24, R21, -1 ;  /* 0xbf80000018007423 */ /* 0x001fc80000000015 */
[----:B------:R-:W-:-:S04]  /*0ff0*/  FADD.FTZ R0, -R0, -RZ ;  /* 0x800000ff00007221 */ /* 0x000fc80000010100 */
[----:B------:R-:W-:-:S07]  /*1000*/  FFMA R21, R21, R0, R21 ;  /* 0x0000000015157223 */ /* 0x000fce0000000015 */
.L_x_51:
[----:B------:R-:W-:Y:S05]  /*1010*/  BSYNC.RECONVERGENT B2 ;  /* 0x0000000000027941 */ /* 0x000fea0003800200 */
.L_x_49:
[----:B------:R-:W-:Y:S01]  /*1020*/  FSEL R21, R21, R24, P1 ;  /* 0x0000001815157208 */ /* 0x000fe20000800000 */
[----:B------:R-:W-:-:S05]  /*1030*/  IMAD.WIDE R4, R7, 0x4, R14 ;  /* 0x0000000407047825 */ /* 0x000fca00078e020e */
[----:B------:R0:W-:Y:S02]  /*1040*/  STG.E desc[UR6][R4.64], R21 ;  /* 0x0000001504007986 */ /* 0x0001e4000c101906 */
.L_x_48:
[----:B------:R-:W-:Y:S05]  /*1050*/  BSYNC.RECONVERGENT B1 ;  /* 0x0000000000017941 */ /* 0x000fea0003800200 */
.L_x_47:
[----:B0-----:R-:W-:Y:S01]  /*1060*/  VIADD R5, R7, 0x80 ;  /* 0x0000008007057836 */ /* 0x001fe20000000000 */
        /* <DEDUP_REMOVED lines=12> */
[----:B-1234-:R-:W-:Y:S05]  /*1130*/  CALL.REL.NOINC `($__internal_0_$__cuda_sm20_rcp_rn_f32_slowpath) ;  /* 0x0000001c00107944 */ /* 0x01efea0003c00000 */
[----:B------:R-:W-:Y:S05]  /*1140*/  BRA `(.L_x_56) ;  /* 0x0000000000107947 */ /* 0x000fea0003800000 */
.L_x_55:
[----:B-1234-:R-:W0:Y:S02]  /*1150*/  MUFU.RCP R21, R24 ;  /* 0x0000001800157308 */ /* 0x01ee240000001000 */
[----:B0-----:R-:W-:-:S04]  /*1160*/  FFMA R0, R24, R21, -1 ;  /* 0xbf80000018007423 */ /* 0x001fc80000000015 */
[----:B------:R-:W-:-:S04]  /*1170*/  FADD.FTZ R0, -R0, -RZ ;  /* 0x800000ff00007221 */ /* 0x000fc80000010100 */
[----:B------:R-:W-:-:S07]  /*1180*/  FFMA R21, R21, R0, R21 ;  /* 0x0000000015157223 */ /* 0x000fce0000000015 */
.L_x_56:
[----:B------:R-:W-:Y:S05]  /*1190*/  BSYNC.RECONVERGENT B2 ;  /* 0x0000000000027941 */ /* 0x000fea0003800200 */
.L_x_54:
[----:B------:R-:W-:Y:S01]  /*11a0*/  FSEL R21, R21, R24, P1 ;  /* 0x0000001815157208 */ /* 0x000fe20000800000 */
[----:B------:R-:W-:-:S05]  /*11b0*/  IMAD.WIDE R4, R5, 0x4, R14 ;  /* 0x0000000405047825 */ /* 0x000fca00078e020e */
[----:B------:R0:W-:Y:S02]  /*11c0*/  STG.E desc[UR6][R4.64], R21 ;  /* 0x0000001504007986 */ /* 0x0001e4000c101906 */
.L_x_53:
[----:B------:R-:W-:Y:S05]  /*11d0*/  BSYNC.RECONVERGENT B1 ;  /* 0x0000000000017941 */ /* 0x000fea0003800200 */
.L_x_52:
        /* <DEDUP_REMOVED lines=15> */
.L_x_60:
[----:B-1234-:R-:W0:Y:S02]  /*12d0*/  MUFU.RCP R21, R24 ;  /* 0x0000001800157308 */ /* 0x01ee240000001000 */
[----:B0-----:R-:W-:-:S04]  /*12e0*/  FFMA R0, R24, R21, -1 ;  /* 0xbf80000018007423 */ /* 0x001fc80000000015 */
[----:B------:R-:W-:-:S04]  /*12f0*/  FADD.FTZ R0, -R0, -RZ ;  /* 0x800000ff00007221 */ /* 0x000fc80000010100 */
[----:B------:R-:W-:-:S07]  /*1300*/  FFMA R21, R21, R0, R21 ;  /* 0x0000000015157223 */ /* 0x000fce0000000015 */
.L_x_61:
[----:B------:R-:W-:Y:S05]  /*1310*/  BSYNC.RECONVERGENT B2 ;  /* 0x0000000000027941 */ /* 0x000fea0003800200 */
.L_x_59:
[----:B------:R-:W-:Y:S01]  /*1320*/  FSEL R21, R21, R24, P1 ;  /* 0x0000001815157208 */ /* 0x000fe20000800000 */
[----:B------:R-:W-:-:S05]  /*1330*/  IMAD.WIDE R4, R5, 0x4, R14 ;  /* 0x0000000405047825 */ /* 0x000fca00078e020e */
[----:B------:R0:W-:Y:S02]  /*1340*/  STG.E desc[UR6][R4.64], R21 ;  /* 0x0000001504007986 */ /* 0x0001e4000c101906 */
.L_x_58:
[----:B------:R-:W-:Y:S05]  /*1350*/  BSYNC.RECONVERGENT B1 ;  /* 0x0000000000017941 */ /* 0x000fea0003800200 */
.L_x_57:
[----:B------:R-:W-:Y:S01]  /*1360*/  VIADD R7, R7, 0x180 ;  /* 0x0000018007077836 */ /* 0x000fe20000000000 */
        /* <DEDUP_REMOVED lines=14> */
.L_x_65:
[----:B01234-:R-:W0:Y:S02]  /*1450*/  MUFU.RCP R21, R24 ;  /* 0x0000001800157308 */ /* 0x01fe240000001000 */
[----:B0-----:R-:W-:-:S04]  /*1460*/  FFMA R0, R24, R21, -1 ;  /* 0xbf80000018007423 */ /* 0x001fc80000000015 */
[----:B------:R-:W-:-:S04]  /*1470*/  FADD.FTZ R0, -R0, -RZ ;  /* 0x800000ff00007221 */ /* 0x000fc80000010100 */
[----:B------:R-:W-:-:S07]  /*1480*/  FFMA R21, R21, R0, R21 ;  /* 0x0000000015157223 */ /* 0x000fce0000000015 */
.L_x_66:
[----:B------:R-:W-:Y:S05]  /*1490*/  BSYNC.RECONVERGENT B2 ;  /* 0x0000000000027941 */ /* 0x000fea0003800200 */
.L_x_64:
[----:B------:R-:W-:Y:S01]  /*14a0*/  FSEL R21, R21, R24, P1 ;  /* 0x0000001815157208 */ /* 0x000fe20000800000 */
[----:B------:R-:W-:-:S05]  /*14b0*/  IMAD.WIDE R4, R7, 0x4, R14 ;  /* 0x0000000407047825 */ /* 0x000fca00078e020e */
[----:B------:R0:W-:Y:S02]  /*14c0*/  STG.E desc[UR6][R4.64], R21 ;  /* 0x0000001504007986 */ /* 0x0001e4000c101906 */
.L_x_63:
[----:B------:R-:W-:Y:S05]  /*14d0*/  BSYNC.RECONVERGENT B1 ;  /* 0x0000000000017941 */ /* 0x000fea0003800200 */
.L_x_62:
[----:B------:R-:W-:-:S07]  /*14e0*/  VIADD R11, R11, 0x4 ;  /* 0x000000040b0b7836 */ /* 0x000fce0000000000 */
.L_x_46:
[----:B------:R-:W-:-:S13]  /*14f0*/  ISETP.NE.AND P0, PT, RZ, UR4, PT ;  /* 0x00000004ff007c0c */ /* 0x000fda000bf05270 */
[----:B------:R-:W-:Y:S05]  /*1500*/  @!P0 EXIT ;  /* 0x000000000000894d */ /* 0x000fea0003800000 */
[----:B------:R-:W-:-:S09]  /*1510*/  UISETP.NE.AND UP0, UPT, UR4, 0x1, UPT ;  /* 0x000000010400788c */ /* 0x000fd2000bf05270 */
[----:B------:R-:W-:Y:S05]  /*1520*/  BRA.U !UP0, `(.L_x_67) ;  /* 0x0000000108c47547 */ /* 0x000fea000b800000 */
[----:B0-----:R-:W-:Y:S01]  /*1530*/  IMAD R5, R11, 0x80, R2 ;  /* 0x000000800b057824 */ /* 0x001fe200078e0202 */
        /* <DEDUP_REMOVED lines=14> */
.L_x_71:
[----:B-1234-:R-:W0:Y:S02]  /*1620*/  MUFU.RCP R21, R24 ;  /* 0x0000001800157308 */ /* 0x01ee240000001000 */
[----:B0-----:R-:W-:-:S04]  /*1630*/  FFMA R0, R24, R21, -1 ;  /* 0xbf80000018007423 */ /* 0x001fc80000000015 */
[----:B------:R-:W-:-:S04]  /*1640*/  FADD.FTZ R0, -R0, -RZ ;  /* 0x800000ff00007221 */ /* 0x000fc80000010100 */
[----:B------:R-:W-:-:S07]  /*1650*/  FFMA R21, R21, R0, R21 ;  /* 0x0000000015157223 */ /* 0x000fce0000000015 */
.L_x_72:
[----:B------:R-:W-:Y:S05]  /*1660*/  BSYNC.RECONVERGENT B2 ;  /* 0x0000000000027941 */ /* 0x000fea0003800200 */
.L_x_70:
[----:B------:R-:W-:Y:S01]  /*1670*/  FSEL R21, R21, R24, P1 ;  /* 0x0000001815157208 */ /* 0x000fe20000800000 */
[----:B------:R-:W-:-:S05]  /*1680*/  IMAD.WIDE R6, R5, 0x4, R14 ;  /* 0x0000000405067825 */ /* 0x000fca00078e020e */
[----:B------:R0:W-:Y:S02]  /*1690*/  STG.E desc[UR6][R6.64], R21 ;  /* 0x0000001506007986 */ /* 0x0001e4000c101906 */
.L_x_69:
[----:B------:R-:W-:Y:S05]  /*16a0*/  BSYNC.RECONVERGENT B1 ;  /* 0x0000000000017941 */ /* 0x000fea0003800200 */
.L_x_68:
        /* <DEDUP_REMOVED lines=15> */
.L_x_76:
[----:B01234-:R-:W0:Y:S02]  /*17a0*/  MUFU.RCP R21, R24 ;  /* 0x0000001800157308 */ /* 0x01fe240000001000 */
[----:B0-----:R-:W-:-:S04]  /*17b0*/  FFMA R0, R24, R21, -1 ;  /* 0xbf80000018007423 */ /* 0x001fc80000000015 */
[----:B------:R-:W-:-:S04]  /*17c0*/  FADD.FTZ R0, -R0, -RZ ;  /* 0x800000ff00007221 */ /* 0x000fc80000010100 */
[----:B------:R-:W-:-:S07]  /*17d0*/  FFMA R21, R21, R0, R21 ;  /* 0x0000000015157223 */ /* 0x000fce0000000015 */
.L_x_77:
[----:B------:R-:W-:Y:S05]  /*17e0*/  BSYNC.RECONVERGENT B2 ;  /* 0x0000000000027941 */ /* 0x000fea0003800200 */
.L_x_75:
[----:B------:R-:W-:Y:S01]  /*17f0*/  FSEL R21, R21, R24, P1 ;  /* 0x0000001815157208 */ /* 0x000fe20000800000 */
[----:B------:R-:W-:-:S05]  /*1800*/  IMAD.WIDE R4, R5, 0x4, R14 ;  /* 0x0000000405047825 */ /* 0x000fca00078e020e */
[----:B------:R0:W-:Y:S02]  /*1810*/  STG.E desc[UR6][R4.64], R21 ;  /* 0x0000001504007986 */ /* 0x0001e4000c101906 */
.L_x_74:
[----:B------:R-:W-:Y:S05]  /*1820*/  BSYNC.RECONVERGENT B1 ;  /* 0x0000000000017941 */ /* 0x000fea0003800200 */
.L_x_73:
[----:B------:R-:W-:-:S07]  /*1830*/  VIADD R11, R11, 0x2 ;  /* 0x000000020b0b7836 */ /* 0x000fce0000000000 */
.L_x_67:
[----:B------:R-:W5:Y:S02]  /*1840*/  LDC R0, c[0x0][0x388] ;  /* 0x0000e200ff007b82 */ /* 0x000f640000000800 */
[----:B-----5:R-:W-:-:S04]  /*1850*/  LOP3.LUT R0, R0, 0x1, RZ, 0xc0, !PT ;  /* 0x0000000100007812 */ /* 0x020fc800078ec0ff */
[----:B------:R-:W-:-:S13]  /*1860*/  ISETP.NE.U32.AND P0, PT, R0, 0x1, PT ;  /* 0x000000010000780c */ /* 0x000fda0003f05070 */
[----:B------:R-:W-:Y:S05]  /*1870*/  @P0 EXIT ;  /* 0x000000000000094d */ /* 0x000fea0003800000 */
[----:B------:R-:W-:-:S05]  /*1880*/  IMAD R11, R11, 0x80, R2 ;  /* 0x000000800b0b7824 */ /* 0x000fca00078e0202 */
[----:B------:R-:W-:-:S13]  /*1890*/  ISETP.GE.AND P0, PT, R11, R3, PT ;  /* 0x000000030b00720c */ /* 0x000fda0003f06270 */
[----:B------:R-:W-:Y:S05]  /*18a0*/  @P0 EXIT ;  /* 0x000000000000094d */ /* 0x000fea0003800000 */
        /* <DEDUP_REMOVED lines=11> */
.L_x_79:
[----:B01234-:R-:W0:Y:S02]  /*1960*/  MUFU.RCP R21, R24 ;  /* 0x0000001800157308 */ /* 0x01fe240000001000 */
[----:B0-----:R-:W-:-:S04]  /*1970*/  FFMA R0, R24, R21, -1 ;  /* 0xbf80000018007423 */ /* 0x001fc80000000015 */
[----:B------:R-:W-:-:S04]  /*1980*/  FADD.FTZ R0, -R0, -RZ ;  /* 0x800000ff00007221 */ /* 0x000fc80000010100 */
[----:B------:R-:W-:-:S07]  /*1990*/  FFMA R21, R21, R0, R21 ;  /* 0x0000000015157223 */ /* 0x000fce0000000015 */
.L_x_80:
[----:B------:R-:W-:Y:S05]  /*19a0*/  BSYNC.RECONVERGENT B1 ;  /* 0x0000000000017941 */ /* 0x000fea0003800200 */
.L_x_78:
[----:B------:R-:W-:Y:S01]  /*19b0*/  FSEL R21, R21, R24, P1 ;  /* 0x0000001815157208 */ /* 0x000fe20000800000 */
[----:B------:R-:W-:-:S05]  /*19c0*/  IMAD.WIDE R14, R11, 0x4, R14 ;  /* 0x000000040b0e7825 */ /* 0x000fca00078e020e */
[----:B------:R-:W-:Y:S01]  /*19d0*/  STG.E desc[UR6][R14.64], R21 ;  /* 0x000000150e007986 */ /* 0x000fe2000c101906 */
[----:B------:R-:W-:Y:S05]  /*19e0*/  EXIT ;  /* 0x000000000000794d */ /* 0x000fea0003800000 */
.L_x_3:
[----:B------:R-:W-:-:S13]  /*19f0*/  ISETP.GE.AND P0, PT, R0, 0x1, PT ;  /* 0x000000010000780c */ /* 0x000fda0003f06270 */
[----:B------:R-:W-:Y:S05]  /*1a00*/  @!P0 EXIT ;  /* 0x000000000000894d */ /* 0x000fea0003800000 */
[C---:B------:R-:W-:Y:S01]  /*1a10*/  ISETP.GE.U32.AND P0, PT, R0.reuse, 0x8, PT ;  /* 0x000000080000780c */ /* 0x040fe20003f06070 */
[----:B------:R-:W-:Y:S01]  /*1a20*/  IMAD.MOV.U32 R5, RZ, RZ, RZ ;  /* 0x000000ffff057224 */ /* 0x000fe200078e00ff */
[----:B------:R-:W-:-:S11]  /*1a30*/  LOP3.LUT R3, R0, 0x7, RZ, 0xc0, !PT ;  /* 0x0000000700037812 */ /* 0x000fd600078ec0ff */
[----:B------:R-:W-:Y:S05]  /*1a40*/  @!P0 BRA `(.L_x_81) ;  /* 0x0000000800888947 */ /* 0x000fea0003800000 */
[----:B------:R-:W-:Y:S01]  /*1a50*/  IMAD.WIDE.U32 R6, R2, 0x4, R18 ;  /* 0x0000000402067825 */ /* 0x000fe200078e0012 */
[----:B------:R-:W-:Y:S01]  /*1a60*/  LOP3.LUT R5, R0, 0x7ffffff8, RZ, 0xc0, !PT ;  /* 0x7ffffff800057812 */ /* 0x000fe200078ec0ff */
[----:B------:R-:W0:Y:S02]  /*1a70*/  LDCU.64 UR4, c[0x0][0x398] ;  /* 0x00007300ff0477ac */ /* 0x000e240008000a00 */
[----:B------:R-:W-:Y:S02]  /*1a80*/  IMAD.MOV.U32 R4, RZ, RZ, R6 ;  /* 0x000000ffff047224 */ /* 0x000fe400078e0006 */
[----:B------:R-:W-:Y:S01]  /*1a90*/  VIADD R6, R2, 0x80 ;  /* 0x0000008002067836 */ /* 0x000fe20000000000 */
[----:B------:R-:W1:Y:S01]  /*1aa0*/  LDCU.64 UR12, c[0x0][0x390] ;  /* 0x00007200ff0c77ac */ /* 0x000e620008000a00 */
[----:B------:R-:W-:Y:S01]  /*1ab0*/  IMAD.MOV R8, RZ, RZ, -R5 ;  /* 0x000000ffff087224 */ /* 0x000fe200078e0a05 */
[----:B------:R-:W2:Y:S06]  /*1ac0*/  LDCU.128 UR8, c[0x0][0x390] ;  /* 0x00007200ff0877ac */ /* 0x000eac0008000c00 */
.L_x_106:
[----:B0-----:R-:W-:-:S04]  /*1ad0*/  IADD3 R24, P0, PT, R4, UR4, RZ ;  /* 0x0000000404187c10 */ /* 0x001fc8000ff1e0ff */
[----:B------:R-:W-:-:S05]  /*1ae0*/  IADD3.X R25, PT, PT, R7, UR5, RZ, P0, !PT ;  /* 0x0000000507197c10 */ /* 0x000fca00087fe4ff */
[----:B------:R-:W3:Y:S01]  /*1af0*/  LDG.E R24, desc[UR6][R24.64] ;  /* 0x0000000618187981 */ /* 0x000ee2000c1e1900 */
[----:B------:R-:W-:Y:S01]  /*1b00*/  IMAD.MOV.U32 R10, RZ, RZ, R18 ;  /* 0x000000ffff0a7224 */ /* 0x000fe200078e0012 */
[----:B------:R-:W-:Y:S01]  /*1b10*/  BSSY.RECONVERGENT B1, `(.L_x_82) ;  /* 0x0000010000017945 */ /* 0x000fe20003800200 */
[----:B------:R-:W-:Y:S02]  /*1b20*/  IMAD.MOV.U32 R11, RZ, RZ, R19 ;  /* 0x000000ffff0b7224 */ /* 0x000fe400078e0013 */
[----:B------:R-:W-:-:S04]  /*1b30*/  IMAD.WIDE R10, R6, 0x4, R10 ;  /* 0x00000004060a7825 */ /* 0x000fc800078e020a */
[C---:B---3--:R-:W-:Y:S01]  /*1b40*/  VIADD R0, R24.reuse, 0x1800000 ;  /* 0x0180000018007836 */ /* 0x048fe20000000000 */
[----:B------:R-:W-:-:S04]  /*1b50*/  FSETP.NEU.AND P1, PT, R24, RZ, PT ;  /* 0x000000ff1800720b */ /* 0x000fc80003f2d000 */
[----:B------:R-:W-:-:S04]  /*1b60*/  LOP3.LUT R0, R0, 0x7f800000, RZ, 0xc0, !PT ;  /* 0x7f80000000007812 */ /* 0x000fc800078ec0ff */
[----:B------:R-:W-:-:S13]  /*1b70*/  ISETP.GT.U32.AND P0, PT, R0, 0x1ffffff, PT ;  /* 0x01ffffff0000780c */ /* 0x000fda0003f04070 */
[----:B------:R-:W-:Y:S05]  /*1b80*/  @P0 BRA `(.L_x_83) ;  /* 0x0000000000100947 */ /* 0x000fea0003800000 */
[----:B------:R-:W-:-:S07]  /*1b90*/  MOV R0, 0x1bb0 ;  /* 0x00001bb000007802 */ /* 0x000fce0000000f00 */
[----:B-12---:R-:W-:Y:S05]  /*1ba0*/  CALL.REL.NOINC `($__internal_0_$__cuda_sm20_rcp_rn_f32_slowpath) ;  /* 0x0000001000747944 */ /* 0x006fea0003c00000 */
[----:B------:R-:W-:Y:S01]  /*1bb0*/  IMAD.MOV.U32 R9, RZ, RZ, R21 ;  /* 0x000000ffff097224 */ /* 0x000fe200078e0015 */
[----:B------:R-:W-:Y:S06]  /*1bc0*/  BRA `(.L_x_84) ;  /* 0x0000000000107947 */ /* 0x000fec0003800000 */
.L_x_83:
[----:B------:R-:W0:Y:S02]  /*1bd0*/  MUFU.RCP R9, R24 ;  /* 0x0000001800097308 */ /* 0x000e240000001000 */
[----:B0-----:R-:W-:-:S04]  /*1be0*/  FFMA R0, R24, R9, -1 ;  /* 0xbf80000018007423 */ /* 0x001fc80000000009 */
[----:B------:R-:W-:-:S04]  /*1bf0*/  FADD.FTZ R0, -R0, -RZ ;  /* 0x800000ff00007221 */ /* 0x000fc80000010100 */
[----:B------:R-:W-:-:S07]  /*1c00*/  FFMA R9, R9, R0, R9 ;  /* 0x0000000009097223 */ /* 0x000fce0000000009 */
.L_x_84:
[----:B-12---:R-:W-:Y:S05]  /*1c10*/  BSYNC.RECONVERGENT B1 ;  /* 0x0000000000017941 */ /* 0x006fea0003800200 */
.L_x_82:
[----:B------:R-:W-:Y:S02]  /*1c20*/  IADD3 R20, P0, PT, R4, UR8, RZ ;  /* 0x0000000804147c10 */ /* 0x000fe4000ff1e0ff */
[----:B------:R-:W-:Y:S02]  /*1c30*/  IADD3 R12, P2, PT, R10, UR10, RZ ;  /* 0x0000000a0a0c7c10 */ /* 0x000fe4000ff5e0ff */
[----:B------:R-:W-:Y:S02]  /*1c40*/  IADD3.X R21, PT, PT, R7, UR9, RZ, P0, !PT ;  /* 0x0000000907157c10 */ /* 0x000fe400087fe4ff */
[----:B------:R-:W-:Y:S02]  /*1c50*/  FSEL R9, R9, R24, P1 ;  /* 0x0000001809097208 */ /* 0x000fe40000800000 */
[----:B------:R-:W-:-:S03]  /*1c60*/  IADD3.X R13, PT, PT, R11, UR11, RZ, P2, !PT ;  /* 0x0000000b0b0d7c10 */ /* 0x000fc600097fe4ff */
[----:B------:R0:W-:Y:S04]  /*1c70*/  STG.E desc[UR6][R20.64], R9 ;  /* 0x0000000914007986 */ /* 0x0001e8000c101906 */
[----:B------:R-:W2:Y:S01]  /*1c80*/  LDG.E R24, desc[UR6][R12.64] ;  /* 0x000000060c187981 */ /* 0x000ea2000c1e1900 */
[----:B------:R-:W-:Y:S01]  /*1c90*/  BSSY.RECONVERGENT B1, `(.L_x_85) ;  /* 0x000000d000017945 */ /* 0x000fe20003800200 */
[C---:B--2---:R-:W-:Y:S01]  /*1ca0*/  VIADD R0, R24.reuse, 0x1800000 ;  /* 0x0180000018007836 */ /* 0x044fe20000000000 */
[----:B------:R-:W-:-:S04]  /*1cb0*/  FSETP.NEU.AND P1, PT, R24, RZ, PT ;  /* 0x000000ff1800720b */ /* 0x000fc80003f2d000 */
[----:B------:R-:W-:-:S04]  /*1cc0*/  LOP3.LUT R0, R0, 0x7f800000, RZ, 0xc0, !PT ;  /* 0x7f80000000007812 */ /* 0x000fc800078ec0ff */
[----:B------:R-:W-:-:S13]  /*1cd0*/  ISETP.GT.U32.AND P0, PT, R0, 0x1ffffff, PT ;  /* 0x01ffffff0000780c */ /* 0x000fda0003f04070 */
[----:B0-----:R-:W-:Y:S05]  /*1ce0*/  @P0 BRA `(.L_x_86) ;  /* 0x00000000000c0947 */ /* 0x001fea0003800000 */
[----:B------:R-:W-:-:S07]  /*1cf0*/  MOV R0, 0x1d10 ;  /* 0x00001d1000007802 */ /* 0x000fce0000000f00 */
[----:B------:R-:W-:Y:S05]  /*1d00*/  CALL.REL.NOINC `($__internal_0_$__cuda_sm20_rcp_rn_f32_slowpath) ;  /* 0x00000010001c7944 */ /* 0x000fea0003c00000 */
[----:B------:R-:W-:Y:S05]  /*1d10*/  BRA `(.L_x_87) ;  /* 0x0000000000107947 */ /* 0x000fea0003800000 */
.L_x_86:
[----:B------:R-:W0:Y:S02]  /*1d20*/  MUFU.RCP R21, R24 ;  /* 0x0000001800157308 */ /* 0x000e240000001000 */
[----:B0-----:R-:W-:-:S04]  /*1d30*/  FFMA R0, R24, R21, -1 ;  /* 0xbf80000018007423 */ /* 0x001fc80000000015 */
[----:B------:R-:W-:-:S04]  /*1d40*/  FADD.FTZ R0, -R0, -RZ ;  /* 0x800000ff00007221 */ /* 0x000fc80000010100 */
[----:B------:R-:W-:-:S07]  /*1d50*/  FFMA R21, R21, R0, R21 ;  /* 0x0000000015157223 */ /* 0x000fce0000000015 */
.L_x_87:
[----:B------:R-:W-:Y:S05]  /*1d60*/  BSYNC.RECONVERGENT B1 ;  /* 0x0000000000017941 */ /* 0x000fea0003800200 */
.L_x_85:
[----:B------:R-:W-:Y:S02]  /*1d70*/  IADD3 R10, P0, PT, R10, UR12, RZ ;  /* 0x0000000c0a0a7c10 */ /* 0x000fe4000ff1e0ff */
[----:B------:R-:W-:Y:S02]  /*1d80*/  FSEL R21, R21, R24, P1 ;  /* 0x0000001815157208 */ /* 0x000fe40000800000 */
[----:B------:R-:W-:-:S05]  /*1d90*/  IADD3.X R11, PT, PT, R11, UR13, RZ, P0, !PT ;  /* 0x0000000d0b0b7c10 */ /* 0x000fca00087fe4ff */
        /* <DEDUP_REMOVED lines=11> */
.L_x_89:
[----:B------:R-:W0:Y:S02]  /*1e50*/  MUFU.RCP R21, R24 ;  /* 0x0000001800157308 */ /* 0x000e240000001000 */
[----:B0-----:R-:W-:-:S04]  /*1e60*/  FFMA R0, R24, R21, -1 ;  /* 0xbf80000018007423 */ /* 0x001fc80000000015 */
[----:B------:R-:W-:-:S04]  /*1e70*/  FADD.FTZ R0, -R0, -RZ ;  /* 0x800000ff00007221 */ /* 0x000fc80000010100 */
[----:B------:R-:W-:-:S07]  /*1e80*/  FFMA R21, R21, R0, R21 ;  /* 0x0000000015157223 */ /* 0x000fce0000000015 */
.L_x_90:
[----:B------:R-:W-:Y:S05]  /*1e90*/  BSYNC.RECONVERGENT B1 ;  /* 0x0000000000017941 */ /* 0x000fea0003800200 */
.L_x_88:
[----:B------:R-:W-:-:S05]  /*1ea0*/  FSEL R21, R21, R24, P1 ;  /* 0x0000001815157208 */ /* 0x000fca0000800000 */
        /* <DEDUP_REMOVED lines=11> */
.L_x_92:
[----:B------:R-:W0:Y:S02]  /*1f60*/  MUFU.RCP R21, R24 ;  /* 0x0000001800157308 */ /* 0x000e240000001000 */
[----:B0-----:R-:W-:-:S04]  /*1f70*/  FFMA R0, R24, R21, -1 ;  /* 0xbf80000018007423 */ /* 0x001fc80000000015 */
[----:B------:R-:W-:-:S04]  /*1f80*/  FADD.FTZ R0, -R0, -RZ ;  /* 0x800000ff00007221 */ /* 0x000fc80000010100 */
[----:B------:R-:W-:-:S07]  /*1f90*/  FFMA R21, R21, R0, R21 ;  /* 0x0000000015157223 */ /* 0x000fce0000000015 */
.L_x_93:
[----:B------:R-:W-:Y:S05]  /*1fa0*/  BSYNC.RECONVERGENT B1 ;  /* 0x0000000000017941 */ /* 0x000fea0003800200 */
.L_x_91:
        /* <DEDUP_REMOVED lines=12> */
.L_x_95:
[----:B------:R-:W0:Y:S02]  /*2070*/  MUFU.RCP R21, R24 ;  /* 0x0000001800157308 */ /* 0x000e240000001000 */
[----:B0-----:R-:W-:-:S04]  /*2080*/  FFMA R0, R24, R21, -1 ;  /* 0xbf80000018007423 */ /* 0x001fc80000000015 */
[----:B------:R-:W-:-:S04]  /*2090*/  FADD.FTZ R0, -R0, -RZ ;  /* 0x800000ff00007221 */ /* 0x000fc80000010100 */
[----:B------:R-:W-:-:S07]  /*20a0*/  FFMA R21, R21, R0, R21 ;  /* 0x0000000015157223 */ /* 0x000fce0000000015 */
.L_x_96:
[----:B------:R-:W-:Y:S05]  /*20b0*/  BSYNC.RECONVERGENT B1 ;  /* 0x0000000000017941 */ /* 0x000fea0003800200 */
.L_x_94:
        /* <DEDUP_REMOVED lines=12> */
.L_x_98:
[----:B------:R-:W0:Y:S02]  /*2180*/  MUFU.RCP R21, R24 ;  /* 0x0000001800157308 */ /* 0x000e240000001000 */
[----:B0-----:R-:W-:-:S04]  /*2190*/  FFMA R0, R24, R21, -1 ;  /* 0xbf80000018007423 */ /* 0x001fc80000000015 */
[----:B------:R-:W-:-:S04]  /*21a0*/  FADD.FTZ R0, -R0, -RZ ;  /* 0x800000ff00007221 */ /* 0x000fc80000010100 */
[----:B------:R-:W-:-:S07]  /*21b0*/  FFMA R21, R21, R0, R21 ;  /* 0x0000000015157223 */ /* 0x000fce0000000015 */
.L_x_99:
[----:B------:R-:W-:Y:S05]  /*21c0*/  BSYNC.RECONVERGENT B1 ;  /* 0x0000000000017941 */ /* 0x000fea0003800200 */
.L_x_97:
        /* <DEDUP_REMOVED lines=12> */
.L_x_101:
[----:B------:R-:W0:Y:S02]  /*2290*/  MUFU.RCP R21, R24 ;  /* 0x0000001800157308 */ /* 0x000e240000001000 */
[----:B0-----:R-:W-:-:S04]  /*22a0*/  FFMA R0, R24, R21, -1 ;  /* 0xbf80000018007423 */ /* 0x001fc80000000015 */
[----:B------:R-:W-:-:S04]  /*22b0*/  FADD.FTZ R0, -R0, -RZ ;  /* 0x800000ff00007221 */ /* 0x000fc80000010100 */
[----:B------:R-:W-:-:S07]  /*22c0*/  FFMA R21, R21, R0, R21 ;  /* 0x0000000015157223 */ /* 0x000fce0000000015 */
.L_x_102:
[----:B------:R-:W-:Y:S05]  /*22d0*/  BSYNC.RECONVERGENT B1 ;  /* 0x0000000000017941 */ /* 0x000fea0003800200 */
.L_x_100:
        /* <DEDUP_REMOVED lines=12> */
.L_x_104:
[----:B------:R-:W0:Y:S02]  /*23a0*/  MUFU.RCP R21, R24 ;  /* 0x0000001800157308 */ /* 0x000e240000001000 */
[----:B0-----:R-:W-:-:S04]  /*23b0*/  FFMA R0, R24, R21, -1 ;  /* 0xbf80000018007423 */ /* 0x001fc80000000015 */
[----:B------:R-:W-:-:S04]  /*23c0*/  FADD.FTZ R0, -R0, -RZ ;  /* 0x800000ff00007221 */ /* 0x000fc80000010100 */
[----:B------:R-:W-:-:S07]  /*23d0*/  FFMA R21, R21, R0, R21 ;  /* 0x0000000015157223 */ /* 0x000fce0000000015 */
.L_x_105:
[----:B------:R-:W-:Y:S05]  /*23e0*/  BSYNC.RECONVERGENT B1 ;  /* 0x0000000000017941 */ /* 0x000fea0003800200 */
.L_x_103:
[----:B------:R-:W-:Y:S01]  /*23f0*/  FSEL R21, R21, R24, P1 ;  /* 0x0000001815157208 */ /* 0x000fe20000800000 */
[----:B------:R-:W-:Y:S01]  /*2400*/  VIADD R8, R8, 0x8 ;  /* 0x0000000808087836 */ /* 0x000fe20000000000 */
[----:B------:R-:W-:Y:S01]  /*2410*/  IADD3 R4, P1, PT, R4, 0x1000, RZ ;  /* 0x0000100004047810 */ /* 0x000fe20007f3e0ff */
[----:B------:R-:W-:Y:S02]  /*2420*/  VIADD R6, R6, 0x400 ;  /* 0x0000040006067836 */ /* 0x000fe40000000000 */
[----:B------:R3:W-:Y:S01]  /*2430*/  STG.E desc[UR6][R10.64+0xc00], R21 ;  /* 0x000c00150a007986 */ /* 0x0007e2000c101906 */
[----:B------:R-:W-:Y:S01]  /*2440*/  ISETP.NE.AND P0, PT, R8, RZ, PT ;  /* 0x000000ff0800720c */ /* 0x000fe20003f05270 */
[----:B------:R-:W-:-:S12]  /*2450*/  IMAD.X R7, RZ, RZ, R7, P1 ;  /* 0x000000ffff077224 */ /* 0x000fd800008e0607 */
[----:B---3--:R-:W-:Y:S05]  /*2460*/  @P0 BRA `(.L_x_106) ;  /* 0xfffffff400980947 */ /* 0x008fea000383ffff */
.L_x_81:
[----:B------:R-:W-:-:S13]  /*2470*/  ISETP.NE.AND P0, PT, R3, RZ, PT ;  /* 0x000000ff0300720c */ /* 0x000fda0003f05270 */
[----:B------:R-:W-:Y:S05]  /*2480*/  @!P0 EXIT ;  /* 0x000000000000894d */ /* 0x000fea0003800000 */
[----:B------:R-:W0:Y:S01]  /*2490*/  LDCU UR4, c[0x0][0x388] ;  /* 0x00007100ff0477ac */ /* 0x000e220008000800 */
[----:B------:R-:W-:Y:S01]  /*24a0*/  ISETP.GE.U32.AND P0, PT, R3, 0x4, PT ;  /* 0x000000040300780c */ /* 0x000fe20003f06070 */
[----:B0-----:R-:W-:-:S12]  /*24b0*/  ULOP3.LUT UR4, UR4, 0x3, URZ, 0xc0, !UPT ;  /* 0x0000000304047892 */ /* 0x001fd8000f8ec0ff */
[----:B------:R-:W-:Y:S05]  /*24c0*/  @!P0 BRA `(.L_x_107) ;  /* 0x0000000400208947 */ /* 0x000fea0003800000 */
[----:B------:R-:W-:-:S04]  /*24d0*/  IMAD R3, R5, 0x80, R2 ;  /* 0x0000008005037824 */ /* 0x000fc800078e0202 */
[----:B------:R-:W-:-:S05]  /*24e0*/  IMAD.WIDE R6, R3, 0x4, R16 ;  /* 0x0000000403067825 */ /* 0x000fca00078e0210 */
        /* <DEDUP_REMOVED lines=10> */
.L_x_109:
[----:B------:R-:W0:Y:S02]  /*2590*/  MUFU.RCP R21, R24 ;  /* 0x0000001800157308 */ /* 0x000e240000001000 */
[----:B0-----:R-:W-:-:S04]  /*25a0*/  FFMA R0, R24, R21, -1 ;  /* 0xbf80000018007423 */ /* 0x001fc80000000015 */
[----:B------:R-:W-:-:S04]  /*25b0*/  FADD.FTZ R0, -R0, -RZ ;  /* 0x800000ff00007221 */ /* 0x000fc80000010100 */
[----:B------:R-:W-:-:S07]  /*25c0*/  FFMA R21, R21, R0, R21 ;  /* 0x0000000015157223 */ /* 0x000fce0000000015 */
.L_x_110:
[----:B------:R-:W-:Y:S05]  /*25d0*/  BSYNC.RECONVERGENT B1 ;  /* 0x0000000000017941 */ /* 0x000fea0003800200 */
.L_x_108:
[----:B------:R-:W-:Y:S01]  /*25e0*/  FSEL R21, R21, R24, P1 ;  /* 0x0000001815157208 */ /* 0x000fe20000800000 */
[----:B------:R-:W-:-:S05]  /*25f0*/  IMAD.WIDE R10, R3, 0x4, R14 ;  /* 0x00000004030a7825 */ /* 0x000fca00078e020e */
        /* <DEDUP_REMOVED lines=11> */
.L_x_112:
[----:B------:R-:W0:Y:S02]  /*26b0*/  MUFU.RCP R21, R24 ;  /* 0x0000001800157308 */ /* 0x000e240000001000 */
[----:B0-----:R-:W-:-:S04]  /*26c0*/  FFMA R0, R24, R21, -1 ;  /* 0xbf80000018007423 */ /* 0x001fc80000000015 */
[----:B------:R-:W-:-:S04]  /*26d0*/  FADD.FTZ R0, -R0, -RZ ;  /* 0x800000ff00007221 */ /* 0x000fc80000010100 */
[----:B------:R-:W-:-:S07]  /*26e0*/  FFMA R21, R21, R0, R21 ;  /* 0x0000000015157223 */ /* 0x000fce0000000015 */
.L_x_113:
[----:B------:R-:W-:Y:S05]  /*26f0*/  BSYNC.RECONVERGENT B1 ;  /* 0x0000000000017941 */ /* 0x000fea0003800200 */
.L_x_111:
        /* <DEDUP_REMOVED lines=12> */
.L_x_115:
[----:B------:R-:W0:Y:S02]  /*27c0*/  MUFU.RCP R21, R24 ;  /* 0x0000001800157308 */ /* 0x000e240000001000 */
[----:B0-----:R-:W-:-:S04]  /*27d0*/  FFMA R0, R24, R21, -1 ;  /* 0xbf80000018007423 */ /* 0x001fc80000000015 */
[----:B------:R-:W-:-:S04]  /*27e0*/  FADD.FTZ R0, -R0, -RZ ;  /* 0x800000ff00007221 */ /* 0x000fc80000010100 */
[----:B------:R-:W-:-:S07]  /*27f0*/  FFMA R21, R21, R0, R21 ;  /* 0x0000000015157223 */ /* 0x000fce0000000015 */
.L_x_116:
[----:B------:R-:W-:Y:S05]  /*2800*/  BSYNC.RECONVERGENT B1 ;  /* 0x0000000000017941 */ /* 0x000fea0003800200 */
.L_x_114:
        /* <DEDUP_REMOVED lines=12> */
.L_x_118:
[----:B------:R-:W0:Y:S02]  /*28d0*/  MUFU.RCP R21, R24 ;  /* 0x0000001800157308 */ /* 0x000e240000001000 */
[----:B0-----:R-:W-:-:S04]  /*28e0*/  FFMA R0, R24, R21, -1 ;  /* 0xbf80000018007423 */ /* 0x001fc80000000015 */
[----:B------:R-:W-:-:S04]  /*28f0*/  FADD.FTZ R0, -R0, -RZ ;  /* 0x800000ff00007221 */ /* 0x000fc80000010100 */
[----:B------:R-:W-:-:S07]  /*2900*/  FFMA R21, R21, R0, R21 ;  /* 0x0000000015157223 */ /* 0x000fce0000000015 */
.L_x_119:
[----:B------:R-:W-:Y:S05]  /*2910*/  BSYNC.RECONVERGENT B1 ;  /* 0x0000000000017941 */ /* 0x000fea0003800200 */
.L_x_117:
[----:B------:R-:W-:Y:S01]  /*2920*/  FSEL R21, R21, R24, P1 ;  /* 0x0000001815157208 */ /* 0x000fe20000800000 */
[----:B------:R-:W-:-:S04]  /*2930*/  VIADD R5, R5, 0x4 ;  /* 0x0000000405057836 */ /* 0x000fc80000000000 */
[----:B------:R0:W-:Y:S03]  /*2940*/  STG.E desc[UR6][R10.64+0x600], R21 ;  /* 0x000600150a007986 */ /* 0x0001e6000c101906 */
.L_x_107:
[----:B------:R-:W-:-:S13]  /*2950*/  ISETP.NE.AND P0, PT, RZ, UR4, PT ;  /* 0x00000004ff007c0c */ /* 0x000fda000bf05270 */
[----:B------:R-:W-:Y:S05]  /*2960*/  @!P0 EXIT ;  /* 0x000000000000894d */ /* 0x000fea0003800000 */
[----:B------:R-:W-:-:S09]  /*2970*/  UISETP.NE.AND UP0, UPT, UR4, 0x1, UPT ;  /* 0x000000010400788c */ /* 0x000fd2000bf05270 */
[----:B------:R-:W-:Y:S05]  /*2980*/  BRA.U !UP0, `(.L_x_120) ;  /* 0x0000000108987547 */ /* 0x000fea000b800000 */
        /* <DEDUP_REMOVED lines=12> */
.L_x_122:
[----:B0-----:R-:W0:Y:S02]  /*2a50*/  MUFU.RCP R21, R24 ;  /* 0x0000001800157308 */ /* 0x001e240000001000 */
[----:B0-----:R-:W-:-:S04]  /*2a60*/  FFMA R0, R24, R21, -1 ;  /* 0xbf80000018007423 */ /* 0x001fc80000000015 */
[----:B------:R-:W-:-:S04]  /*2a70*/  FADD.FTZ R0, -R0, -RZ ;  /* 0x800000ff00007221 */ /* 0x000fc80000010100 */
[----:B------:R-:W-:-:S07]  /*2a80*/  FFMA R21, R21, R0, R21 ;  /* 0x0000000015157223 */ /* 0x000fce0000000015 */
.L_x_123:
[----:B------:R-:W-:Y:S05]  /*2a90*/  BSYNC.RECONVERGENT B1 ;  /* 0x0000000000017941 */ /* 0x000fea0003800200 */
.L_x_121:
        /* <DEDUP_REMOVED lines=13> */
.L_x_125:
[----:B------:R-:W0:Y:S02]  /*2b70*/  MUFU.RCP R21, R24 ;  /* 0x0000001800157308 */ /* 0x000e240000001000 */
[----:B0-----:R-:W-:-:S04]  /*2b80*/  FFMA R0, R24, R21, -1 ;  /* 0xbf80000018007423 */ /* 0x001fc80000000015 */
[----:B------:R-:W-:-:S04]  /*2b90*/  FADD.FTZ R0, -R0, -RZ ;  /* 0x800000ff00007221 */ /* 0x000fc80000010100 */
[----:B------:R-:W-:-:S07]  /*2ba0*/  FFMA R21, R21, R0, R21 ;  /* 0x0000000015157223 */ /* 0x000fce0000000015 */
.L_x_126:
[----:B------:R-:W-:Y:S05]  /*2bb0*/  BSYNC.RECONVERGENT B1 ;  /* 0x0000000000017941 */ /* 0x000fea0003800200 */
.L_x_124:
[----:B------:R-:W-:Y:S01]  /*2bc0*/  FSEL R21, R21, R24, P1 ;  /* 0x0000001815157208 */ /* 0x000fe20000800000 */
[----:B------:R-:W-:-:S04]  /*2bd0*/  VIADD R5, R5, 0x2 ;  /* 0x0000000205057836 */ /* 0x000fc80000000000 */
[----:B------:R1:W-:Y:S03]  /*2be0*/  STG.E desc[UR6][R10.64+0x200], R21 ;  /* 0x000200150a007986 */ /* 0x0003e6000c101906 */
.L_x_120:
[----:B------:R-:W2:Y:S02]  /*2bf0*/  LDC R0, c[0x0][0x388] ;  /* 0x0000e200ff007b82 */ /* 0x000ea40000000800 */
[----:B--2---:R-:W-:-:S04]  /*2c00*/  LOP3.LUT R0, R0, 0x1, RZ, 0xc0, !PT ;  /* 0x0000000100007812 */ /* 0x004fc800078ec0ff */
[----:B------:R-:W-:-:S13]  /*2c10*/  ISETP.NE.U32.AND P0, PT, R0, 0x1, PT ;  /* 0x000000010000780c */ /* 0x000fda0003f05070 */
[----:B------:R-:W-:Y:S05]  /*2c20*/  @P0 EXIT ;  /* 0x000000000000094d */ /* 0x000fea0003800000 */
[----:B------:R-:W-:-:S04]  /*2c30*/  IMAD R5, R5, 0x80, R2 ;  /* 0x0000008005057824 */ /* 0x000fc800078e0202 */
[----:B------:R-:W-:-:S06]  /*2c40*/  IMAD.WIDE R24, R5, 0x4, R16 ;  /* 0x0000000405187825 */ /* 0x000fcc00078e0210 */
        /* <DEDUP_REMOVED lines=10> */
.L_x_128:
[----:B01----:R-:W0:Y:S02]  /*2cf0*/  MUFU.RCP R21, R24 ;  /* 0x0000001800157308 */ /* 0x003e240000001000 */
[----:B0-----:R-:W-:-:S04]  /*2d00*/  FFMA R0, R24, R21, -1 ;  /* 0xbf80000018007423 */ /* 0x001fc80000000015 */
[----:B------:R-:W-:-:S04]  /*2d10*/  FADD.FTZ R0, -R0, -RZ ;  /* 0x800000ff00007221 */ /* 0x000fc80000010100 */
[----:B------:R-:W-:-:S07]  /*2d20*/  FFMA R21, R21, R0, R21 ;  /* 0x0000000015157223 */ /* 0x000fce0000000015 */
.L_x_129:
[----:B------:R-:W-:Y:S05]  /*2d30*/  BSYNC.RECONVERGENT B1 ;  /* 0x0000000000017941 */ /* 0x000fea0003800200 */
.L_x_127:
[----:B------:R-:W-:Y:S01]  /*2d40*/  FSEL R21, R21, R24, P1 ;  /* 0x0000001815157208 */ /* 0x000fe20000800000 */
[----:B------:R-:W-:-:S05]  /*2d50*/  IMAD.WIDE R14, R5, 0x4, R14 ;  /* 0x00000004050e7825 */ /* 0x000fca00078e020e */
[----:B------:R-:W-:Y:S01]  /*2d60*/  STG.E desc[UR6][R14.64], R21 ;  /* 0x000000150e007986 */ /* 0x000fe2000c101906 */
[----:B------:R-:W-:Y:S05]  /*2d70*/  EXIT ;  /* 0x000000000000794d */ /* 0x000fea0003800000 */
        .weak           $__internal_0_$__cuda_sm20_rcp_rn_f32_slowpath
        .type           $__internal_0_$__cuda_sm20_rcp_rn_f32_slowpath,@function
        .size           $__internal_0_$__cuda_sm20_rcp_rn_f32_slowpath,(.L_x_405 - $__internal_0_$__cuda_sm20_rcp_rn_f32_slowpath)
$__internal_0_$__cuda_sm20_rcp_rn_f32_slowpath:
[----:B------:R-:W-:Y:S01]  /*2d80*/  IMAD.SHL.U32 R9, R24, 0x2, RZ ;  /* 0x0000000218097824 */ /* 0x000fe200078e00ff */
[----:B------:R-:W-:Y:S04]  /*2d90*/  BSSY.RECONVERGENT B0, `(.L_x_130) ;  /* 0x0000030000007945 */ /* 0x000fe80003800200 */
[----:B------:R-:W-:-:S04]  /*2da0*/  SHF.R.U32.HI R9, RZ, 0x18, R9 ;  /* 0x00000018ff097819 */ /* 0x000fc80000011609 */
[----:B------:R-:W-:-:S13]  /*2db0*/  ISETP.NE.U32.AND P0, PT, R9, RZ, PT ;  /* 0x000000ff0900720c */ /* 0x000fda0003f05070 */
[----:B------:R-:W-:Y:S05]  /*2dc0*/  @P0 BRA `(.L_x_131) ;  /* 0x0000000000280947 */ /* 0x000fea0003800000 */
[----:B------:R-:W-:-:S05]  /*2dd0*/  IMAD.SHL.U32 R9, R24, 0x2, RZ ;  /* 0x0000000218097824 */ /* 0x000fca00078e00ff */
[----:B------:R-:W-:-:S13]  /*2de0*/  ISETP.NE.AND P0, PT, R9, RZ, PT ;  /* 0x000000ff0900720c */ /* 0x000fda0003f05270 */
[----:B------:R-:W-:Y:S01]  /*2df0*/  @P0 FFMA R20, R24, 1.84467440737095516160e+19, RZ ;  /* 0x5f80000018140823 */ /* 0x000fe200000000ff */
[----:B------:R-:W-:Y:S08]  /*2e00*/  @!P0 MUFU.RCP R21, R24 ;  /* 0x0000001800158308 */ /* 0x000ff00000001000 */
[----:B------:R-:W0:Y:S02]  /*2e10*/  @P0 MUFU.RCP R9, R20 ;  /* 0x0000001400090308 */ /* 0x000e240000001000 */
[----:B0-----:R-:W-:-:S04]  /*2e20*/  @P0 FFMA R22, R20, R9, -1 ;  /* 0xbf80000014160423 */ /* 0x001fc80000000009 */
[----:B------:R-:W-:-:S04]  /*2e30*/  @P0 FADD.FTZ R22, -R22, -RZ ;  /* 0x800000ff16160221 */ /* 0x000fc80000010100 */
[----:B------:R-:W-:-:S04]  /*2e40*/  @P0 FFMA R22, R9, R22, R9 ;  /* 0x0000001609160223 */ /* 0x000fc80000000009 */
[----:B------:R-:W-:Y:S01]  /*2e50*/  @P0 FFMA R21, R22, 1.84467440737095516160e+19, RZ ;  /* 0x5f80000016150823 */ /* 0x000fe200000000ff */
[----:B------:R-:W-:Y:S06]  /*2e60*/  BRA `(.L_x_132) ;  /* 0x0000000000887947 */ /* 0x000fec0003800000 */
.L_x_131:
[----:B------:R-:W-:-:S05]  /*2e70*/  VIADD R20, R9, 0xffffff03 ;  /* 0xffffff0309147836 */ /* 0x000fca0000000000 */
[----:B------:R-:W-:-:S13]  /*2e80*/  ISETP.GT.U32.AND P0, PT, R20, 0x1, PT ;  /* 0x000000011400780c */ /* 0x000fda0003f04070 */
[----:B------:R-:W-:Y:S05]  /*2e90*/  @P0 BRA `(.L_x_133) ;  /* 0x0000000000780947 */ /* 0x000fea0003800000 */
[----:B------:R-:W-:Y:S01]  /*2ea0*/  LOP3.LUT R27, R24, 0x7fffff, RZ, 0xc0, !PT ;  /* 0x007fffff181b7812 */ /* 0x000fe200078ec0ff */
[----:B------:R-:W-:-:S03]  /*2eb0*/  IMAD.MOV.U32 R25, RZ, RZ, 0x3 ;  /* 0x00000003ff197424 */ /* 0x000fc600078e00ff */
[----:B------:R-:W-:Y:S02]  /*2ec0*/  LOP3.LUT R27, R27, 0x3f800000, RZ, 0xfc, !PT ;  /* 0x3f8000001b1b7812 */ /* 0x000fe400078efcff */
[----:B------:R-:W-:Y:S02]  /*2ed0*/  SHF.L.U32 R25, R25, R20, RZ ;  /* 0x0000001419197219 */ /* 0x000fe400000006ff */
[----:B------:R-:W0:Y:S02]  /*2ee0*/  MUFU.RCP R26, R27 ;  /* 0x0000001b001a7308 */ /* 0x000e240000001000 */
[----:B0-----:R-:W-:-:S04]  /*2ef0*/  FFMA R23, R27, R26, -1 ;  /* 0xbf8000001b177423 */ /* 0x001fc8000000001a */
[----:B------:R-:W-:-:S04]  /*2f00*/  FADD.FTZ R23, -R23, -RZ ;  /* 0x800000ff17177221 */ /* 0x000fc80000010100 */
[CCC-:B------:R-:W-:Y:S01]  /*2f10*/  FFMA.RM R22, R26.reuse, R23.reuse, R26.reuse ;  /* 0x000000171a167223 */ /* 0x1c0fe2000000401a */
[----:B------:R-:W-:-:S04]  /*2f20*/  FFMA.RP R23, R26, R23, R26 ;  /* 0x000000171a177223 */ /* 0x000fc8000000801a */
[C---:B------:R-:W-:Y:S02]  /*2f30*/  LOP3.LUT R21, R22.reuse, 0x7fffff, RZ, 0xc0, !PT ;  /* 0x007fffff16157812 */ /* 0x040fe400078ec0ff */
[----:B------:R-:W-:Y:S02]  /*2f40*/  FSETP.NEU.FTZ.AND P0, PT, R22, R23, PT ;  /* 0x000000171600720b */ /* 0x000fe40003f1d000 */
[----:B------:R-:W-:Y:S02]  /*2f50*/  LOP3.LUT R21, R21, 0x800000, RZ, 0xfc, !PT ;  /* 0x0080000015157812 */ /* 0x000fe400078efcff */
[----:B------:R-:W-:Y:S02]  /*2f60*/  SEL R22, RZ, 0xffffffff, !P0 ;  /* 0xffffffffff167807 */ /* 0x000fe40004000000 */
[----:B------:R-:W-:-:S03]  /*2f70*/  LOP3.LUT R25, R25, R21, RZ, 0xc0, !PT ;  /* 0x0000001519197212 */ /* 0x000fc600078ec0ff */
[----:B------:R-:W-:Y:S01]  /*2f80*/  IMAD.MOV R22, RZ, RZ, -R22 ;  /* 0x000000ffff167224 */ /* 0x000fe200078e0a16 */
[----:B------:R-:W-:-:S04]  /*2f90*/  SHF.R.U32.HI R25, RZ, R20, R25 ;  /* 0x00000014ff197219 */ /* 0x000fc80000011619 */
[----:B------:R-:W-:Y:S02]  /*2fa0*/  LOP3.LUT P2, RZ, R22, R20, R21, 0xf8, !PT ;  /* 0x0000001416ff7212 */ /* 0x000fe4000784f815 */
[C---:B------:R-:W-:Y:S02]  /*2fb0*/  LOP3.LUT P3, RZ, R25.reuse, 0x1, RZ, 0xc0, !PT ;  /* 0x0000000119ff7812 */ /* 0x040fe4000786c0ff */
[----:B------:R-:W-:-:S04]  /*2fc0*/  LOP3.LUT P0, RZ, R25, 0x2, RZ, 0xc0, !PT ;  /* 0x0000000219ff7812 */ /* 0x000fc8000780c0ff */
[----:B------:R-:W-:-:S04]  /*2fd0*/  PLOP3.LUT P0, PT, P3, P2, P0, 0xe0, 0x0 ;  /* 0x000000000000781c */ /* 0x000fc80001f05c00 */
[----:B------:R-:W-:Y:S02]  /*2fe0*/  SEL R20, RZ, 0x1, !P0 ;  /* 0x00000001ff147807 */ /* 0x000fe40004000000 */
[----:B------:R-:W-:-:S03]  /*2ff0*/  LOP3.LUT P0, RZ, R24, 0x7fffff, RZ, 0xc0, !PT ;  /* 0x007fffff18ff7812 */ /* 0x000fc6000780c0ff */
[----:B------:R-:W-:-:S05]  /*3000*/  IMAD.MOV R20, RZ, RZ, -R20 ;  /* 0x000000ffff147224 */ /* 0x000fca00078e0a14 */
[----:B------:R-:W-:Y:S01]  /*3010*/  ISETP.GE.AND P2, PT, R20, RZ, PT ;  /* 0x000000ff1400720c */ /* 0x000fe20003f46270 */
[----:B------:R-:W-:-:S05]  /*3020*/  VIADD R20, R9, 0xffffff04 ;  /* 0xffffff0409147836 */ /* 0x000fca0000000000 */
[----:B------:R-:W-:-:S07]  /*3030*/  SHF.R.U32.HI R21, RZ, R20, R21 ;  /* 0x00000014ff157219 */ /* 0x000fce0000011615 */
[----:B------:R-:W-:-:S04]  /*3040*/  @!P2 VIADD R21, R21, 0x1 ;  /* 0x000000011515a836 */ /* 0x000fc80000000000 */
[----:B------:R-:W-:-:S05]  /*3050*/  @!P0 IMAD.SHL.U32 R21, R21, 0x2, RZ ;  /* 0x0000000215158824 */ /* 0x000fca00078e00ff */
[----:B------:R-:W-:Y:S01]  /*3060*/  LOP3.LUT R21, R21, 0x80000000, R24, 0xf8, !PT ;  /* 0x8000000015157812 */ /* 0x000fe200078ef818 */
[----:B------:R-:W-:Y:S06]  /*3070*/  BRA `(.L_x_132) ;  /* 0x0000000000047947 */ /* 0x000fec0003800000 */
.L_x_133:
[----:B------:R0:W1:Y:S02]  /*3080*/  MUFU.RCP R21, R24 ;  /* 0x0000001800157308 */ /* 0x0000640000001000 */
.L_x_132:
[----:B------:R-:W-:Y:S05]  /*3090*/  BSYNC.RECONVERGENT B0 ;  /* 0x0000000000007941 */ /* 0x000fea0003800200 */
.L_x_130:
[----:B------:R-:W-:Y:S02]  /*30a0*/  IMAD.MOV.U32 R22, RZ, RZ, R0 ;  /* 0x000000ffff167224 */ /* 0x000fe400078e0000 */
[----:B------:R-:W-:-:S04]  /*30b0*/  IMAD.MOV.U32 R23, RZ, RZ, 0x0 ;  /* 0x00000000ff177424 */ /* 0x000fc800078e00ff */
[----:B01----:R-:W-:Y:S05]  /*30c0*/  RET.REL.NODEC R22 `(_ZN3cub18CUB_300001_SM_10006detail9transform16transform_kernelINS2_10policy_hubILb1EN4cuda3std3__45tupleIJN6thrust24THRUST_300001_SM_1000_NS6detail15normal_iteratorINSA_10device_ptrIfEEEEEEEE10policy1000El13FactorFunctorSF_JPfEEEvT0_iT1_T2_DpNS2_10kernel_argIT3_EE) ;  /* 0xffffffcc16cc7950 */ /* 0x003fea0003c3ffff */
.L_x_134:
[----:B------:R-:W-:-:S00]  /*30d0*/  BRA `(.L_x_134) ;  /* 0xfffffffc00fc7947 */ /* 0x000fc0000383ffff */
[----:B------:R-:W-:-:S00]  /*30e0*/  NOP ;  /* 0x0000000000007918 */ /* 0x000fc00000000000 */
        /* <DEDUP_REMOVED lines=9> */
.L_x_405:


//--------------------- .text._ZN3cub18CUB_300001_SM_10006detail9transform16transform_kernelINS2_10policy_hubILb1EN4cuda3std3__45tupleIJN6thrust24THRUST_300001_SM_1000_NS6detail15normal_iteratorINSA_10device_ptrIfEEEEEEEE10policy1000Ei13FactorFunctorSF_JPfEEEvT0_iT1_T2_DpNS2_10kernel_argIT3_EE --------------------------
	.section	.text._ZN3cub18CUB_300001_SM_10006detail9transform16transform_kernelINS2_10policy_hubILb1EN4cuda3std3__45tupleIJN6thrust24THRUST_300001_SM_1000_NS6detail15normal_iteratorINSA_10device_ptrIfEEEEEEEE10policy1000Ei13FactorFunctorSF_JPfEEEvT0_iT1_T2_DpNS2_10kernel_argIT3_EE,"ax",@progbits
	.align	128
        .global         _ZN3cub18CUB_300001_SM_10006detail9transform16transform_kernelINS2_10policy_hubILb1EN4cuda3std3__45tupleIJN6thrust24THRUST_300001_SM_1000_NS6detail15normal_iteratorINSA_10device_ptrIfEEEEEEEE10policy1000Ei13FactorFunctorSF_JPfEEEvT0_iT1_T2_DpNS2_10kernel_argIT3_EE
        .type           _ZN3cub18CUB_300001_SM_10006detail9transform16transform_kernelINS2_10policy_hubILb1EN4cuda3std3__45tupleIJN6thrust24THRUST_300001_SM_1000_NS6detail15normal_iteratorINSA_10device_ptrIfEEEEEEEE10policy1000Ei13FactorFunctorSF_JPfEEEvT0_iT1_T2_DpNS2_10kernel_argIT3_EE,@function
        .size           _ZN3cub18CUB_300001_SM_10006detail9transform16transform_kernelINS2_10policy_hubILb1EN4cuda3std3__45tupleIJN6thrust24THRUST_300001_SM_1000_NS6detail15normal_iteratorINSA_10device_ptrIfEEEEEEEE10policy1000Ei13FactorFunctorSF_JPfEEEvT0_iT1_T2_DpNS2_10kernel_argIT3_EE,(.L_x_406 - _ZN3cub18CUB_300001_SM_10006detail9transform16transform_kernelINS2_10policy_hubILb1EN4cuda3std3__45tupleIJN6thrust24THRUST_300001_SM_1000_NS6detail15normal_iteratorINSA_10device_ptrIfEEEEEEEE10policy1000Ei13FactorFunctorSF_JPfEEEvT0_iT1_T2_DpNS2_10kernel_argIT3_EE)
        .other          _ZN3cub18CUB_300001_SM_10006detail9transform16transform_kernelINS2_10policy_hubILb1EN4cuda3std3__45tupleIJN6thrust24THRUST_300001_SM_1000_NS6detail15normal_iteratorINSA_10device_ptrIfEEEEEEEE10policy1000Ei13FactorFunctorSF_JPfEEEvT0_iT1_T2_DpNS2_10kernel_argIT3_EE,@"STO_CUDA_ENTRY STV_DEFAULT"
_ZN3cub18CUB_300001_SM_10006detail9transform16transform_kernelINS2_10policy_hubILb1EN4cuda3std3__45tupleIJN6thrust24THRUST_300001_SM_1000_NS6detail15normal_iteratorINSA_10device_ptrIfEEEEEEEE10policy1000Ei13FactorFunctorSF_JPfEEEvT0_iT1_T2_DpNS2_10kernel_argIT3_EE:
.text._ZN3cub18CUB_300001_SM_10006detail9transform16transform_kernelINS2_10policy_hubILb1EN4cuda3std3__45tupleIJN6thrust24THRUST_300001_SM_1000_NS6detail15normal_iteratorINSA_10device_ptrIfEEEEEEEE10policy1000Ei13FactorFunctorSF_JPfEEEvT0_iT1_T2_DpNS2_10kernel_argIT3_EE:
[----:B------:R-:W-:Y:S08]  /*0000*/  LDC R1, c[0x0][0x37c] ;  /* 0x0000df00ff017b82 */ /* 0x000ff00000000800 */
[----:B------:R-:W0:Y:S01]  /*0010*/  LDC.64 R6, c[0x0][0x380] ;  /* 0x0000e000ff067b82 */ /* 0x000e220000000a00 */
[----:B------:R-:W1:Y:S01]  /*0020*/  S2R R2, SR_TID.X ;  /* 0x0000000000027919 */ /* 0x000e620000002100 */
[----:B------:R-:W-:Y:S06]  /*0030*/  BSSY.RECONVERGENT B0, `(.L_x_135) ;  /* 0x0000013000007945 */ /* 0x000fec0003800200 */
[----:B------:R-:W2:Y:S01]  /*0040*/  S2UR UR4, SR_CTAID.X ;  /* 0x00000000000479c3 */ /* 0x000ea20000002500 */
[----:B0-----:R-:W-:-:S04]  /*0050*/  IMAD.SHL.U32 R0, R7, 0x80, RZ ;  /* 0x0000008007007824 */ /* 0x001fc800078e00ff */
[----:B--2---:R-:W-:Y:S02]  /*0060*/  IMAD R19, R0, UR4, RZ ;  /* 0x0000000400137c24 */ /* 0x004fe4000f8e02ff */
[----:B-1----:R-:W-:Y:S02]  /*0070*/  IMAD.SHL.U32 R11, R2, 0x80, RZ ;  /* 0x00000080020b7824 */ /* 0x002fe400078e00ff */
[----:B------:R-:W-:-:S05]  /*0080*/  IMAD.IADD R9, R6, 0x1, -R19 ;  /* 0x0000000106097824 */ /* 0x000fca00078e0a13 */
[----:B------:R-:W-:-:S05]  /*0090*/  VIMNMX R3, PT, PT, R0, R9, PT ;  /* 0x0000000900037248 */ /* 0x000fca0003fe0100 */
[----:B------:R-:W-:-:S05]  /*00a0*/  IMAD.SHL.U32 R6, R3, 0x4, RZ ;  /* 0x0000000403067824 */ /* 0x000fca00078e00ff */
[----:B------:R-:W-:-:S13]  /*00b0*/  ISETP.GE.AND P0, PT, R11, R6, PT ;  /* 0x000000060b00720c */ /* 0x000fda0003f06270 */
[----:B------:R-:W-:Y:S05]  /*00c0*/  @P0 BRA `(.L_x_136) ;  /* 0x0000000000240947 */ /* 0x000fea0003800000 */
[----:B------:R-:W0:Y:S02]  /*00d0*/  LDC.64 R4, c[0x0][0x398] ;  /* 0x0000e600ff047b82 */ /* 0x000e240000000a00 */
[----:B0-----:R-:W-:-:S04]  /*00e0*/  IMAD.WIDE.U32 R4, R2, 0x80, R4 ;  /* 0x0000008002047825 */ /* 0x001fc800078e0004 */
[----:B------:R-:W-:-:S07]  /*00f0*/  IMAD.WIDE R4, R19, 0x4, R4 ;  /* 0x0000000413047825 */ /* 0x000fce00078e0204 */
.L_x_137:
[----:B------:R-:W-:Y:S01]  /*0100*/  VIADD R11, R11, 0x4000 ;  /* 0x000040000b0b7836 */ /* 0x000fe20000000000 */
[----:B------:R0:W-:Y:S04]  /*0110*/  CCTL.E.PF2 [R4] ;  /* 0x000000000400798f */ /* 0x0001e80000800100 */
[----:B------:R-:W-:Y:S02]  /*0120*/  ISETP.GE.AND P0, PT, R11, R6, PT ;  /* 0x000000060b00720c */ /* 0x000fe40003f06270 */
[----:B0-----:R-:W-:-:S05]  /*0130*/  IADD3 R4, P1, PT, R4, 0x4000, RZ ;  /* 0x0000400004047810 */ /* 0x001fca0007f3e0ff */
[----:B------:R-:W-:-:S06]  /*0140*/  IMAD.X R5, RZ, RZ, R5, P1 ;  /* 0x000000ffff057224 */ /* 0x000fcc00008e0605 */
[----:B------:R-:W-:Y:S05]  /*0150*/  @!P0 BRA `(.L_x_137) ;  /* 0xfffffffc00e88947 */ /* 0x000fea000383ffff */
.L_x_136:
[----:B------:R-:W-:Y:S05]  /*0160*/  BSYNC.RECONVERGENT B0 ;  /* 0x0000000000007941 */ /* 0x000fea0003800200 */
.L_x_135:
[----:B------:R-:W0:Y:S01]  /*0170*/  LDCU.128 UR8, c[0x0][0x390] ;  /* 0x00007200ff0877ac */ /* 0x000e220008000c00 */
[----:B------:R-:W-:Y:S01]  /*0180*/  ISETP.GT.AND P0, PT, R0, R9, PT ;  /* 0x000000090000720c */ /* 0x000fe20003f04270 */
[----:B------:R-:W-:Y:S01]  /*0190*/  IMAD.WIDE R18, R19, 0x4, RZ ;  /* 0x0000000413127825 */ /* 0x000fe200078e02ff */
[----:B------:R-:W1:Y:S02]  /*01a0*/  LDCU.64 UR6, c[0x0][0x358] ;  /* 0x00006b00ff0677ac */ /* 0x000e640008000a00 */
[C---:B0-----:R-:W-:Y:S02]  /*01b0*/  IADD3 R16, P1, PT, R18.reuse, UR10, RZ ;  /* 0x0000000a12107c10 */ /* 0x041fe4000ff3e0ff */
[----:B------:R-:W-:Y:S02]  /*01c0*/  IADD3 R14, P2, PT, R18, UR8, RZ ;  /* 0x00000008120e7c10 */ /* 0x000fe4000ff5e0ff */
[C---:B------:R-:W-:Y:S02]  /*01d0*/  IADD3.X R17, PT, PT, R19.reuse, UR11, RZ, P1, !PT ;  /* 0x0000000b13117c10 */ /* 0x040fe40008ffe4ff */
[----:B------:R-:W-:-:S03]  /*01e0*/  IADD3.X R15, PT, PT, R19, UR9, RZ, P2, !PT ;  /* 0x00000009130f7c10 */ /* 0x000fc600097fe4ff */
[----:B-1----:R-:W-:Y:S06]  /*01f0*/  @P0 BRA `(.L_x_138) ;  /* 0x0000001000e00947 */ /* 0x002fec0003800000 */
[----:B------:R-:W-:-:S13]  /*0200*/  ISETP.GE.AND P0, PT, R7, 0x1, PT ;  /* 0x000000010700780c */ /* 0x000fda0003f06270 */
[----:B------:R-:W-:Y:S05]  /*0210*/  @!P0 EXIT ;  /* 0x000000000000894d */ /* 0x000fea0003800000 */
[C---:B------:R-:W-:Y:S01]  /*0220*/  ISETP.GE.U32.AND P0, PT, R7.reuse, 0x8, PT ;  /* 0x000000080700780c */ /* 0x040fe20003f06070 */
[----:B------:R-:W-:Y:S01]  /*0230*/  IMAD.MOV.U32 R5, RZ, RZ, RZ ;  /* 0x000000ffff057224 */ /* 0x000fe200078e00ff */
[----:B------:R-:W-:-:S11]  /*0240*/  LOP3.LUT R3, R7, 0x7, RZ, 0xc0, !PT ;  /* 0x0000000707037812 */ /* 0x000fd600078ec0ff */
[----:B------:R-:W-:Y:S05]  /*0250*/  @!P0 BRA `(.L_x_139) ;  /* 0x0000000800848947 */ /* 0x000fea0003800000 */
[C---:B------:R-:W-:Y:S01]  /*0260*/  IMAD.WIDE.U32 R8, R2.reuse, 0x4, R18 ;  /* 0x0000000402087825 */ /* 0x040fe200078e0012 */
[----:B------:R-:W-:Y:S01]  /*0270*/  LOP3.LUT R5, R7, 0x7ffffff8, RZ, 0xc0, !PT ;  /* 0x7ffffff807057812 */ /* 0x000fe200078ec0ff */
[----:B------:R-:W0:Y:S02]  /*0280*/  LDCU.64 UR4, c[0x0][0x398] ;  /* 0x00007300ff0477ac */ /* 0x000e240008000a00 */
[----:B------:R-:W-:Y:S02]  /*0290*/  IMAD.MOV.U32 R4, RZ, RZ, R8 ;  /* 0x000000ffff047224 */ /* 0x000fe400078e0008 */
[----:B------:R-:W-:Y:S01]  /*02a0*/  IMAD.MOV.U32 R7, RZ, RZ, R9 ;  /* 0x000000ffff077224 */ /* 0x000fe200078e0009 */
[----:B------:R-:W1:Y:S01]  /*02b0*/  LDCU.64 UR12, c[0x0][0x390] ;  /* 0x00007200ff0c77ac */ /* 0x000e620008000a00 */
[----:B------:R-:W-:Y:S02]  /*02c0*/  VIADD R6, R2, 0x80 ;  /* 0x0000008002067836 */ /* 0x000fe40000000000 */
[----:B------:R-:W-:Y:S01]  /*02d0*/  IMAD.MOV R8, RZ, RZ, -R5 ;  /* 0x000000ffff087224 */ /* 0x000fe200078e0a05 */
[----:B------:R-:W2:Y:S06]  /*02e0*/  LDCU.128 UR8, c[0x0][0x390] ;  /* 0x00007200ff0877ac */ /* 0x000eac0008000c00 */
.L_x_164:
[----:B0-----:R-:W-:-:S04]  /*02f0*/  IADD3 R24, P0, PT, R4, UR4, RZ ;  /* 0x0000000404187c10 */ /* 0x001fc8000ff1e0ff */
[----:B------:R-:W-:-:S05]  /*0300*/  IADD3.X R25, PT, PT, R7, UR5, RZ, P0, !PT ;  /* 0x0000000507197c10 */ /* 0x000fca00087fe4ff */
[----:B------:R-:W3:Y:S01]  /*0310*/  LDG.E R24, desc[UR6][R24.64] ;  /* 0x0000000618187981 */ /* 0x000ee2000c1e1900 */
[----:B------:R-:W-:Y:S01]  /*0320*/  BSSY.RECONVERGENT B1, `(.L_x_140) ;  /* 0x000000f000017945 */ /* 0x000fe20003800200 */
[----:B------:R-:W-:-:S04]  /*0330*/  IMAD.WIDE R10, R6, 0x4, R18 ;  /* 0x00000004060a7825 */ /* 0x000fc800078e0212 */
[C---:B---3--:R-:W-:Y:S01]  /*0340*/  VIADD R0, R24.reuse, 0x1800000 ;  /* 0x0180000018007836 */ /* 0x048fe20000000000 */
[----:B------:R-:W-:-:S04]  /*0350*/  FSETP.NEU.AND P1, PT, R24, RZ, PT ;  /* 0x000000ff1800720b */ /* 0x000fc80003f2d000 */
[----:B------:R-:W-:-:S04]  /*0360*/  LOP3.LUT R0, R0, 0x7f800000, RZ, 0xc0, !PT ;  /* 0x7f80000000007812 */ /* 0x000fc800078ec0ff */
[----:B------:R-:W-:-:S13]  /*0370*/  ISETP.GT.U32.AND P0, PT, R0, 0x1ffffff, PT ;  /* 0x01ffffff0000780c */ /* 0x000fda0003f04070 */
[----:B------:R-:W-:Y:S05]  /*0380*/  @P0 BRA `(.L_x_141) ;  /* 0x0000000000100947 */ /* 0x000fea0003800000 */
[----:B------:R-:W-:-:S07]  /*0390*/  MOV R0, 0x3b0 ;  /* 0x000003b000007802 */ /* 0x000fce0000000f00 */
[----:B-12---:R-:W-:Y:S05]  /*03a0*/  CALL.REL.NOINC `($__internal_1_$__cuda_sm20_rcp_rn_f32_slowpath) ;  /* 0x00000028004c7944 */ /* 0x006fea0003c00000 */
[----:B------:R-:W-:Y:S01]  /*03b0*/  IMAD.MOV.U32 R9, RZ, RZ, R21 ;  /* 0x000000ffff097224 */ /* 0x000fe200078e0015 */
[----:B------:R-:W-:Y:S06]  /*03c0*/  BRA `(.L_x_142) ;  /* 0x0000000000107947 */ /* 0x000fec0003800000 */
.L_x_141:
[----:B------:R-:W0:Y:S02]  /*03d0*/  MUFU.RCP R9, R24 ;  /* 0x0000001800097308 */ /* 0x000e240000001000 */
[----:B0-----:R-:W-:-:S04]  /*03e0*/  FFMA R0, R24, R9, -1 ;  /* 0xbf80000018007423 */ /* 0x001fc80000000009 */
[----:B------:R-:W-:-:S04]  /*03f0*/  FADD.FTZ R0, -R0, -RZ ;  /* 0x800000ff00007221 */ /* 0x000fc80000010100 */
[----:B------:R-:W-:-:S07]  /*0400*/  FFMA R9, R9, R0, R9 ;  /* 0x0000000009097223 */ /* 0x000fce0000000009 */
.L_x_142:
[----:B-12---:R-:W-:Y:S05]  /*0410*/  BSYNC.RECONVERGENT B1 ;  /* 0x0000000000017941 */ /* 0x006fea0003800200 */
.L_x_140:
        /* <DEDUP_REMOVED lines=14> */
[----:B------:R-:W-:Y:S05]  /*0500*/  CALL.REL.NOINC `($__internal_1_$__cuda_sm20_rcp_rn_f32_slowpath) ;  /* 0x0000002400f47944 */ /* 0x000fea0003c00000 */
[----:B------:R-:W-:Y:S05]  /*0510*/  BRA `(.L_x_145) ;  /* 0x0000000000107947 */ /* 0x000fea0003800000 */
.L_x_144:
[----:B------:R-:W0:Y:S02]  /*0520*/  MUFU.RCP R21, R24 ;  /* 0x0000001800157308 */ /* 0x000e240000001000 */
[----:B0-----:R-:W-:-:S04]  /*0530*/  FFMA R0, R24, R21, -1 ;  /* 0xbf80000018007423 */ /* 0x001fc80000000015 */
[----:B------:R-:W-:-:S04]  /*0540*/  FADD.FTZ R0, -R0, -RZ ;  /* 0x800000ff00007221 */ /* 0x000fc80000010100 */
[----:B------:R-:W-:-:S07]  /*0550*/  FFMA R21, R21, R0, R21 ;  /* 0x0000000015157223 */ /* 0x000fce0000000015 */
.L_x_145:
[----:B------:R-:W-:Y:S05]  /*0560*/  BSYNC.RECONVERGENT B1 ;  /* 0x0000000000017941 */ /* 0x000fea0003800200 */
.L_x_143:
        /* <DEDUP_REMOVED lines=14> */
.L_x_147:
[----:B------:R-:W0:Y:S02]  /*0650*/  MUFU.RCP R21, R24 ;  /* 0x0000001800157308 */ /* 0x000e240000001000 */
[----:B0-----:R-:W-:-:S04]  /*0660*/  FFMA R0, R24, R21, -1 ;  /* 0xbf80000018007423 */ /* 0x001fc80000000015 */
[----:B------:R-:W-:-:S04]  /*0670*/  FADD.FTZ R0, -R0, -RZ ;  /* 0x800000ff00007221 */ /* 0x000fc80000010100 */
[----:B------:R-:W-:-:S07]  /*0680*/  FFMA R21, R21, R0, R21 ;  /* 0x0000000015157223 */ /* 0x000fce0000000015 */
.L_x_148:
[----:B------:R-:W-:Y:S05]  /*0690*/  BSYNC.RECONVERGENT B1 ;  /* 0x0000000000017941 */ /* 0x000fea0003800200 */
.L_x_146:
        /* <DEDUP_REMOVED lines=12> */
.L_x_150:
[----:B------:R-:W0:Y:S02]  /*0760*/  MUFU.RCP R21, R24 ;  /* 0x0000001800157308 */ /* 0x000e240000001000 */
[----:B0-----:R-:W-:-:S04]  /*0770*/  FFMA R0, R24, R21, -1 ;  /* 0xbf80000018007423 */ /* 0x001fc80000000015 */
[----:B------:R-:W-:-:S04]  /*0780*/  FADD.FTZ R0, -R0, -RZ ;  /* 0x800000ff00007221 */ /* 0x000fc80000010100 */
[----:B------:R-:W-:-:S07]  /*0790*/  FFMA R21, R21, R0, R21 ;  /* 0x0000000015157223 */ /* 0x000fce0000000015 */
.L_x_151:
[----:B------:R-:W-:Y:S05]  /*07a0*/  BSYNC.RECONVERGENT B1 ;  /* 0x0000000000017941 */ /* 0x000fea0003800200 */
.L_x_149:
        /* <DEDUP_REMOVED lines=12> */
.L_x_153:
[----:B------:R-:W0:Y:S02]  /*0870*/  MUFU.RCP R21, R24 ;  /* 0x0000001800157308 */ /* 0x000e240000001000 */
[----:B0-----:R-:W-:-:S04]  /*0880*/  FFMA R0, R24, R21, -1 ;  /* 0xbf80000018007423 */ /* 0x001fc80000000015 */
[----:B------:R-:W-:-:S04]  /*0890*/  FADD.FTZ R0, -R0, -RZ ;  /* 0x800000ff00007221 */ /* 0x000fc80000010100 */
[----:B------:R-:W-:-:S07]  /*08a0*/  FFMA R21, R21, R0, R21 ;  /* 0x0000000015157223 */ /* 0x000fce0000000015 */
.L_x_154:
[----:B------:R-:W-:Y:S05]  /*08b0*/  BSYNC.RECONVERGENT B1 ;  /* 0x0000000000017941 */ /* 0x000fea0003800200 */
.L_x_152:
        /* <DEDUP_REMOVED lines=12> */
.L_x_156:
[----:B------:R-:W0:Y:S02]  /*0980*/  MUFU.RCP R21, R24 ;  /* 0x0000001800157308 */ /* 0x000e240000001000 */
[----:B0-----:R-:W-:-:S04]  /*0990*/  FFMA R0, R24, R21, -1 ;  /* 0xbf80000018007423 */ /* 0x001fc80000000015 */
[----:B------:R-:W-:-:S04]  /*09a0*/  FADD.FTZ R0, -R0, -RZ ;  /* 0x800000ff00007221 */ /* 0x000fc80000010100 */
[----:B------:R-:W-:-:S07]  /*09b0*/  FFMA R21, R21, R0, R21 ;  /* 0x0000000015157223 */ /* 0x000fce0000000015 */
.L_x_157:
[----:B------:R-:W-:Y:S05]  /*09c0*/  BSYNC.RECONVERGENT B1 ;  /* 0x0000000000017941 */ /* 0x000fea0003800200 */
.L_x_155:
        /* <DEDUP_REMOVED lines=12> */
.L_x_159:
[----:B------:R-:W0:Y:S02]  /*0a90*/  MUFU.RCP R21, R24 ;  /* 0x0000001800157308 */ /* 0x000e240000001000 */
[----:B0-----:R-:W-:-:S04]  /*0aa0*/  FFMA R0, R24, R21, -1 ;  /* 0xbf80000018007423 */ /* 0x001fc80000000015 */
[----:B------:R-:W-:-:S04]  /*0ab0*/  FADD.FTZ R0, -R0, -RZ ;  /* 0x800000ff00007221 */ /* 0x000fc80000010100 */
[----:B------:R-:W-:-:S07]  /*0ac0*/  FFMA R21, R21, R0, R21 ;  /* 0x0000000015157223 */ /* 0x000fce0000000015 */
.L_x_160:
[----:B------:R-:W-:Y:S05]  /*0ad0*/  BSYNC.RECONVERGENT B1 ;  /* 0x0000000000017941 */ /* 0x000fea0003800200 */
.L_x_158:
        /* <DEDUP_REMOVED lines=12> */
.L_x_162:
[----:B------:R-:W0:Y:S02]  /*0ba0*/  MUFU.RCP R21, R24 ;  /* 0x0000001800157308 */ /* 0x000e240000001000 */
[----:B0-----:R-:W-:-:S04]  /*0bb0*/  FFMA R0, R24, R21, -1 ;  /* 0xbf80000018007423 */ /* 0x001fc80000000015 */
[----:B------:R-:W-:-:S04]  /*0bc0*/  FADD.FTZ R0, -R0, -RZ ;  /* 0x800000ff00007221 */ /* 0x000fc80000010100 */
[----:B------:R-:W-:-:S07]  /*0bd0*/  FFMA R21, R21, R0, R21 ;  /* 0x0000000015157223 */ /* 0x000fce0000000015 */
.L_x_163:
[----:B------:R-:W-:Y:S05]  /*0be0*/  BSYNC.RECONVERGENT B1 ;  /* 0x0000000000017941 */ /* 0x000fea0003800200 */
.L_x_161:
        /* <DEDUP_REMOVED lines=8> */
.L_x_139:
        /* <DEDUP_REMOVED lines=16> */
[----:B------:R-:W-:Y:S05]  /*0d70*/  CALL.REL.NOINC `($__internal_1_$__cuda_sm20_rcp_rn_f32_slowpath) ;  /* 0x0000001c00d87944 */ /* 0x000fea0003c00000 */
[----:B------:R-:W-:Y:S05]  /*0d80*/  BRA `(.L_x_168) ;  /* 0x0000000000107947 */ /* 0x000fea0003800000 */
.L_x_167:
[----:B------:R-:W0:Y:S02]  /*0d90*/  MUFU.RCP R21, R24 ;  /* 0x0000001800157308 */ /* 0x000e240000001000 */
[----:B0-----:R-:W-:-:S04]  /*0da0*/  FFMA R0, R24, R21, -1 ;  /* 0xbf80000018007423 */ /* 0x001fc80000000015 */
[----:B------:R-:W-:-:S04]  /*0db0*/  FADD.FTZ R0, -R0, -RZ ;  /* 0x800000ff00007221 */ /* 0x000fc80000010100 */
[----:B------:R-:W-:-:S07]  /*0dc0*/  FFMA R21, R21, R0, R21 ;  /* 0x0000000015157223 */ /* 0x000fce0000000015 */
.L_x_168:
[----:B------:R-:W-:Y:S05]  /*0dd0*/  BSYNC.RECONVERGENT B1 ;  /* 0x0000000000017941 */ /* 0x000fea0003800200 */
.L_x_166:
        /* <DEDUP_REMOVED lines=13> */
.L_x_170:
[----:B------:R-:W0:Y:S02]  /*0eb0*/  MUFU.RCP R21, R24 ;  /* 0x0000001800157308 */ /* 0x000e240000001000 */
[----:B0-----:R-:W-:-:S04]  /*0ec0*/  FFMA R0, R24, R21, -1 ;  /* 0xbf80000018007423 */ /* 0x001fc80000000015 */
[----:B------:R-:W-:-:S04]  /*0ed0*/  FADD.FTZ R0, -R0, -RZ ;  /* 0x800000ff00007221 */ /* 0x000fc80000010100 */
[----:B------:R-:W-:-:S07]  /*0ee0*/  FFMA R21, R21, R0, R21 ;  /* 0x0000000015157223 */ /* 0x000fce0000000015 */
.L_x_171:
[----:B------:R-:W-:Y:S05]  /*0ef0*/  BSYNC.RECONVERGENT B1 ;  /* 0x0000000000017941 */ /* 0x000fea0003800200 */
.L_x_169:
        /* <DEDUP_REMOVED lines=12> */
.L_x_173:
[----:B------:R-:W0:Y:S02]  /*0fc0*/  MUFU.RCP R21, R24 ;  /* 0x0000001800157308 */ /* 0x000e240000001000 */
[----:B0-----:R-:W-:-:S04]  /*0fd0*/  FFMA R0, R24, R21, -1 ;  /* 0xbf80000018007423 */ /* 0x001fc80000000015 */
[----:B------:R-:W-:-:S04]  /*0fe0*/  FADD.FTZ R0, -R0, -RZ ;  /* 0x800000ff00007221 */ /* 0x000fc80000010100 */
[----:B------:R-:W-:-:S07]  /*0ff0*/  FFMA R21, R21, R0, R21 ;  /* 0x0000000015157223 */ /* 0x000fce0000000015 */
.L_x_174:
[----:B------:R-:W-:Y:S05]  /*1000*/  BSYNC.RECONVERGENT B1 ;  /* 0x0000000000017941 */ /* 0x000fea0003800200 */
.L_x_172:
        /* <DEDUP_REMOVED lines=12> */
.L_x_176:
[----:B------:R-:W0:Y:S02]  /*10d0*/  MUFU.RCP R21, R24 ;  /* 0x0000001800157308 */ /* 0x000e240000001000 */
[----:B0-----:R-:W-:-:S04]  /*10e0*/  FFMA R0, R24, R21, -1 ;  /* 0xbf80000018007423 */ /* 0x001fc80000000015 */
[----:B------:R-:W-:-:S04]  /*10f0*/  FADD.FTZ R0, -R0, -RZ ;  /* 0x800000ff00007221 */ /* 0x000fc80000010100 */
[----:B------:R-:W-:-:S07]  /*1100*/  FFMA R21, R21, R0, R21 ;  /* 0x0000000015157223 */ /* 0x000fce0000000015 */
.L_x_177:
[----:B------:R-:W-:Y:S05]  /*1110*/  BSYNC.RECONVERGENT B1 ;  /* 0x0000000000017941 */ /* 0x000fea0003800200 */
.L_x_175:
[----:B------:R-:W-:Y:S01]  /*1120*/  FSEL R21, R21, R24, P1 ;  /* 0x0000001815157208 */ /* 0x000fe20000800000 */
[----:B------:R-:W-:-:S04]  /*1130*/  VIADD R5, R5, 0x4 ;  /* 0x0000000405057836 */ /* 0x000fc80000000000 */
[----:B------:R0:W-:Y:S03]  /*1140*/  STG.E desc[UR6][R10.64+0x600], R21 ;  /* 0x000600150a007986 */ /* 0x0001e6000c101906 */
.L_x_165:
        /* <DEDUP_REMOVED lines=14> */
[----:B0-----:R-:W-:Y:S05]  /*1230*/  CALL.REL.NOINC `($__internal_1_$__cuda_sm20_rcp_rn_f32_slowpath) ;  /* 0x0000001800a87944 */ /* 0x001fea0003c00000 */
[----:B------:R-:W-:Y:S05]  /*1240*/  BRA `(.L_x_181) ;  /* 0x0000000000107947 */ /* 0x000fea0003800000 */
.L_x_180:
[----:B0-----:R-:W0:Y:S02]  /*1250*/  MUFU.RCP R21, R24 ;  /* 0x0000001800157308 */ /* 0x001e240000001000 */
[----:B0-----:R-:W-:-:S04]  /*1260*/  FFMA R0, R24, R21, -1 ;  /* 0xbf80000018007423 */ /* 0x001fc80000000015 */
[----:B------:R-:W-:-:S04]  /*1270*/  FADD.FTZ R0, -R0, -RZ ;  /* 0x800000ff00007221 */ /* 0x000fc80000010100 */
[----:B------:R-:W-:-:S07]  /*1280*/  FFMA R21, R21, R0, R21 ;  /* 0x0000000015157223 */ /* 0x000fce0000000015 */
.L_x_181:
[----:B------:R-:W-:Y:S05]  /*1290*/  BSYNC.RECONVERGENT B1 ;  /* 0x0000000000017941 */ /* 0x000fea0003800200 */
.L_x_179:
        /* <DEDUP_REMOVED lines=13> */
.L_x_183:
[----:B------:R-:W0:Y:S02]  /*1370*/  MUFU.RCP R21, R24 ;  /* 0x0000001800157308 */ /* 0x000e240000001000 */
[----:B0-----:R-:W-:-:S04]  /*1380*/  FFMA R0, R24, R21, -1 ;  /* 0xbf80000018007423 */ /* 0x001fc80000000015 */
[----:B------:R-:W-:-:S04]  /*1390*/  FADD.FTZ R0, -R0, -RZ ;  /* 0x800000ff00007221 */ /* 0x000fc80000010100 */
[----:B------:R-:W-:-:S07]  /*13a0*/  FFMA R21, R21, R0, R21 ;  /* 0x0000000015157223 */ /* 0x000fce0000000015 */
.L_x_184:
[----:B------:R-:W-:Y:S05]  /*13b0*/  BSYNC.RECONVERGENT B1 ;  /* 0x0000000000017941 */ /* 0x000fea0003800200 */
.L_x_182:
[----:B------:R-:W-:Y:S01]  /*13c0*/  FSEL R21, R21, R24, P1 ;  /* 0x0000001815157208 */ /* 0x000fe20000800000 */
[----:B------:R-:W-:-:S04]  /*13d0*/  VIADD R5, R5, 0x2 ;  /* 0x0000000205057836 */ /* 0x000fc80000000000 */
[----:B------:R1:W-:Y:S03]  /*13e0*/  STG.E desc[UR6][R10.64+0x200], R21 ;  /* 0x000200150a007986 */ /* 0x0003e6000c101906 */
.L_x_178:
        /* <DEDUP_REMOVED lines=14> */
[----:B01----:R-:W-:Y:S05]  /*14d0*/  CALL.REL.NOINC `($__internal_1_$__cuda_sm20_rcp_rn_f32_slowpath) ;  /* 0x0000001800007944 */ /* 0x003fea0003c00000 */
[----:B------:R-:W-:Y:S05]  /*14e0*/  BRA `(.L_x_187) ;  /* 0x0000000000107947 */ /* 0x000fea0003800000 */
.L_x_186:
[----:B01----:R-:W0:Y:S02]  /*14f0*/  MUFU.RCP R21, R24 ;  /* 0x0000001800157308 */ /* 0x003e240000001000 */
[----:B0-----:R-:W-:-:S04]  /*1500*/  FFMA R0, R24, R21, -1 ;  /* 0xbf80000018007423 */ /* 0x001fc80000000015 */
[----:B------:R-:W-:-:S04]  /*1510*/  FADD.FTZ R0, -R0, -RZ ;  /* 0x800000ff00007221 */ /* 0x000fc80000010100 */
[----:B------:R-:W-:-:S07]  /*1520*/  FFMA R21, R21, R0, R21 ;  /* 0x0000000015157223 */ /* 0x000fce0000000015 */
.L_x_187:
[----:B------:R-:W-:Y:S05]  /*1530*/  BSYNC.RECONVERGENT B1 ;  /* 0x0000000000017941 */ /* 0x000fea0003800200 */
.L_x_185:
[----:B------:R-:W-:Y:S01]  /*1540*/  FSEL R21, R21, R24, P1 ;  /* 0x0000001815157208 */ /* 0x000fe20000800000 */
[----:B------:R-:W-:-:S05]  /*1550*/  IMAD.WIDE R14, R5, 0x4, R14 ;  /* 0x00000004050e7825 */ /* 0x000fca00078e020e */
[----:B------:R-:W-:Y:S01]  /*1560*/  STG.E desc[UR6][R14.64], R21 ;  /* 0x000000150e007986 */ /* 0x000fe2000c101906 */
[----:B------:R-:W-:Y:S05]  /*1570*/  EXIT ;  /* 0x000000000000794d */ /* 0x000fea0003800000 */
.L_x_138:
        /* <DEDUP_REMOVED lines=8> */
.L_x_229:
[C---:B------:R-:W-:Y:S01]  /*1600*/  IMAD R5, R7.reuse, 0x80, R2 ;  /* 0x0000008007057824 */ /* 0x040fe200078e0202 */
[----:B------:R-:W-:Y:S01]  /*1610*/  BSSY.RECONVERGENT B1, `(.L_x_189) ;  /* 0x0000018000017945 */ /* 0x000fe20003800200 */
[----:B------:R-:W-:-:S03]  /*1620*/  VIADD R7, R7, 0x8 ;  /* 0x0000000807077836 */ /* 0x000fc60000000000 */
[----:B------:R-:W-:Y:S02]  /*1630*/  ISETP.GE.AND P0, PT, R5, R3, PT ;  /* 0x000000030500720c */ /* 0x000fe40003f06270 */
[----:B------:R-:W-:-:S11]  /*1640*/  ISETP.NE.AND P4, PT, R7, R11, PT ;  /* 0x0000000b0700720c */ /* 0x000fd60003f85270 */
        /* <DEDUP_REMOVED lines=12> */
.L_x_192:
[----:B------:R-:W0:Y:S02]  /*1710*/  MUFU.RCP R21, R24 ;  /* 0x0000001800157308 */ /* 0x000e240000001000 */
[----:B0-----:R-:W-:-:S04]  /*1720*/  FFMA R0, R24, R21, -1 ;  /* 0xbf80000018007423 */ /* 0x001fc80000000015 */
[----:B------:R-:W-:-:S04]  /*1730*/  FADD.FTZ R0, -R0, -RZ ;  /* 0x800000ff00007221 */ /* 0x000fc80000010100 */
[----:B------:R-:W-:-:S07]  /*1740*/  FFMA R21, R21, R0, R21 ;  /* 0x0000000015157223 */ /* 0x000fce0000000015 */
.L_x_193:
[----:B------:R-:W-:Y:S05]  /*1750*/  BSYNC.RECONVERGENT B2 ;  /* 0x0000000000027941 */ /* 0x000fea0003800200 */
.L_x_191:
[----:B------:R-:W-:Y:S01]  /*1760*/  FSEL R21, R21, R24, P1 ;  /* 0x0000001815157208 */ /* 0x000fe20000800000 */
[----:B------:R-:W-:-:S05]  /*1770*/  IMAD.WIDE.U32 R8, R5, 0x4, R14 ;  /* 0x0000000405087825 */ /* 0x000fca00078e000e */
[----:B------:R0:W-:Y:S02]  /*1780*/  STG.E desc[UR6][R8.64], R21 ;  /* 0x0000001508007986 */ /* 0x0001e4000c101906 */
.L_x_190:
[----:B------:R-:W-:Y:S05]  /*1790*/  BSYNC.RECONVERGENT B1 ;  /* 0x0000000000017941 */ /* 0x000fea0003800200 */
.L_x_189:
        /* <DEDUP_REMOVED lines=16> */
.L_x_197:
[----:B0-----:R-:W0:Y:S02]  /*18a0*/  MUFU.RCP R21, R24 ;  /* 0x0000001800157308 */ /* 0x001e240000001000 */
[----:B0-----:R-:W-:-:S04]  /*18b0*/  FFMA R0, R24, R21, -1 ;  /* 0xbf80000018007423 */ /* 0x001fc80000000015 */
[----:B------:R-:W-:-:S04]  /*18c0*/  FADD.FTZ R0, -R0, -RZ ;  /* 0x800000ff00007221 */ /* 0x000fc80000010100 */
[----:B------:R-:W-:-:S07]  /*18d0*/  FFMA R21, R21, R0, R21 ;  /* 0x0000000015157223 */ /* 0x000fce0000000015 */
.L_x_198:
[----:B------:R-:W-:Y:S05]  /*18e0*/  BSYNC.RECONVERGENT B2 ;  /* 0x0000000000027941 */ /* 0x000fea0003800200 */
.L_x_196:
[----:B------:R-:W-:-:S05]  /*18f0*/  FSEL R21, R21, R24, P1 ;  /* 0x0000001815157208 */ /* 0x000fca0000800000 */
[----:B------:R1:W-:Y:S02]  /*1900*/  STG.E desc[UR6][R12.64], R21 ;  /* 0x000000150c007986 */ /* 0x0003e4000c101906 */
.L_x_195:
[----:B------:R-:W-:Y:S05]  /*1910*/  BSYNC.RECONVERGENT B1 ;  /* 0x0000000000017941 */ /* 0x000fea0003800200 */
.L_x_194:
        /* <DEDUP_REMOVED lines=14> */
.L_x_202:
[----:B01----:R-:W0:Y:S02]  /*1a00*/  MUFU.RCP R21, R24 ;  /* 0x0000001800157308 */ /* 0x003e240000001000 */
[----:B0-----:R-:W-:-:S04]  /*1a10*/  FFMA R0, R24, R21, -1 ;  /* 0xbf80000018007423 */ /* 0x001fc80000000015 */
[----:B------:R-:W-:-:S04]  /*1a20*/  FADD.FTZ R0, -R0, -RZ ;  /* 0x800000ff00007221 */ /* 0x000fc80000010100 */
[----:B------:R-:W-:-:S07]  /*1a30*/  FFMA R21, R21, R0, R21 ;  /* 0x0000000015157223 */ /* 0x000fce0000000015 */
.L_x_203:
[----:B------:R-:W-:Y:S05]  /*1a40*/  BSYNC.RECONVERGENT B2 ;  /* 0x0000000000027941 */ /* 0x000fea0003800200 */
.L_x_201:
[----:B------:R-:W-:-:S05]  /*1a50*/  FSEL R21, R21, R24, P1 ;  /* 0x0000001815157208 */ /* 0x000fca0000800000 */
[----:B------:R2:W-:Y:S02]  /*1a60*/  STG.E desc[UR6][R12.64+0x200], R21 ;  /* 0x000200150c007986 */ /* 0x0005e4000c101906 */
.L_x_200:
[----:B------:R-:W-:Y:S05]  /*1a70*/  BSYNC.RECONVERGENT B1 ;  /* 0x0000000000017941 */ /* 0x000fea0003800200 */
.L_x_199:
        /* <DEDUP_REMOVED lines=12> */
[----:B012---:R-:W-:Y:S05]  /*1b40*/  CALL.REL.NOINC `($__internal_1_$__cuda_sm20_rcp_rn_f32_slowpath) ;  /* 0x0000001000647944 */ /* 0x007fea0003c00000 */
[----:B------:R-:W-:Y:S05]  /*1b50*/  BRA `(.L_x_208) ;  /* 0x0000000000107947 */ /* 0x000fea0003800000 */
.L_x_207:
[----:B012---:R-:W0:Y:S02]  /*1b60*/  MUFU.RCP R21, R24 ;  /* 0x0000001800157308 */ /* 0x007e240000001000 */
[----:B0-----:R-:W-:-:S04]  /*1b70*/  FFMA R0, R24, R21, -1 ;  /* 0xbf80000018007423 */ /* 0x001fc80000000015 */
[----:B------:R-:W-:-:S04]  /*1b80*/  FADD.FTZ R0, -R0, -RZ ;  /* 0x800000ff00007221 */ /* 0x000fc80000010100 */
[----:B------:R-:W-:-:S07]  /*1b90*/  FFMA R21, R21, R0, R21 ;  /* 0x0000000015157223 */ /* 0x000fce0000000015 */
.L_x_208:
[----:B------:R-:W-:Y:S05]  /*1ba0*/  BSYNC.RECONVERGENT B2 ;  /* 0x0000000000027941 */ /* 0x000fea0003800200 */
.L_x_206:
[----:B------:R-:W-:-:S05]  /*1bb0*/  FSEL R21, R21, R24, P1 ;  /* 0x0000001815157208 */ /* 0x000fca0000800000 */
[----:B------:R3:W-:Y:S02]  /*1bc0*/  STG.E desc[UR6][R12.64+0x400], R21 ;  /* 0x000400150c007986 */ /* 0x0007e4000c101906 */
.L_x_205:
[----:B------:R-:W-:Y:S05]  /*1bd0*/  BSYNC.RECONVERGENT B1 ;  /* 0x0000000000017941 */ /* 0x000fea0003800200 */
.L_x_204:
        /* <DEDUP_REMOVED lines=12> */
[----:B0123--:R-:W-:Y:S05]  /*1ca0*/  CALL.REL.NOINC `($__internal_1_$__cuda_sm20_rcp_rn_f32_slowpath) ;  /* 0x00000010000c7944 */ /* 0x00ffea0003c00000 */
[----:B------:R-:W-:Y:S05]  /*1cb0*/  BRA `(.L_x_213) ;  /* 0x0000000000107947 */ /* 0x000fea0003800000 */
.L_x_212:
[----:B0123--:R-:W0:Y:S02]  /*1cc0*/  MUFU.RCP R21, R24 ;  /* 0x0000001800157308 */ /* 0x00fe240000001000 */
[----:B0-----:R-:W-:-:S04]  /*1cd0*/  FFMA R0, R24, R21, -1 ;  /* 0xbf80000018007423 */ /* 0x001fc80000000015 */
[----:B------:R-:W-:-:S04]  /*1ce0*/  FADD.FTZ R0, -R0, -RZ ;  /* 0x800000ff00007221 */ /* 0x000fc80000010100 */
[----:B------:R-:W-:-:S07]  /*1cf0*/  FFMA R21, R21, R0, R21 ;  /* 0x0000000015157223 */ /* 0x000fce0000000015 */
.L_x_213:
[----:B------:R-:W-:Y:S05]  /*1d00*/  BSYNC.RECONVERGENT B2 ;  /* 0x0000000000027941 */ /* 0x000fea0003800200 */
.L_x_211:
[----:B------:R-:W-:-:S05]  /*1d10*/  FSEL R21, R21, R24, P1 ;  /* 0x0000001815157208 */ /* 0x000fca0000800000 */
[----:B------:R4:W-:Y:S02]  /*1d20*/  STG.E desc[UR6][R12.64+0x600], R21 ;  /* 0x000600150c007986 */ /* 0x0009e4000c101906 */
.L_x_210:
[----:B------:R-:W-:Y:S05]  /*1d30*/  BSYNC.RECONVERGENT B1 ;  /* 0x0000000000017941 */ /* 0x000fea0003800200 */
.L_x_209:
        /* <DEDUP_REMOVED lines=12> */
[----:B01234-:R-:W-:Y:S05]  /*1e00*/  CALL.REL.NOINC `($__internal_1_$__cuda_sm20_rcp_rn_f32_slowpath) ;  /* 0x0000000c00b47944 */ /* 0x01ffea0003c00000 */
[----:B------:R-:W-:Y:S05]  /*1e10*/  BRA `(.L_x_218) ;  /* 0x0000000000107947 */ /* 0x000fea0003800000 */
.L_x_217:
[----:B01234-:R-:W0:Y:S02]  /*1e20*/  MUFU.RCP R21, R24 ;  /* 0x0000001800157308 */ /* 0x01fe240000001000 */
[----:B0-----:R-:W-:-:S04]  /*1e30*/  FFMA R0, R24, R21, -1 ;  /* 0xbf80000018007423 */ /* 0x001fc80000000015 */
[----:B------:R-:W-:-:S04]  /*1e40*/  FADD.FTZ R0, -R0, -RZ ;  /* 0x800000ff00007221 */ /* 0x000fc80000010100 */
[----:B------:R-:W-:-:S07]  /*1e50*/  FFMA R21, R21, R0, R21 ;  /* 0x0000000015157223 */ /* 0x000fce0000000015 */
.L_x_218:
[----:B------:R-:W-:Y:S05]  /*1e60*/  BSYNC.RECONVERGENT B2 ;  /* 0x0000000000027941 */ /* 0x000fea0003800200 */
.L_x_216:
[----:B------:R-:W-:-:S05]  /*1e70*/  FSEL R21, R21, R24, P1 ;  /* 0x0000001815157208 */ /* 0x000fca0000800000 */
[----:B------:R0:W-:Y:S02]  /*1e80*/  STG.E desc[UR6][R12.64+0x800], R21 ;  /* 0x000800150c007986 */ /* 0x0001e4000c101906 */
.L_x_215:
[----:B------:R-:W-:Y:S05]  /*1e90*/  BSYNC.RECONVERGENT B1 ;  /* 0x0000000000017941 */ /* 0x000fea0003800200 */
.L_x_214:
        /* <DEDUP_REMOVED lines=14> */
.L_x_222:
[----:B01234-:R-:W0:Y:S02]  /*1f80*/  MUFU.RCP R21, R24 ;  /* 0x0000001800157308 */ /* 0x01fe240000001000 */
[----:B0-----:R-:W-:-:S04]  /*1f90*/  FFMA R0, R24, R21, -1 ;  /* 0xbf80000018007423 */ /* 0x001fc80000000015 */
[----:B------:R-:W-:-:S04]  /*1fa0*/  FADD.FTZ R0, -R0, -RZ ;  /* 0x800000ff00007221 */ /* 0x000fc80000010100 */
[----:B------:R-:W-:-:S07]  /*1fb0*/  FFMA R21, R21, R0, R21 ;  /* 0x0000000015157223 */ /* 0x000fce0000000015 */
.L_x_223:
[----:B------:R-:W-:Y:S05]  /*1fc0*/  BSYNC.RECONVERGENT B2 ;  /* 0x0000000000027941 */ /* 0x000fea0003800200 */
.L_x_221:
[----:B------:R-:W-:-:S05]  /*1fd0*/  FSEL R21, R21, R24, P1 ;  /* 0x0000001815157208 */ /* 0x000fca0000800000 */
[----:B------:R0:W-:Y:S02]  /*1fe0*/  STG.E desc[UR6][R12.64+0xa00], R21 ;  /* 0x000a00150c007986 */ /* 0x0001e4000c101906 */
.L_x_220:
[----:B------:R-:W-:Y:S05]  /*1ff0*/  BSYNC.RECONVERGENT B1 ;  /* 0x0000000000017941 */ /* 0x000fea0003800200 */
.L_x_219:
        /* <DEDUP_REMOVED lines=14> */
.L_x_227:
[----:B01234-:R-:W0:Y:S02]  /*20e0*/  MUFU.RCP R21, R24 ;  /* 0x0000001800157308 */ /* 0x01fe240000001000 */
[----:B0-----:R-:W-:-:S04]  /*20f0*/  FFMA R0, R24, R21, -1 ;  /* 0xbf80000018007423 */ /* 0x001fc80000000015 */
[----:B------:R-:W-:-:S04]  /*2100*/  FADD.FTZ R0, -R0, -RZ ;  /* 0x800000ff00007221 */ /* 0x000fc80000010100 */
[----:B------:R-:W-:-:S07]  /*2110*/  FFMA R21, R21, R0, R21 ;  /* 0x0000000015157223 */ /* 0x000fce0000000015 */
.L_x_228:
[----:B------:R-:W-:Y:S05]  /*2120*/  BSYNC.RECONVERGENT B2 ;  /* 0x0000000000027941 */ /* 0x000fea0003800200 */
.L_x_226:
[----:B------:R-:W-:-:S05]  /*2130*/  FSEL R21, R21, R24, P1 ;  /* 0x0000001815157208 */ /* 0x000fca0000800000 */
[----:B------:R0:W-:Y:S02]  /*2140*/  STG.E desc[UR6][R12.64+0xc00], R21 ;  /* 0x000c00150c007986 */ /* 0x0001e4000c101906 */
.L_x_225:
[----:B------:R-:W-:Y:S05]  /*2150*/  BSYNC.RECONVERGENT B1 ;  /* 0x0000000000017941 */ /* 0x000fea0003800200 */
.L_x_224:
[----:B------:R-:W-:Y:S05]  /*2160*/  @P4 BRA `(.L_x_229) ;  /* 0xfffffff400244947 */ /* 0x000fea000383ffff */
.L_x_188:
        /* <DEDUP_REMOVED lines=21> */
.L_x_234:
[----:B01234-:R-:W0:Y:S02]  /*22c0*/  MUFU.RCP R21, R24 ;  /* 0x0000001800157308 */ /* 0x01fe240000001000 */
[----:B0-----:R-:W-:-:S04]  /*22d0*/  FFMA R0, R24, R21, -1 ;  /* 0xbf80000018007423 */ /* 0x001fc80000000015 */
[----:B------:R-:W-:-:S04]  /*22e0*/  FADD.FTZ R0, -R0, -RZ ;  /* 0x800000ff00007221 */ /* 0x000fc80000010100 */
[----:B------:R-:W-:-:S07]  /*22f0*/  FFMA R21, R21, R0, R21 ;  /* 0x0000000015157223 */ /* 0x000fce0000000015 */
.L_x_235:
[----:B------:R-:W-:Y:S05]  /*2300*/  BSYNC.RECONVERGENT B2 ;  /* 0x0000000000027941 */ /* 0x000fea0003800200 */
.L_x_233:
[----:B------:R-:W-:Y:S01]  /*2310*/  FSEL R21, R21, R24, P1 ;  /* 0x0000001815157208 */ /* 0x000fe20000800000 */
[----:B------:R-:W-:-:S05]  /*2320*/  IMAD.WIDE R4, R7, 0x4, R14 ;  /* 0x0000000407047825 */ /* 0x000fca00078e020e */
[----:B------:R0:W-:Y:S02]  /*2330*/  STG.E desc[UR6][R4.64], R21 ;  /* 0x0000001504007986 */ /* 0x0001e4000c101906 */
.L_x_232:
[----:B------:R-:W-:Y:S05]  /*2340*/  BSYNC.RECONVERGENT B1 ;  /* 0x0000000000017941 */ /* 0x000fea0003800200 */
.L_x_231:
        /* <DEDUP_REMOVED lines=13> */
[----:B-1234-:R-:W-:Y:S05]  /*2420*/  CALL.REL.NOINC `($__internal_1_$__cuda_sm20_rcp_rn_f32_slowpath) ;  /* 0x00000008002c7944 */ /* 0x01efea0003c00000 */
[----:B------:R-:W-:Y:S05]  /*2430*/  BRA `(.L_x_240) ;  /* 0x0000000000107947 */ /* 0x000fea0003800000 */
.L_x_239:
[----:B-1234-:R-:W0:Y:S02]  /*2440*/  MUFU.RCP R21, R24 ;  /* 0x0000001800157308 */ /* 0x01ee240000001000 */
[----:B0-----:R-:W-:-:S04]  /*2450*/  FFMA R0, R24, R21, -1 ;  /* 0xbf80000018007423 */ /* 0x001fc80000000015 */
[----:B------:R-:W-:-:S04]  /*2460*/  FADD.FTZ R0, -R0, -RZ ;  /* 0x800000ff00007221 */ /* 0x000fc80000010100 */
[----:B------:R-:W-:-:S07]  /*2470*/  FFMA R21, R21, R0, R21 ;  /* 0x0000000015157223 */ /* 0x000fce0000000015 */
.L_x_240:
[----:B------:R-:W-:Y:S05]  /*2480*/  BSYNC.RECONVERGENT B2 ;  /* 0x0000000000027941 */ /* 0x000fea0003800200 */
.L_x_238:
[----:B------:R-:W-:Y:S01]  /*2490*/  FSEL R21, R21, R24, P1 ;  /* 0x0000001815157208 */ /* 0x000fe20000800000 */
[----:B------:R-:W-:-:S05]  /*24a0*/  IMAD.WIDE R4, R5, 0x4, R14 ;  /* 0x0000000405047825 */ /* 0x000fca00078e020e */
[----:B------:R0:W-:Y:S02]  /*24b0*/  STG.E desc[UR6][R4.64], R21 ;  /* 0x0000001504007986 */ /* 0x0001e4000c101906 */
.L_x_237:
[----:B------:R-:W-:Y:S05]  /*24c0*/  BSYNC.RECONVERGENT B1 ;  /* 0x0000000000017941 */ /* 0x000fea0003800200 */
.L_x_236:
        /* <DEDUP_REMOVED lines=15> */
.L_x_244:
[----:B-1234-:R-:W0:Y:S02]  /*25c0*/  MUFU.RCP R21, R24 ;  /* 0x0000001800157308 */ /* 0x01ee240000001000 */
[----:B0-----:R-:W-:-:S04]  /*25d0*/  FFMA R0, R24, R21, -1 ;  /* 0xbf80000018007423 */ /* 0x001fc80000000015 */
[----:B------:R-:W-:-:S04]  /*25e0*/  FADD.FTZ R0, -R0, -RZ ;  /* 0x800000ff00007221 */ /* 0x000fc80000010100 */
[----:B------:R-:W-:-:S07]  /*25f0*/  FFMA R21, R21, R0, R21 ;  /* 0x0000000015157223 */ /* 0x000fce0000000015 */
.L_x_245:
[----:B------:R-:W-:Y:S05]  /*2600*/  BSYNC.RECONVERGENT B2 ;  /* 0x0000000000027941 */ /* 0x000fea0003800200 */
.L_x_243:
[----:B------:R-:W-:Y:S01]  /*2610*/  FSEL R21, R21, R24, P1 ;  /* 0x0000001815157208 */ /* 0x000fe20000800000 */
[----:B------:R-:W-:-:S05]  /*2620*/  IMAD.WIDE R4, R5, 0x4, R14 ;  /* 0x0000000405047825 */ /* 0x000fca00078e020e */
[----:B------:R0:W-:Y:S02]  /*2630*/  STG.E desc[UR6][R4.64], R21 ;  /* 0x0000001504007986 */ /* 0x0001e4000c101906 */
.L_x_242:
[----:B------:R-:W-:Y:S05]  /*2640*/  BSYNC.RECONVERGENT B1 ;  /* 0x0000000000017941 */ /* 0x000fea0003800200 */
.L_x_241:
        /* <DEDUP_REMOVED lines=15> */
.L_x_249:
[----:B01234-:R-:W0:Y:S02]  /*2740*/  MUFU.RCP R21, R24 ;  /* 0x0000001800157308 */ /* 0x01fe240000001000 */
[----:B0-----:R-:W-:-:S04]  /*2750*/  FFMA R0, R24, R21, -1 ;  /* 0xbf80000018007423 */ /* 0x001fc80000000015 */
[----:B------:R-:W-:-:S04]  /*2760*/  FADD.FTZ R0, -R0, -RZ ;  /* 0x800000ff00007221 */ /* 0x000fc80000010100 */
[----:B------:R-:W-:-:S07]  /*2770*/  FFMA R21, R21, R0, R21 ;  /* 0x0000000015157223 */ /* 0x000fce0000000015 */
.L_x_250:
[----:B------:R-:W-:Y:S05]  /*2780*/  BSYNC.RECONVERGENT B2 ;  /* 0x0000000000027941 */ /* 0x000fea0003800200 */
.L_x_248:
[----:B------:R-:W-:Y:S01]  /*2790*/  FSEL R21, R21, R24, P1 ;  /* 0x0000001815157208 */ /* 0x000fe20000800000 */
[----:B------:R-:W-:-:S05]  /*27a0*/  IMAD.WIDE R4, R7, 0x4, R14 ;  /* 0x0000000407047825 */ /* 0x000fca00078e020e */
[----:B------:R0:W-:Y:S02]  /*27b0*/  STG.E desc[UR6][R4.64], R21 ;  /* 0x0000001504007986 */ /* 0x0001e4000c101906 */
.L_x_247:
[----:B------:R-:W-:Y:S05]  /*27c0*/  BSYNC.RECONVERGENT B1 ;  /* 0x0000000000017941 */ /* 0x000fea0003800200 */
.L_x_246:
[----:B------:R-:W-:-:S07]  /*27d0*/  VIADD R11, R11, 0x4 ;  /* 0x000000040b0b7836 */ /* 0x000fce0000000000 */
.L_x_230:
        /* <DEDUP_REMOVED lines=19> */
.L_x_255:
[----:B-1234-:R-:W0:Y:S02]  /*2910*/  MUFU.RCP R21, R24 ;  /* 0x0000001800157308 */ /* 0x01ee240000001000 */
[----:B0-----:R-:W-:-:S04]  /*2920*/  FFMA R0, R24, R21, -1 ;  /* 0xbf80000018007423 */ /* 0x001fc80000000015 */
[----:B------:R-:W-:-:S04]  /*2930*/  FADD.FTZ R0, -R0, -RZ ;  /* 0x800000ff00007221 */ /* 0x000fc80000010100 */
[----:B------:R-:W-:-:S07]  /*2940*/  FFMA R21, R21, R0, R21 ;  /* 0x0000000015157223 */ /* 0x000fce0000000015 */
.L_x_256:
[----:B------:R-:W-:Y:S05]  /*2950*/  BSYNC.RECONVERGENT B2 ;  /* 0x0000000000027941 */ /* 0x000fea0003800200 */
.L_x_254:
[----:B------:R-:W-:Y:S01]  /*2960*/  FSEL R21, R21, R24, P1 ;  /* 0x0000001815157208 */ /* 0x000fe20000800000 */
[----:B------:R-:W-:-:S05]  /*2970*/  IMAD.WIDE R6, R5, 0x4, R14 ;  /* 0x0000000405067825 */ /* 0x000fca00078e020e */
[----:B------:R0:W-:Y:S02]  /*2980*/  STG.E desc[UR6][R6.64], R21 ;  /* 0x0000001506007986 */ /* 0x0001e4000c101906 */
.L_x_253:
[----:B------:R-:W-:Y:S05]  /*2990*/  BSYNC.RECONVERGENT B1 ;  /* 0x0000000000017941 */ /* 0x000fea0003800200 */
.L_x_252:
        /* <DEDUP_REMOVED lines=15> */
.L_x_260:
[----:B01234-:R-:W0:Y:S02]  /*2a90*/  MUFU.RCP R21, R24 ;  /* 0x0000001800157308 */ /* 0x01fe240000001000 */
[----:B0-----:R-:W-:-:S04]  /*2aa0*/  FFMA R0, R24, R21, -1 ;  /* 0xbf80000018007423 */ /* 0x001fc80000000015 */
[----:B------:R-:W-:-:S04]  /*2ab0*/  FADD.FTZ R0, -R0, -RZ ;  /* 0x800000ff00007221 */ /* 0x000fc80000010100 */
[----:B------:R-:W-:-:S07]  /*2ac0*/  FFMA R21, R21, R0, R21 ;  /* 0x0000000015157223 */ /* 0x000fce0000000015 */
.L_x_261:
[----:B------:R-:W-:Y:S05]  /*2ad0*/  BSYNC.RECONVERGENT B2 ;  /* 0x0000000000027941 */ /* 0x000fea0003800200 */
.L_x_259:
[----:B------:R-:W-:Y:S01]  /*2ae0*/  FSEL R21, R21, R24, P1 ;  /* 0x0000001815157208 */ /* 0x000fe20000800000 */
[----:B------:R-:W-:-:S05]  /*2af0*/  IMAD.WIDE R4, R5, 0x4, R14 ;  /* 0x0000000405047825 */ /* 0x000fca00078e020e */
[----:B------:R0:W-:Y:S02]  /*2b00*/  STG.E desc[UR6][R4.64], R21 ;  /* 0x0000001504007986 */ /* 0x0001e4000c101906 */
.L_x_258:
[----:B------:R-:W-:Y:S05]  /*2b10*/  BSYNC.RECONVERGENT B1 ;  /* 0x0000000000017941 */ /* 0x000fea0003800200 */
.L_x_257:
[----:B------:R-:W-:-:S07]  /*2b20*/  VIADD R11, R11, 0x2 ;  /* 0x000000020b0b7836 */ /* 0x000fce0000000000 */
.L_x_251:
        /* <DEDUP_REMOVED lines=18> */
.L_x_263:
[----:B01234-:R-:W0:Y:S02]  /*2c50*/  MUFU.RCP R21, R24 ;  /* 0x0000001800157308 */ /* 0x01fe240000001000 */
[----:B0-----:R-:W-:-:S04]  /*2c60*/  FFMA R0, R24, R21, -1 ;  /* 0xbf80000018007423 */ /* 0x001fc80000000015 */
[----:B------:R-:W-:-:S04]  /*2c70*/  FADD.FTZ R0, -R0, -RZ ;  /* 0x800000ff00007221 */ /* 0x000fc80000010100 */
[----:B------:R-:W-:-:S07]  /*2c80*/  FFMA R21, R21, R0, R21 ;  /* 0x0000000015157223 */ /* 0x000fce0000000015 */
.L_x_264:
[----:B------:R-:W-:Y:S05]  /*2c90*/  BSYNC.RECONVERGENT B1 ;  /* 0x0000000000017941 */ /* 0x000fea0003800200 */
.L_x_262:
[----:B------:R-:W-:Y:S01]  /*2ca0*/  FSEL R21, R21, R24, P1 ;  /* 0x0000001815157208 */ /* 0x000fe20000800000 */
[----:B------:R-:W-:-:S05]  /*2cb0*/  IMAD.WIDE R14, R11, 0x4, R14 ;  /* 0x000000040b0e7825 */ /* 0x000fca00078e020e */
[----:B------:R-:W-:Y:S01]  /*2cc0*/  STG.E desc[UR6][R14.64], R21 ;  /* 0x000000150e007986 */ /* 0x000fe2000c101906 */
[----:B------:R-:W-:Y:S05]  /*2cd0*/  EXIT ;  /* 0x000000000000794d */ /* 0x000fea0003800000 */
        .weak           $__internal_1_$__cuda_sm20_rcp_rn_f32_slowpath
        .type           $__internal_1_$__cuda_sm20_rcp_rn_f32_slowpath,@function
        .size           $__internal_1_$__cuda_sm20_rcp_rn_f32_slowpath,(.L_x_406 - $__internal_1_$__cuda_sm20_rcp_rn_f32_slowpath)
$__internal_1_$__cuda_sm20_rcp_rn_f32_slowpath:
        /* <DEDUP_REMOVED lines=15> */
.L_x_266:
        /* <DEDUP_REMOVED lines=33> */
.L_x_268:
[----:B------:R0:W1:Y:S02]  /*2fe0*/  MUFU.RCP R21, R24 ;  /* 0x0000001800157308 */ /* 0x0000640000001000 */
.L_x_267:
[----:B------:R-:W-:Y:S05]  /*2ff0*/  BSYNC.RECONVERGENT B0 ;  /* 0x0000000000007941 */ /* 0x000fea0003800200 */
.L_x_265:
[----:B------:R-:W-:Y:S02]  /*3000*/  IMAD.MOV.U32 R22, RZ, RZ, R0 ;  /* 0x000000ffff167224 */ /* 0x000fe400078e0000 */
[----:B------:R-:W-:-:S04]  /*3010*/  IMAD.MOV.U32 R23, RZ, RZ, 0x0 ;  /* 0x00000000ff177424 */ /* 0x000fc800078e00ff */
[----:B01----:R-:W-:Y:S05]  /*3020*/  RET.REL.NODEC R22 `(_ZN3cub18CUB_300001_SM_10006detail9transform16transform_kernelINS2_10policy_hubILb1EN4cuda3std3__45tupleIJN6thrust24THRUST_300001_SM_1000_NS6detail15normal_iteratorINSA_10device_ptrIfEEEEEEEE10policy1000Ei13FactorFunctorSF_JPfEEEvT0_iT1_T2_DpNS2_10kernel_argIT3_EE) ;  /* 0xffffffcc16f47950 */ /* 0x003fea0003c3ffff */
.L_x_269:
        /* <DEDUP_REMOVED lines=13> */
.L_x_406:


//--------------------- .text._ZN3cub18CUB_300001_SM_10006detail8for_each13static_kernelINS2_12policy_hub_t12policy_500_tElN6thrust24THRUST_300001_SM_1000_NS8cuda_cub10__tabulate7functorINS7_6detail15normal_iteratorINS7_10device_ptrIfEEEENS7_6system6detail7generic6detail22compute_sequence_valueIfvEElEEEEvT0_T1_ --------------------------
	.section	.text._ZN3cub18CUB_300001_SM_10006detail8for_each13static_kernelINS2_12policy_hub_t12policy_500_tElN6thrust24THRUST_300001_SM_1000_NS8cuda_cub10__tabulate7functorINS7_6detail15normal_iteratorINS7_10device_ptrIfEEEENS7_6system6detail7generic6detail22compute_sequence_valueIfvEElEEEEvT0_T1_,"ax",@progbits
	.align	128
        .global         _ZN3cub18CUB_300001_SM_10006detail8for_each13static_kernelINS2_12policy_hub_t12policy_500_tElN6thrust24THRUST_300001_SM_1000_NS8cuda_cub10__tabulate7functorINS7_6detail15normal_iteratorINS7_10device_ptrIfEEEENS7_6system6detail7generic6detail22compute_sequence_valueIfvEElEEEEvT0_T1_
        .type           _ZN3cub18CUB_300001_SM_10006detail8for_each13static_kernelINS2_12policy_hub_t12policy_500_tElN6thrust24THRUST_300001_SM_1000_NS8cuda_cub10__tabulate7functorINS7_6detail15normal_iteratorINS7_10device_ptrIfEEEENS7_6system6detail7generic6detail22compute_sequence_valueIfvEElEEEEvT0_T1_,@function
        .size           _ZN3cub18CUB_300001_SM_10006detail8for_each13static_kernelINS2_12policy_hub_t12policy_500_tElN6thrust24THRUST_300001_SM_1000_NS8cuda_cub10__tabulate7functorINS7_6detail15normal_iteratorINS7_10device_ptrIfEEEENS7_6system6detail7generic6detail22compute_sequence_valueIfvEElEEEEvT0_T1_,(.L_x_415 - _ZN3cub18CUB_300001_SM_10006detail8for_each13static_kernelINS2_12policy_hub_t12policy_500_tElN6thrust24THRUST_300001_SM_1000_NS8cuda_cub10__tabulate7functorINS7_6detail15normal_iteratorINS7_10device_ptrIfEEEENS7_6system6detail7generic6detail22compute_sequence_valueIfvEElEEEEvT0_T1_)
        .other          _ZN3cub18CUB_300001_SM_10006detail8for_each13static_kernelINS2_12policy_hub_t12policy_500_tElN6thrust24THRUST_300001_SM_1000_NS8cuda_cub10__tabulate7functorINS7_6detail15normal_iteratorINS7_10device_ptrIfEEEENS7_6system6detail7generic6detail22compute_sequence_valueIfvEElEEEEvT0_T1_,@"STO_CUDA_ENTRY STV_DEFAULT"
_ZN3cub18CUB_300001_SM_10006detail8for_each13static_kernelINS2_12policy_hub_t12policy_500_tElN6thrust24THRUST_300001_SM_1000_NS8cuda_cub10__tabulate7functorINS7_6detail15normal_iteratorINS7_10device_ptrIfEEEENS7_6system6detail7generic6detail22compute_sequence_valueIfvEElEEEEvT0_T1_:
.text._ZN3cub18CUB_300001_SM_10006detail8for_each13static_kernelINS2_12policy_hub_t12policy_500_tElN6thrust24THRUST_300001_SM_1000_NS8cuda_cub10__tabulate7functorINS7_6detail15normal_iteratorINS7_10device_ptrIfEEEENS7_6system6detail7generic6detail22compute_sequence_valueIfvEElEEEEvT0_T1_:
[----:B------:R-:W-:Y:S08]  /*0000*/  LDC R1, c[0x0][0x37c] ;  /* 0x0000df00ff017b82 */ /* 0x000ff00000000800 */
[----:B------:R-:W0:Y:S01]  /*0010*/  S2UR UR4, SR_CTAID.X ;  /* 0x00000000000479c3 */ /* 0x000e220000002500 */
[----:B------:R-:W1:Y:S01]  /*0020*/  LDCU.64 UR6, c[0x0][0x380] ;  /* 0x00007000ff0677ac */ /* 0x000e620008000a00 */
[----:B------:R-:W2:Y:S01]  /*0030*/  LDCU.64 UR8, c[0x0][0x358] ;  /* 0x00006b00ff0877ac */ /* 0x000ea20008000a00 */
[----:B0-----:R-:W-:-:S04]  /*0040*/  UIMAD.WIDE.U32 UR4, UR4, 0x200, URZ ;  /* 0x00000200040478a5 */ /* 0x001fc8000f8e00ff */
[----:B-1----:R-:W-:-:S04]  /*0050*/  UIADD3 UR6, UP0, UPT, -UR4, UR6, URZ ;  /* 0x0000000604067290 */ /* 0x002fc8000ff1e1ff */
[----:B------:R-:W-:Y:S02]  /*0060*/  UIADD3.X UR7, UPT, UPT, ~UR5, UR7, URZ, UP0, !UPT ;  /* 0x0000000705077290 */ /* 0x000fe400087fe5ff */
[----:B------:R-:W-:-:S04]  /*0070*/  UISETP.GE.U32.AND UP0, UPT, UR6, 0x200, UPT ;  /* 0x000002000600788c */ /* 0x000fc8000bf06070 */
[----:B------:R-:W-:-:S09]  /*0080*/  UISETP.GE.AND.EX UP0, UPT, UR7, URZ, UPT, UP0 ;  /* 0x000000ff0700728c */ /* 0x000fd2000bf06300 */
[----:B--2---:R-:W-:Y:S05]  /*0090*/  BRA.U !UP0, `(.L_x_270) ;  /* 0x0000000108407547 */ /* 0x004fea000b800000 */
[----:B------:R-:W0:Y:S01]  /*00a0*/  S2R R4, SR_TID.X ;  /* 0x0000000000047919 */ /* 0x000e220000002100 */
[----:B------:R-:W1:Y:S01]  /*00b0*/  LDC.64 R10, c[0x0][0x390] ;  /* 0x0000e400ff0a7b82 */ /* 0x000e620000000a00 */
[----:B------:R-:W2:Y:S01]  /*00c0*/  LDCU.64 UR10, c[0x0][0x388] ;  /* 0x00007100ff0a77ac */ /* 0x000ea20008000a00 */
[----:B0-----:R-:W-:-:S05]  /*00d0*/  IADD3 R4, P0, PT, R4, UR4, RZ ;  /* 0x0000000404047c10 */ /* 0x001fca000ff1e0ff */
[----:B------:R-:W-:Y:S01]  /*00e0*/  IMAD.X R5, RZ, RZ, UR5, P0 ;  /* 0x00000005ff057e24 */ /* 0x000fe200080e06ff */
[----:B------:R-:W-:-:S03]  /*00f0*/  IADD3 R6, P0, PT, R4, 0x100, RZ ;  /* 0x0000010004067810 */ /* 0x000fc60007f1e0ff */
[----:B------:R-:W1:Y:S02]  /*0100*/  I2F.U64 R9, R4 ;  /* 0x0000000400097312 */ /* 0x000e640000301000 */
[----:B------:R-:W-:Y:S01]  /*0110*/  IMAD.X R7, RZ, RZ, R5, P0 ;  /* 0x000000ffff077224 */ /* 0x000fe200000e0605 */
[----:B--2---:R-:W-:-:S04]  /*0120*/  LEA R2, P0, R4, UR10, 0x2 ;  /* 0x0000000a04027c11 */ /* 0x004fc8000f8010ff */
[----:B------:R-:W-:Y:S01]  /*0130*/  LEA.HI.X R3, R4, UR11, R5, 0x2, P0 ;  /* 0x0000000b04037c11 */ /* 0x000fe200080f1405 */
[----:B------:R-:W0:Y:S01]  /*0140*/  I2F.U64 R7, R6 ;  /* 0x0000000600077312 */ /* 0x000e220000301000 */
[----:B-1----:R-:W-:-:S05]  /*0150*/  FFMA R9, R9, R11, R10 ;  /* 0x0000000b09097223 */ /* 0x002fca000000000a */
[----:B------:R-:W-:Y:S01]  /*0160*/  STG.E desc[UR8][R2.64], R9 ;  /* 0x0000000902007986 */ /* 0x000fe2000c101908 */
[----:B0-----:R-:W-:-:S05]  /*0170*/  FFMA R11, R7, R11, R10 ;  /* 0x0000000b070b7223 */ /* 0x001fca000000000a */
[----:B------:R-:W-:Y:S01]  /*0180*/  STG.E desc[UR8][R2.64+0x400], R11 ;  /* 0x0004000b02007986 */ /* 0x000fe2000c101908 */
[----:B------:R-:W-:Y:S05]  /*0190*/  EXIT ;  /* 0x000000000000794d */ /* 0x000fea0003800000 */
.L_x_270:
[----:B------:R-:W0:Y:S01]  /*01a0*/  S2R R2, SR_TID.X ;  /* 0x0000000000027919 */ /* 0x000e220000002100 */
[----:B------:R-:W-:Y:S01]  /*01b0*/  USHF.R.S32.HI UR7, URZ, 0x1f, UR6 ;  /* 0x0000001fff077899 */ /* 0x000fe20008011406 */
[----:B------:R-:W-:Y:S05]  /*01c0*/  BSSY.RECONVERGENT B0, `(.L_x_271) ;  /* 0x0000012000007945 */ /* 0x000fea0003800200 */
[----:B------:R-:W-:Y:S02]  /*01d0*/  IMAD.U32 R3, RZ, RZ, UR7 ;  /* 0x00000007ff037e24 */ /* 0x000fe4000f8e00ff */
[----:B------:R-:W-:Y:S01]  /*01e0*/  IMAD.U32 R4, RZ, RZ, UR7 ;  /* 0x00000007ff047e24 */ /* 0x000fe2000f8e00ff */
[C---:B0-----:R-:W-:Y:S01]  /*01f0*/  ISETP.LT.U32.AND P0, PT, R2.reuse, UR6, PT ;  /* 0x0000000602007c0c */ /* 0x041fe2000bf01070 */
[----:B------:R-:W-:-:S03]  /*0200*/  VIADD R0, R2, 0x100 ;  /* 0x0000010002007836 */ /* 0x000fc60000000000 */
[----:B------:R-:W-:Y:S02]  /*0210*/  ISETP.GT.AND.EX P0, PT, R3, RZ, PT, P0 ;  /* 0x000000ff0300720c */ /* 0x000fe40003f04300 */
[----:B------:R-:W-:-:S04]  /*0220*/  ISETP.LT.U32.AND P1, PT, R0, UR6, PT ;  /* 0x0000000600007c0c */ /* 0x000fc8000bf21070 */
[----:B------:R-:W-:-:S07]  /*0230*/  ISETP.GT.AND.EX P1, PT, R4, RZ, PT, P1 ;  /* 0x000000ff0400720c */ /* 0x000fce0003f24310 */
[----:B------:R-:W-:Y:S06]  /*0240*/  @!P0 BRA `(.L_x_272) ;  /* 0x0000000000248947 */ /* 0x000fec0003800000 */
[----:B------:R-:W-:Y:S01]  /*0250*/  IADD3 R2, P0, PT, R2, UR4, RZ ;  /* 0x0000000402027c10 */ /* 0x000fe2000ff1e0ff */
[----:B------:R-:W0:Y:S01]  /*0260*/  LDC.64 R8, c[0x0][0x390] ;  /* 0x0000e400ff087b82 */ /* 0x000e220000000a00 */
[----:B------:R-:W1:Y:S03]  /*0270*/  LDCU.64 UR10, c[0x0][0x388] ;  /* 0x00007100ff0a77ac */ /* 0x000e660008000a00 */
[----:B------:R-:W-:-:S04]  /*0280*/  IMAD.X R3, RZ, RZ, UR5, P0 ;  /* 0x00000005ff037e24 */ /* 0x000fc800080e06ff */
[----:B------:R-:W0:Y:S01]  /*0290*/  I2F.U64 R7, R2 ;  /* 0x0000000200077312 */ /* 0x000e220000301000 */
[----:B-1----:R-:W-:-:S04]  /*02a0*/  LEA R4, P0, R2, UR10, 0x2 ;  /* 0x0000000a02047c11 */ /* 0x002fc8000f8010ff */
[----:B------:R-:W-:Y:S01]  /*02b0*/  LEA.HI.X R5, R2, UR11, R3, 0x2, P0 ;  /* 0x0000000b02057c11 */ /* 0x000fe200080f1403 */
[----:B0-----:R-:W-:-:S05]  /*02c0*/  FFMA R7, R7, R9, R8 ;  /* 0x0000000907077223 */ /* 0x001fca0000000008 */
[----:B------:R0:W-:Y:S03]  /*02d0*/  STG.E desc[UR8][R4.64], R7 ;  /* 0x0000000704007986 */ /* 0x0001e6000c101908 */
.L_x_272:
[----:B------:R-:W-:Y:S05]  /*02e0*/  BSYNC.RECONVERGENT B0 ;  /* 0x0000000000007941 */ /* 0x000fea0003800200 */
.L_x_271:
[----:B------:R-:W-:Y:S05]  /*02f0*/  @!P1 EXIT ;  /* 0x000000000000994d */ /* 0x000fea0003800000 */
[----:B------:R-:W-:Y:S01]  /*0300*/  IADD3 R2, P0, PT, R0, UR4, RZ ;  /* 0x0000000400027c10 */ /* 0x000fe2000ff1e0ff */
[----:B------:R-:W1:Y:S01]  /*0310*/  LDC.64 R8, c[0x0][0x390] ;  /* 0x0000e400ff087b82 */ /* 0x000e620000000a00 */
[----:B------:R-:W2:Y:S03]  /*0320*/  LDCU.64 UR6, c[0x0][0x388] ;  /* 0x00007100ff0677ac */ /* 0x000ea60008000a00 */
[----:B------:R-:W-:-:S04]  /*0330*/  IMAD.X R3, RZ, RZ, UR5, P0 ;  /* 0x00000005ff037e24 */ /* 0x000fc800080e06ff */
[----:B0-----:R-:W1:Y:S01]  /*0340*/  I2F.U64 R7, R2 ;  /* 0x0000000200077312 */ /* 0x001e620000301000 */
[----:B--2---:R-:W-:-:S04]  /*0350*/  LEA R4, P0, R2, UR6, 0x2 ;  /* 0x0000000602047c11 */ /* 0x004fc8000f8010ff */
[----:B------:R-:W-:Y:S01]  /*0360*/  LEA.HI.X R5, R2, UR7, R3, 0x2, P0 ;  /* 0x0000000702057c11 */ /* 0x000fe200080f1403 */
[----:B-1----:R-:W-:-:S05]  /*0370*/  FFMA R7, R7, R9, R8 ;  /* 0x0000000907077223 */ /* 0x002fca0000000008 */
[----:B------:R-:W-:Y:S01]  /*0380*/  STG.E desc[UR8][R4.64], R7 ;  /* 0x0000000704007986 */ /* 0x000fe2000c101908 */
[----:B------:R-:W-:Y:S05]  /*0390*/  EXIT ;  /* 0x000000000000794d */ /* 0x000fea0003800000 */
.L_x_273:
        /* <DEDUP_REMOVED lines=14> */
.L_x_415:


//--------------------- .text._ZN3cub18CUB_300001_SM_10006detail8for_each13static_kernelINS2_12policy_hub_t12policy_500_tEmN6thrust24THRUST_300001_SM_1000_NS8cuda_cub20__uninitialized_fill7functorINS7_10device_ptrIfEEfEEEEvT0_T1_ --------------------------
	.section	.text._ZN3cub18CUB_300001_SM_10006detail8for_each13static_kernelINS2_12policy_hub_t12policy_500_tEmN6thrust24THRUST_300001_SM_1000_NS8cuda_cub20__uninitialized_fill7functorINS7_10device_ptrIfEEfEEEEvT0_T1_,"ax",@progbits
	.align	128
        .global         _ZN3cub18CUB_300001_SM_10006detail8for_each13static_kernelINS2_12policy_hub_t12policy_500_tEmN6thrust24THRUST_300001_SM_1000_NS8cuda_cub20__uninitialized_fill7functorINS7_10device_ptrIfEEfEEEEvT0_T1_
        .type           _ZN3cub18CUB_300001_SM_10006detail8for_each13static_kernelINS2_12policy_hub_t12policy_500_tEmN6thrust24THRUST_300001_SM_1000_NS8cuda_cub20__uninitialized_fill7functorINS7_10device_ptrIfEEfEEEEvT0_T1_,@function
        .size           _ZN3cub18CUB_300001_SM_10006detail8for_each13static_kernelINS2_12policy_hub_t12policy_500_tEmN6thrust24THRUST_300001_SM_1000_NS8cuda_cub20__uninitialized_fill7functorINS7_10device_ptrIfEEfEEEEvT0_T1_,(.L_x_416 - _ZN3cub18CUB_300001_SM_10006detail8for_each13static_kernelINS2_12policy_hub_t12policy_500_tEmN6thrust24THRUST_300001_SM_1000_NS8cuda_cub20__uninitialized_fill7functorINS7_10device_ptrIfEEfEEEEvT0_T1_)
        .other          _ZN3cub18CUB_300001_SM_10006detail8for_each13static_kernelINS2_12policy_hub_t12policy_500_tEmN6thrust24THRUST_300001_SM_1000_NS8cuda_cub20__uninitialized_fill7functorINS7_10device_ptrIfEEfEEEEvT0_T1_,@"STO_CUDA_ENTRY STV_DEFAULT"
_ZN3cub18CUB_300001_SM_10006detail8for_each13static_kernelINS2_12policy_hub_t12policy_500_tEmN6thrust24THRUST_300001_SM_1000_NS8cuda_cub20__uninitialized_fill7functorINS7_10device_ptrIfEEfEEEEvT0_T1_:
.text._ZN3cub18CUB_300001_SM_10006detail8for_each13static_kernelINS2_12policy_hub_t12policy_500_tEmN6thrust24THRUST_300001_SM_1000_NS8cuda_cub20__uninitialized_fill7functorINS7_10device_ptrIfEEfEEEEvT0_T1_:
        /* <DEDUP_REMOVED lines=8> */
[----:B------:R-:W-:-:S09]  /*0080*/  UISETP.GE.U32.AND.EX UP0, UPT, UR7, URZ, UPT, UP0 ;  /* 0x000000ff0700728c */ /* 0x000fd2000bf06100 */
[----:B--2---:R-:W-:Y:S05]  /*0090*/  BRA.U !UP0, `(.L_x_274) ;  /* 0x0000000108287547 */ /* 0x004fea000b800000 */
[----:B------:R-:W0:Y:S01]  /*00a0*/  S2R R0, SR_TID.X ;  /* 0x0000000000007919 */ /* 0x000e220000002100 */
[----:B------:R-:W1:Y:S01]  /*00b0*/  LDCU.64 UR6, c[0x0][0x388] ;  /* 0x00007100ff0677ac */ /* 0x000e620008000a00 */
[----:B------:R-:W2:Y:S01]  /*00c0*/  LDC R5, c[0x0][0x390] ;  /* 0x0000e400ff057b82 */ /* 0x000ea20000000800 */
[----:B0-----:R-:W-:-:S05]  /*00d0*/  IADD3 R0, P0, PT, R0, UR4, RZ ;  /* 0x0000000400007c10 */ /* 0x001fca000ff1e0ff */
[----:B------:R-:W-:Y:S01]  /*00e0*/  IMAD.X R3, RZ, RZ, UR5, P0 ;  /* 0x00000005ff037e24 */ /* 0x000fe200080e06ff */
[----:B-1----:R-:W-:-:S04]  /*00f0*/  LEA R2, P0, R0, UR6, 0x2 ;  /* 0x0000000600027c11 */ /* 0x002fc8000f8010ff */
[----:B------:R-:W-:-:S05]  /*0100*/  LEA.HI.X R3, R0, UR7, R3, 0x2, P0 ;  /* 0x0000000700037c11 */ /* 0x000fca00080f1403 */
[----:B--2---:R-:W-:Y:S04]  /*0110*/  STG.E desc[UR8][R2.64], R5 ;  /* 0x0000000502007986 */ /* 0x004fe8000c101908 */
[----:B------:R-:W-:Y:S01]  /*0120*/  STG.E desc[UR8][R2.64+0x400], R5 ;  /* 0x0004000502007986 */ /* 0x000fe2000c101908 */
[----:B------:R-:W-:Y:S05]  /*0130*/  EXIT ;  /* 0x000000000000794d */ /* 0x000fea0003800000 */
.L_x_274:
[----:B------:R-:W0:Y:S01]  /*0140*/  S2R R0, SR_TID.X ;  /* 0x0000000000007919 */ /* 0x000e220000002100 */
[----:B------:R-:W-:Y:S01]  /*0150*/  IMAD.U32 R2, RZ, RZ, UR7 ;  /* 0x00000007ff027e24 */ /* 0x000fe2000f8e00ff */
[----:B------:R-:W1:Y:S01]  /*0160*/  LDCU.64 UR10, c[0x0][0x388] ;  /* 0x00007100ff0a77ac */ /* 0x000e620008000a00 */
[----:B------:R-:W-:Y:S01]  /*0170*/  IMAD.U32 R4, RZ, RZ, UR7 ;  /* 0x00000007ff047e24 */ /* 0x000fe2000f8e00ff */
[----:B0-----:R-:W-:-:S04]  /*0180*/  ISETP.LT.U32.AND P0, PT, R0, UR6, PT ;  /* 0x0000000600007c0c */ /* 0x001fc8000bf01070 */
[----:B------:R-:W-:Y:S01]  /*0190*/  ISETP.GT.U32.AND.EX P0, PT, R2, RZ, PT, P0 ;  /* 0x000000ff0200720c */ /* 0x000fe20003f04100 */
[C---:B------:R-:W-:Y:S01]  /*01a0*/  VIADD R2, R0.reuse, 0x100 ;  /* 0x0000010000027836 */ /* 0x040fe20000000000 */
[----:B------:R-:W-:-:S04]  /*01b0*/  IADD3 R0, P2, PT, R0, UR4, RZ ;  /* 0x0000000400007c10 */ /* 0x000fc8000ff5e0ff */
[----:B------:R-:W-:Y:S01]  /*01c0*/  ISETP.LT.U32.AND P1, PT, R2, UR6, PT ;  /* 0x0000000602007c0c */ /* 0x000fe2000bf21070 */
[----:B------:R-:W-:Y:S01]  /*01d0*/  IMAD.X R3, RZ, RZ, UR5, P2 ;  /* 0x00000005ff037e24 */ /* 0x000fe200090e06ff */
[----:B-1----:R-:W-:Y:S02]  /*01e0*/  LEA R2, P2, R0, UR10, 0x2 ;  /* 0x0000000a00027c11 */ /* 0x002fe4000f8410ff */
[----:B------:R-:W-:Y:S02]  /*01f0*/  ISETP.GT.U32.AND.EX P1, PT, R4, RZ, PT, P1 ;  /* 0x000000ff0400720c */ /* 0x000fe40003f24110 */
[----:B------:R-:W-:Y:S01]  /*0200*/  LEA.HI.X R3, R0, UR11, R3, 0x2, P2 ;  /* 0x0000000b00037c11 */ /* 0x000fe200090f1403 */
[----:B------:R-:W0:Y:S04]  /*0210*/  @P0 LDC R5, c[0x0][0x390] ;  /* 0x0000e400ff050b82 */ /* 0x000e280000000800 */
[----:B0-----:R0:W-:Y:S06]  /*0220*/  @P0 STG.E desc[UR8][R2.64], R5 ;  /* 0x0000000502000986 */ /* 0x0011ec000c101908 */
[----:B------:R-:W-:Y:S05]  /*0230*/  @!P1 EXIT ;  /* 0x000000000000994d */ /* 0x000fea0003800000 */
[----:B0-----:R-:W0:Y:S02]  /*0240*/  LDC R5, c[0x0][0x390] ;  /* 0x0000e400ff057b82 */ /* 0x001e240000000800 */
[----:B0-----:R-:W-:Y:S01]  /*0250*/  STG.E desc[UR8][R2.64+0x400], R5 ;  /* 0x0004000502007986 */ /* 0x001fe2000c101908 */
[----:B------:R-:W-:Y:S05]  /*0260*/  EXIT ;  /* 0x000000000000794d */ /* 0x000fea0003800000 */
.L_x_275:
        /* <DEDUP_REMOVED lines=9> */
.L_x_416:


//--------------------- .text._ZN3cub18CUB_300001_SM_10006detail8for_each13static_kernelINS2_12policy_hub_t12policy_500_tEmN6thrust24THRUST_300001_SM_1000_NS8cuda_cub20__uninitialized_fill7functorINS7_10device_ptrI6float2EESC_EEEEvT0_T1_ --------------------------
	.section	.text._ZN3cub18CUB_300001_SM_10006detail8for_each13static_kernelINS2_12policy_hub_t12policy_500_tEmN6thrust24THRUST_300001_SM_1000_NS8cuda_cub20__uninitialized_fill7functorINS7_10device_ptrI6float2EESC_EEEEvT0_T1_,"ax",@progbits
	.align	128
        .global         _ZN3cub18CUB_300001_SM_10006detail8for_each13static_kernelINS2_12policy_hub_t12policy_500_tEmN6thrust24THRUST_300001_SM_1000_NS8cuda_cub20__uninitialized_fill7functorINS7_10device_ptrI6float2EESC_EEEEvT0_T1_
        .type           _ZN3cub18CUB_300001_SM_10006detail8for_each13static_kernelINS2_12policy_hub_t12policy_500_tEmN6thrust24THRUST_300001_SM_1000_NS8cuda_cub20__uninitialized_fill7functorINS7_10device_ptrI6float2EESC_EEEEvT0_T1_,@function
        .size           _ZN3cub18CUB_300001_SM_10006detail8for_each13static_kernelINS2_12policy_hub_t12policy_500_tEmN6thrust24THRUST_300001_SM_1000_NS8cuda_cub20__uninitialized_fill7functorINS7_10device_ptrI6float2EESC_EEEEvT0_T1_,(.L_x_417 - _ZN3cub18CUB_300001_SM_10006detail8for_each13static_kernelINS2_12policy_hub_t12policy_500_tEmN6thrust24THRUST_300001_SM_1000_NS8cuda_cub20__uninitialized_fill7functorINS7_10device_ptrI6float2EESC_EEEEvT0_T1_)
        .other          _ZN3cub18CUB_300001_SM_10006detail8for_each13static_kernelINS2_12policy_hub_t12policy_500_tEmN6thrust24THRUST_300001_SM_1000_NS8cuda_cub20__uninitialized_fill7functorINS7_10device_ptrI6float2EESC_EEEEvT0_T1_,@"STO_CUDA_ENTRY STV_DEFAULT"
_ZN3cub18CUB_300001_SM_10006detail8for_each13static_kernelINS2_12policy_hub_t12policy_500_tEmN6thrust24THRUST_300001_SM_1000_NS8cuda_cub20__uninitialized_fill7functorINS7_10device_ptrI6float2EESC_EEEEvT0_T1_:
.text._ZN3cub18CUB_300001_SM_10006detail8for_each13static_kernelINS2_12policy_hub_t12policy_500_tEmN6thrust24THRUST_300001_SM_1000_NS8cuda_cub20__uninitialized_fill7functorINS7_10device_ptrI6float2EESC_EEEEvT0_T1_:
        /* <DEDUP_REMOVED lines=12> */
[----:B------:R-:W2:Y:S01]  /*00c0*/  LDC.64 R4, c[0x0][0x390] ;  /* 0x0000e400ff047b82 */ /* 0x000ea20000000a00 */
[----:B0-----:R-:W-:-:S05]  /*00d0*/  IADD3 R0, P0, PT, R0, UR4, RZ ;  /* 0x0000000400007c10 */ /* 0x001fca000ff1e0ff */
[----:B------:R-:W-:Y:S01]  /*00e0*/  IMAD.X R3, RZ, RZ, UR5, P0 ;  /* 0x00000005ff037e24 */ /* 0x000fe200080e06ff */
[----:B-1----:R-:W-:-:S04]  /*00f0*/  LEA R2, P0, R0, UR6, 0x3 ;  /* 0x0000000600027c11 */ /* 0x002fc8000f8018ff */
[----:B------:R-:W-:-:S05]  /*0100*/  LEA.HI.X R3, R0, UR7, R3, 0x3, P0 ;  /* 0x0000000700037c11 */ /* 0x000fca00080f1c03 */
[----:B--2---:R-:W-:Y:S04]  /*0110*/  STG.E.64 desc[UR8][R2.64], R4 ;  /* 0x0000000402007986 */ /* 0x004fe8000c101b08 */
[----:B------:R-:W-:Y:S01]  /*0120*/  STG.E.64 desc[UR8][R2.64+0x800], R4 ;  /* 0x0008000402007986 */ /* 0x000fe2000c101b08 */
[----:B------:R-:W-:Y:S05]  /*0130*/  EXIT ;  /* 0x000000000000794d */ /* 0x000fea0003800000 */
.L_x_276:
        /* <DEDUP_REMOVED lines=13> */
[----:B------:R-:W0:Y:S04]  /*0210*/  @P0 LDC.64 R4, c[0x0][0x390] ;  /* 0x0000e400ff040b82 */ /* 0x000e280000000a00 */
[----:B0-----:R0:W-:Y:S06]  /*0220*/  @P0 STG.E.64 desc[UR8][R2.64], R4 ;  /* 0x0000000402000986 */ /* 0x0011ec000c101b08 */
[----:B------:R-:W-:Y:S05]  /*0230*/  @!P1 EXIT ;  /* 0x000000000000994d */ /* 0x000fea0003800000 */
[----:B0-----:R-:W0:Y:S02]  /*0240*/  LDC.64 R4, c[0x0][0x390] ;  /* 0x0000e400ff047b82 */ /* 0x001e240000000a00 */
[----:B0-----:R-:W-:Y:S01]  /*0250*/  STG.E.64 desc[UR8][R2.64+0x800], R4 ;  /* 0x0008000402007986 */ /* 0x001fe2000c101b08 */
[----:B------:R-:W-:Y:S05]  /*0260*/  EXIT ;  /* 0x000000000000794d */ /* 0x000fea0003800000 */
.L_x_277:
        /* <DEDUP_REMOVED lines=9> */
.L_x_417:


//--------------------- .text._ZN3cub18CUB_300001_SM_10006detail8for_each13static_kernelINS2_12policy_hub_t12policy_500_tEmN6thrust24THRUST_300001_SM_1000_NS8cuda_cub20__uninitialized_fill7functorINS7_10device_ptrIhEEhEEEEvT0_T1_ --------------------------
	.section	.text._ZN3cub18CUB_300001_SM_10006detail8for_each13static_kernelINS2_12policy_hub_t12policy_500_tEmN6thrust24THRUST_300001_SM_1000_NS8cuda_cub20__uninitialized_fill7functorINS7_10device_ptrIhEEhEEEEvT0_T1_,"ax",@progbits
	.align	128
        .global         _ZN3cub18CUB_300001_SM_10006detail8for_each13static_kernelINS2_12policy_hub_t12policy_500_tEmN6thrust24THRUST_300001_SM_1000_NS8cuda_cub20__uninitialized_fill7functorINS7_10device_ptrIhEEhEEEEvT0_T1_
        .type           _ZN3cub18CUB_300001_SM_10006detail8for_each13static_kernelINS2_12policy_hub_t12policy_500_tEmN6thrust24THRUST_300001_SM_1000_NS8cuda_cub20__uninitialized_fill7functorINS7_10device_ptrIhEEhEEEEvT0_T1_,@function
        .size           _ZN3cub18CUB_300001_SM_10006detail8for_each13static_kernelINS2_12policy_hub_t12policy_500_tEmN6thrust24THRUST_300001_SM_1000_NS8cuda_cub20__uninitialized_fill7functorINS7_10device_ptrIhEEhEEEEvT0_T1_,(.L_x_418 - _ZN3cub18CUB_300001_SM_10006detail8for_each13static_kernelINS2_12policy_hub_t12policy_500_tEmN6thrust24THRUST_300001_SM_1000_NS8cuda_cub20__uninitialized_fill7functorINS7_10device_ptrIhEEhEEEEvT0_T1_)
        .other          _ZN3cub18CUB_300001_SM_10006detail8for_each13static_kernelINS2_12policy_hub_t12policy_500_tEmN6thrust24THRUST_300001_SM_1000_NS8cuda_cub20__uninitialized_fill7functorINS7_10device_ptrIhEEhEEEEvT0_T1_,@"STO_CUDA_ENTRY STV_DEFAULT"
_ZN3cub18CUB_300001_SM_10006detail8for_each13static_kernelINS2_12policy_hub_t12policy_500_tEmN6thrust24THRUST_300001_SM_1000_NS8cuda_cub20__uninitialized_fill7functorINS7_10device_ptrIhEEhEEEEvT0_T1_:
.text._ZN3cub18CUB_300001_SM_10006detail8for_each13static_kernelINS2_12policy_hub_t12policy_500_tEmN6thrust24THRUST_300001_SM_1000_NS8cuda_cub20__uninitialized_fill7functorINS7_10device_ptrIhEEhEEEEvT0_T1_:
[----:B------:R-:W-:Y:S08]  /*0000*/  LDC R1, c[0x0][0x37c] ;  /* 0x0000df00ff017b82 */ /* 0x000ff00000000800 */
[----:B------:R-:W0:Y:S01]  /*0010*/  S2UR UR4, SR_CTAID.X ;  /* 0x00000000000479c3 */ /* 0x000e220000002500 */
[----:B------:R-:W1:Y:S01]  /*0020*/  LDCU.64 UR6, c[0x0][0x380] ;  /* 0x00007000ff0677ac */ /* 0x000e620008000a00 */
[----:B------:R-:W2:Y:S06]  /*0030*/  LDCU.64 UR8, c[0x0][0x358] ;  /* 0x00006b00ff0877ac */ /* 0x000eac0008000a00 */
[----:B------:R-:W3:Y:S01]  /*0040*/  LDC R5, c[0x0][0x390] ;  /* 0x0000e400ff057b82 */ /* 0x000ee20000000800 */
[----:B0-----:R-:W-:-:S04]  /*0050*/  UIMAD.WIDE.U32 UR4, UR4, 0x200, URZ ;  /* 0x00000200040478a5 */ /* 0x001fc8000f8e00ff */
[----:B-1----:R-:W-:-:S04]  /*0060*/  UIADD3 UR6, UP0, UPT, -UR4, UR6, URZ ;  /* 0x0000000604067290 */ /* 0x002fc8000ff1e1ff */
[----:B------:R-:W-:Y:S01]  /*0070*/  UIADD3.X UR7, UPT, UPT, ~UR5, UR7, URZ, UP0, !UPT ;  /* 0x0000000705077290 */ /* 0x000fe200087fe5ff */
[----:B---3--:R-:W-:Y:S01]  /*0080*/  PRMT R5, R5, 0x7770, RZ ;  /* 0x0000777005057816 */ /* 0x008fe200000000ff */
[----:B------:R-:W-:-:S04]  /*0090*/  UISETP.GE.U32.AND UP0, UPT, UR6, 0x200, UPT ;  /* 0x000002000600788c */ /* 0x000fc8000bf06070 */
[----:B------:R-:W-:-:S09]  /*00a0*/  UISETP.GE.U32.AND.EX UP0, UPT, UR7, URZ, UPT, UP0 ;  /* 0x000000ff0700728c */ /* 0x000fd2000bf06100 */
[----:B--2---:R-:W-:Y:S05]  /*00b0*/  BRA.U !UP0, `(.L_x_278) ;  /* 0x00000001081c7547 */ /* 0x004fea000b800000 */
[----:B------:R-:W0:Y:S01]  /*00c0*/  S2R R3, SR_TID.X ;  /* 0x0000000000037919 */ /* 0x000e220000002100 */
[----:B------:R-:W0:Y:S02]  /*00d0*/  LDC.64 R6, c[0x0][0x388] ;  /* 0x0000e200ff067b82 */ /* 0x000e240000000a00 */
[----:B0-----:R-:W-:-:S04]  /*00e0*/  IADD3 R2, P0, P1, R6, UR4, R3 ;  /* 0x0000000406027c10 */ /* 0x001fc8000f91e003 */
[----:B------:R-:W-:-:S05]  /*00f0*/  IADD3.X R3, PT, PT, R7, UR5, RZ, P0, P1 ;  /* 0x0000000507037c10 */ /* 0x000fca00087e24ff */
[----:B------:R-:W-:Y:S04]  /*0100*/  STG.E.U8 desc[UR8][R2.64], R5 ;  /* 0x0000000502007986 */ /* 0x000fe8000c101108 */
[----:B------:R-:W-:Y:S01]  /*0110*/  STG.E.U8 desc[UR8][R2.64+0x100], R5 ;  /* 0x0001000502007986 */ /* 0x000fe2000c101108 */
[----:B------:R-:W-:Y:S05]  /*0120*/  EXIT ;  /* 0x000000000000794d */ /* 0x000fea0003800000 */
.L_x_278:
[----:B------:R-:W0:Y:S01]  /*0130*/  S2R R3, SR_TID.X ;  /* 0x0000000000037919 */ /* 0x000e220000002100 */
[----:B------:R-:W1:Y:S01]  /*0140*/  LDC.64 R6, c[0x0][0x388] ;  /* 0x0000e200ff067b82 */ /* 0x000e620000000a00 */
[----:B------:R-:W-:Y:S02]  /*0150*/  IMAD.U32 R2, RZ, RZ, UR7 ;  /* 0x00000007ff027e24 */ /* 0x000fe4000f8e00ff */
[C---:B0-----:R-:W-:Y:S01]  /*0160*/  VIADD R0, R3.reuse, 0x100 ;  /* 0x0000010003007836 */ /* 0x041fe20000000000 */
[----:B------:R-:W-:-:S04]  /*0170*/  ISETP.LT.U32.AND P0, PT, R3, UR6, PT ;  /* 0x0000000603007c0c */ /* 0x000fc8000bf01070 */
[----:B------:R-:W-:Y:S01]  /*0180*/  ISETP.LT.U32.AND P1, PT, R0, UR6, PT ;  /* 0x0000000600007c0c */ /* 0x000fe2000bf21070 */
[----:B------:R-:W-:Y:S01]  /*0190*/  IMAD.U32 R0, RZ, RZ, UR7 ;  /* 0x00000007ff007e24 */ /* 0x000fe2000f8e00ff */
[----:B------:R-:W-:Y:S02]  /*01a0*/  ISETP.GT.U32.AND.EX P0, PT, R2, RZ, PT, P0 ;  /* 0x000000ff0200720c */ /* 0x000fe40003f04100 */
[----:B-1----:R-:W-:Y:S02]  /*01b0*/  IADD3 R2, P2, P3, R6, UR4, R3 ;  /* 0x0000000406027c10 */ /* 0x002fe4000fb5e003 */
[----:B------:R-:W-:Y:S02]  /*01c0*/  ISETP.GT.U32.AND.EX P1, PT, R0, RZ, PT, P1 ;  /* 0x000000ff0000720c */ /* 0x000fe40003f24110 */
[----:B------:R-:W-:-:S07]  /*01d0*/  IADD3.X R3, PT, PT, R7, UR5, RZ, P2, P3 ;  /* 0x0000000507037c10 */ /* 0x000fce00097e64ff */
[----:B------:R0:W-:Y:S04]  /*01e0*/  @P0 STG.E.U8 desc[UR8][R2.64], R5 ;  /* 0x0000000502000986 */ /* 0x0001e8000c101108 */
[----:B------:R-:W-:Y:S05]  /*01f0*/  @!P1 EXIT ;  /* 0x000000000000994d */ /* 0x000fea0003800000 */
[----:B------:R-:W-:Y:S01]  /*0200*/  STG.E.U8 desc[UR8][R2.64+0x100], R5 ;  /* 0x0001000502007986 */ /* 0x000fe2000c101108 */
[----:B------:R-:W-:Y:S05]  /*0210*/  EXIT ;  /* 0x000000000000794d */ /* 0x000fea0003800000 */
.L_x_279:
        /* <DEDUP_REMOVED lines=14> */
.L_x_418:


//--------------------- .text._ZN3cub18CUB_300001_SM_10006detail11EmptyKernelIvEEvv --------------------------
	.section	.text._ZN3cub18CUB_300001_SM_10006detail11EmptyKernelIvEEvv,"ax",@progbits
	.align	128
        .global         _ZN3cub18CUB_300001_SM_10006detail11EmptyKernelIvEEvv
        .type           _ZN3cub18CUB_300001_SM_10006detail11EmptyKernelIvEEvv,@function
        .size           _ZN3cub18CUB_300001_SM_10006detail11EmptyKernelIvEEvv,(.L_x_419 - _ZN3cub18CUB_300001_SM_10006detail11EmptyKernelIvEEvv)
        .other          _ZN3cub18CUB_300001_SM_10006detail11EmptyKernelIvEEvv,@"STO_CUDA_ENTRY STV_DEFAULT"
_ZN3cub18CUB_300001_SM_10006detail11EmptyKernelIvEEvv:
.text._ZN3cub18CUB_300001_SM_10006detail11EmptyKernelIvEEvv:
[----:B------:R-:W-:Y:S01]  /*0000*/  LDC R1, c[0x0][0x37c] ;  /* 0x0000df00ff017b82 */ /* 0x000fe20000000800 */
[----:B------:R-:W-:Y:S05]  /*0010*/  EXIT ;  /* 0x000000000000794d */ /* 0x000fea0003800000 */
.L_x_280:
        /* <DEDUP_REMOVED lines=14> */
.L_x_419:


//--------------------- .text._Z27GetScaleFactorsDoubleKernelPfS_S_i --------------------------
	.section	.text._Z27GetScaleFactorsDoubleKernelPfS_S_i,"ax",@progbits
	.align	128
        .global         _Z27GetScaleFactorsDoubleKernelPfS_S_i
        .type           _Z27GetScaleFactorsDoubleKernelPfS_S_i,@function
        .size           _Z27GetScaleFactorsDoubleKernelPfS_S_i,(.L_x_408 - _Z27GetScaleFactorsDoubleKernelPfS_S_i)
        .other          _Z27GetScaleFactorsDoubleKernelPfS_S_i,@"STO_CUDA_ENTRY STV_DEFAULT"
_Z27GetScaleFactorsDoubleKernelPfS_S_i:
.text._Z27GetScaleFactorsDoubleKernelPfS_S_i:
[----:B------:R-:W-:Y:S01]  /*0000*/  LDC R1, c[0x0][0x37c] ;  /* 0x0000df00ff017b82 */ /* 0x000fe20000000800 */
[----:B------:R-:W0:Y:S07]  /*0010*/  S2R R0, SR_TID.X ;  /* 0x0000000000007919 */ /* 0x000e2e0000002100 */
[----:B------:R-:W0:Y:S01]  /*0020*/  LDC R3, c[0x0][0x398] ;  /* 0x0000e600ff037b82 */ /* 0x000e220000000800 */
[----:B------:R-:W1:Y:S07]  /*0030*/  LDCU.64 UR6, c[0x0][0x358] ;  /* 0x00006b00ff0677ac */ /* 0x000e6e0008000a00 */
[----:B------:R-:W2:Y:S01]  /*0040*/  LDC.64 R14, c[0x0][0x380] ;  /* 0x0000e000ff0e7b82 */ /* 0x000ea20000000a00 */
[C---:B0-----:R-:W-:Y:S01]  /*0050*/  IADD3 R2, PT, PT, R0.reuse, R3, RZ ;  /* 0x0000000300027210 */ /* 0x041fe20007ffe0ff */
[----:B--2---:R-:W-:Y:S01]  /*0060*/  IMAD.WIDE.U32 R10, R0, 0x4, R14 ;  /* 0x00000004000a7825 */ /* 0x004fe200078e000e */
[----:B------:R-:W-:-:S03]  /*0070*/  LEA R4, R3, R0, 0x1 ;  /* 0x0000000003047211 */ /* 0x000fc600078e08ff */
[--C-:B------:R-:W-:Y:S01]  /*0080*/  IMAD.WIDE.U32 R22, R2, 0x4, R14.reuse ;  /* 0x0000000402167825 */ /* 0x100fe200078e000e */
[----:B-1----:R0:W2:Y:S03]  /*0090*/  LDG.E R13, desc[UR6][R10.64] ;  /* 0x000000060a0d7981 */ /* 0x0020a6000c1e1900 */
[----:B------:R-:W-:Y:S02]  /*00a0*/  IMAD.WIDE.U32 R16, R4, 0x4, R14 ;  /* 0x0000000404107825 */ /* 0x000fe400078e000e */
[----:B------:R-:W2:Y:S02]  /*00b0*/  LDG.E R22, desc[UR6][R22.64] ;  /* 0x0000000616167981 */ /* 0x000ea4000c1e1900 */
[----:B------:R-:W-:Y:S02]  /*00c0*/  IMAD R6, R3, 0x3, R0 ;  /* 0x0000000303067824 */ /* 0x000fe400078e0200 */
[----:B------:R1:W3:Y:S02]  /*00d0*/  LDG.E R12, desc[UR6][R16.64] ;  /* 0x00000006100c7981 */ /* 0x0002e4000c1e1900 */
[----:B------:R-:W-:-:S06]  /*00e0*/  IMAD.WIDE.U32 R28, R6, 0x4, R14 ;  /* 0x00000004061c7825 */ /* 0x000fcc00078e000e */
[----:B------:R-:W4:Y:S01]  /*00f0*/  LDG.E R28, desc[UR6][R28.64] ;  /* 0x000000061c1c7981 */ /* 0x000f22000c1e1900 */
[C---:B------:R-:W-:Y:S02]  /*0100*/  LEA R8, R3.reuse, R0, 0x2 ;  /* 0x0000000003087211 */ /* 0x040fe400078e10ff */
[C---:B------:R-:W-:Y:S02]  /*0110*/  LEA R7, R3.reuse, R2, 0x2 ;  /* 0x0000000203077211 */ /* 0x040fe400078e10ff */
[----:B------:R-:W-:Y:S01]  /*0120*/  LEA R21, R3, R4, 0x2 ;  /* 0x0000000403157211 */ /* 0x000fe200078e10ff */
[----:B------:R-:W-:-:S04]  /*0130*/  IMAD.WIDE.U32 R18, R8, 0x4, R14 ;  /* 0x0000000408127825 */ /* 0x000fc800078e000e */
[--C-:B0-----:R-:W-:Y:S01]  /*0140*/  IMAD.WIDE.U32 R10, R7, 0x4, R14.reuse ;  /* 0x00000004070a7825 */ /* 0x101fe200078e000e */
[----:B------:R0:W5:Y:S01]  /*0150*/  LDG.E R9, desc[UR6][R18.64] ;  /* 0x0000000612097981 */ /* 0x000162000c1e1900 */
[----:B------:R-:W-:Y:S02]  /*0160*/  LEA R25, R3, R6, 0x2 ;  /* 0x0000000603197211 */ /* 0x000fe400078e10ff */
[--C-:B-1----:R-:W-:Y:S01]  /*0170*/  IMAD.WIDE.U32 R16, R21, 0x4, R14.reuse ;  /* 0x0000000415107825 */ /* 0x102fe200078e000e */
[C---:B------:R-:W-:Y:S01]  /*0180*/  LEA R5, R3.reuse, R8, 0x2 ;  /* 0x0000000803057211 */ /* 0x040fe200078e10ff */
[----:B------:R-:W5:Y:S01]  /*0190*/  LDG.E R10, desc[UR6][R10.64] ;  /* 0x000000060a0a7981 */ /* 0x000f62000c1e1900 */
[----:B------:R-:W-:Y:S01]  /*01a0*/  LEA R7, R3, R7, 0x2 ;  /* 0x0000000703077211 */ /* 0x000fe200078e10ff */
[--C-:B0-----:R-:W-:Y:S02]  /*01b0*/  IMAD.WIDE.U32 R18, R25, 0x4, R14.reuse ;  /* 0x0000000419127825 */ /* 0x101fe400078e000e */
[----:B------:R0:W5:Y:S01]  /*01c0*/  LDG.E R11, desc[UR6][R16.64] ;  /* 0x00000006100b7981 */ /* 0x000162000c1e1900 */
[----:B------:R-:W-:Y:S01]  /*01d0*/  LEA R21, R3, R21, 0x2 ;  /* 0x0000001503157211 */ /* 0x000fe200078e10ff */
[----:B------:R-:W-:-:S02]  /*01e0*/  IMAD.WIDE.U32 R26, R7, 0x4, R14 ;  /* 0x00000004071a7825 */ /* 0x000fc400078e000e */
[----:B------:R1:W5:Y:S01]  /*01f0*/  LDG.E R20, desc[UR6][R18.64] ;  /* 0x0000000612147981 */ /* 0x000362000c1e1900 */
[----:B------:R-:W-:-:S03]  /*0200*/  LEA R25, R3, R25, 0x2 ;  /* 0x0000001903197211 */ /* 0x000fc600078e10ff */
[----:B------:R-:W5:Y:S01]  /*0210*/  LDG.E R26, desc[UR6][R26.64] ;  /* 0x000000061a1a7981 */ /* 0x000f62000c1e1900 */
[----:B0-----:R-:W-:-:S05]  /*0220*/  IMAD.WIDE.U32 R16, R5, 0x4, R14 ;  /* 0x0000000405107825 */ /* 0x001fca00078e000e */
[----:B------:R0:W5:Y:S01]  /*0230*/  LDG.E R24, desc[UR6][R16.64] ;  /* 0x0000000610187981 */ /* 0x000162000c1e1900 */
[--C-:B-1----:R-:W-:Y:S01]  /*0240*/  IMAD.WIDE.U32 R18, R21, 0x4, R14.reuse ;  /* 0x0000000415127825 */ /* 0x102fe200078e000e */
[C---:B------:R-:W-:Y:S02]  /*0250*/  LEA R5, R3.reuse, R5, 0x2 ;  /* 0x0000000503057211 */ /* 0x040fe400078e10ff */
[C---:B------:R-:W-:Y:S02]  /*0260*/  LEA R7, R3.reuse, R7, 0x2 ;  /* 0x0000000703077211 */ /* 0x040fe400078e10ff */
[----:B------:R1:W5:Y:S01]  /*0270*/  LDG.E R27, desc[UR6][R18.64] ;  /* 0x00000006121b7981 */ /* 0x000362000c1e1900 */
[----:B------:R-:W-:Y:S02]  /*0280*/  LEA R21, R3, R21, 0x2 ;  /* 0x0000001503157211 */ /* 0x000fe400078e10ff */
[----:B0-----:R-:W-:-:S04]  /*0290*/  IMAD.WIDE.U32 R16, R7, 0x4, R14 ;  /* 0x0000000407107825 */ /* 0x001fc800078e000e */
[----:B-1----:R-:W-:Y:S02]  /*02a0*/  IMAD.WIDE.U32 R18, R21, 0x4, R14 ;  /* 0x0000000415127825 */ /* 0x002fe400078e000e */
[----:B------:R-:W5:Y:S04]  /*02b0*/  LDG.E R16, desc[UR6][R16.64] ;  /* 0x0000000610107981 */ /* 0x000f68000c1e1900 */
[----:B------:R-:W5:Y:S01]  /*02c0*/  LDG.E R18, desc[UR6][R18.64] ;  /* 0x0000000612127981 */ /* 0x000f62000c1e1900 */
[----:B--2---:R-:W-:Y:S01]  /*02d0*/  FADD R13, R13, R22 ;  /* 0x000000160d0d7221 */ /* 0x004fe20000000000 */
[----:B------:R-:W-:-:S05]  /*02e0*/  IMAD.WIDE.U32 R22, R25, 0x4, R14 ;  /* 0x0000000419167825 */ /* 0x000fca00078e000e */
[----:B------:R3:W2:Y:S01]  /*02f0*/  LDG.E R29, desc[UR6][R22.64] ;  /* 0x00000006161d7981 */ /* 0x0006a2000c1e1900 */
[----:B------:R-:W-:Y:S01]  /*0300*/  LEA R25, R3, R25, 0x2 ;  /* 0x0000001903197211 */ /* 0x000fe200078e10ff */
[----:B---3--:R-:W-:Y:S01]  /*0310*/  FADD R23, R13, R12 ;  /* 0x0000000c0d177221 */ /* 0x008fe20000000000 */
[----:B------:R-:W-:-:S06]  /*0320*/  IMAD.WIDE.U32 R12, R5, 0x4, R14 ;  /* 0x00000004050c7825 */ /* 0x000fcc00078e000e */
[----:B------:R-:W3:Y:S01]  /*0330*/  LDG.E R12, desc[UR6][R12.64] ;  /* 0x000000060c0c7981 */ /* 0x000ee2000c1e1900 */
[----:B----4-:R-:W-:Y:S01]  /*0340*/  FADD R28, R23, R28 ;  /* 0x0000001c171c7221 */ /* 0x010fe20000000000 */
[----:B------:R-:W-:-:S06]  /*0350*/  IMAD.WIDE.U32 R22, R25, 0x4, R14 ;  /* 0x0000000419167825 */ /* 0x000fcc00078e000e */
[----:B------:R-:W4:Y:S01]  /*0360*/  LDG.E R22, desc[UR6][R22.64] ;  /* 0x0000000616167981 */ /* 0x000f22000c1e1900 */
[----:B-----5:R-:W-:-:S04]  /*0370*/  FADD R9, R28, R9 ;  /* 0x000000091c097221 */ /* 0x020fc80000000000 */
[----:B------:R-:W-:-:S04]  /*0380*/  FADD R10, R9, R10 ;  /* 0x0000000a090a7221 */ /* 0x000fc80000000000 */
[----:B------:R-:W-:-:S04]  /*0390*/  FADD R11, R10, R11 ;  /* 0x0000000b0a0b7221 */ /* 0x000fc80000000000 */
[----:B------:R-:W-:-:S04]  /*03a0*/  FADD R11, R11, R20 ;  /* 0x000000140b0b7221 */ /* 0x000fc80000000000 */
[----:B------:R-:W-:-:S04]  /*03b0*/  FADD R11, R11, R24 ;  /* 0x000000180b0b7221 */ /* 0x000fc80000000000 */
[----:B------:R-:W-:-:S04]  /*03c0*/  FADD R26, R11, R26 ;  /* 0x0000001a0b1a7221 */ /* 0x000fc80000000000 */
[----:B------:R-:W-:Y:S01]  /*03d0*/  FADD R26, R26, R27 ;  /* 0x0000001b1a1a7221 */ /* 0x000fe20000000000 */
[----:B------:R-:W-:Y:S02]  /*03e0*/  MOV R10, R0 ;  /* 0x00000000000a7202 */ /* 0x000fe40000000f00 */
[----:B------:R-:W-:Y:S01]  /*03f0*/  LEA R11, R3, R5, 0x2 ;  /* 0x00000005030b7211 */ /* 0x000fe200078e10ff */
[----:B------:R-:W-:Y:S01]  /*0400*/  UMOV UR4, 0xc ;  /* 0x0000000c00047882 */ /* 0x000fe20000000000 */
[----:B--2---:R-:W-:-:S04]  /*0410*/  FADD R29, R26, R29 ;  /* 0x0000001d1a1d7221 */ /* 0x004fc80000000000 */
[----:B---3--:R-:W-:-:S04]  /*0420*/  FADD R29, R29, R12 ;  /* 0x0000000c1d1d7221 */ /* 0x008fc80000000000 */
[----:B------:R-:W-:-:S04]  /*0430*/  FADD R29, R29, R16 ;  /* 0x000000101d1d7221 */ /* 0x000fc80000000000 */
[----:B------:R-:W-:-:S04]  /*0440*/  FADD R29, R29, R18 ;  /* 0x000000121d1d7221 */ /* 0x000fc80000000000 */
[----:B----4-:R-:W-:-:S07]  /*0450*/  FADD R22, R29, R22 ;  /* 0x000000161d167221 */ /* 0x010fce0000000000 */
.L_x_281:
[----:B------:R-:W-:-:S05]  /*0460*/  IMAD.WIDE.U32 R12, R11, 0x4, R14 ;  /* 0x000000040b0c7825 */ /* 0x000fca00078e000e */
[----:B------:R-:W2:Y:S01]  /*0470*/  LDG.E R27, desc[UR6][R12.64] ;  /* 0x000000060c1b7981 */ /* 0x000ea2000c1e1900 */
[C---:B------:R-:W-:Y:S02]  /*0480*/  LEA R26, R3.reuse, R7, 0x2 ;  /* 0x00000007031a7211 */ /* 0x040fe400078e10ff */
[----:B------:R-:W-:-:S03]  /*0490*/  LEA R28, R3, R21, 0x2 ;  /* 0x00000015031c7211 */ /* 0x000fc600078e10ff */
[----:B------:R-:W-:-:S04]  /*04a0*/  IMAD.WIDE.U32 R16, R26, 0x4, R14 ;  /* 0x000000041a107825 */ /* 0x000fc800078e000e */
[----:B------:R-:W-:Y:S01]  /*04b0*/  IMAD.WIDE.U32 R20, R28, 0x4, R14 ;  /* 0x000000041c147825 */ /* 0x000fe200078e000e */
[----:B------:R0:W3:Y:S04]  /*04c0*/  LDG.E R5, desc[UR6][R16.64] ;  /* 0x0000000610057981 */ /* 0x0000e8000c1e1900 */
[----:B------:R1:W4:Y:S01]  /*04d0*/  LDG.E R7, desc[UR6][R20.64] ;  /* 0x0000000614077981 */ /* 0x000322000c1e1900 */
[----:B------:R-:W-:-:S05]  /*04e0*/  LEA R23, R3, R25, 0x2 ;  /* 0x0000001903177211 */ /* 0x000fca00078e10ff */
[----:B0-----:R-:W-:-:S05]  /*04f0*/  IMAD.WIDE.U32 R16, R23, 0x4, R14 ;  /* 0x0000000417107825 */ /* 0x001fca00078e000e */
[----:B------:R-:W5:Y:S01]  /*0500*/  LDG.E R9, desc[UR6][R16.64] ;  /* 0x0000000610097981 */ /* 0x000f62000c1e1900 */
[C---:B------:R-:W-:Y:S02]  /*0510*/  LEA R29, R3.reuse, R11, 0x2 ;  /* 0x0000000b031d7211 */ /* 0x040fe400078e10ff */
[C---:B------:R-:W-:Y:S02]  /*0520*/  LEA R26, R3.reuse, R26, 0x2 ;  /* 0x0000001a031a7211 */ /* 0x040fe400078e10ff */
[----:B------:R-:W-:Y:S01]  /*0530*/  LEA R28, R3, R28, 0x2 ;  /* 0x0000001c031c7211 */ /* 0x000fe200078e10ff */
[----:B------:R-:W-:-:S04]  /*0540*/  IMAD.WIDE.U32 R18, R29, 0x4, R14 ;  /* 0x000000041d127825 */ /* 0x000fc800078e000e */
[--C-:B------:R-:W-:Y:S01]  /*0550*/  IMAD.WIDE.U32 R12, R26, 0x4, R14.reuse ;  /* 0x000000041a0c7825 */ /* 0x100fe200078e000e */
[----:B------:R-:W5:Y:S01]  /*0560*/  LDG.E R11, desc[UR6][R18.64] ;  /* 0x00000006120b7981 */ /* 0x000f62000c1e1900 */
[----:B------:R-:W-:Y:S02]  /*0570*/  LEA R23, R3, R23, 0x2 ;  /* 0x0000001703177211 */ /* 0x000fe400078e10ff */
[--C-:B------:R-:W-:Y:S02]  /*0580*/  IMAD.WIDE.U32 R24, R28, 0x4, R14.reuse ;  /* 0x000000041c187825 */ /* 0x100fe400078e000e */
[----:B------:R0:W5:Y:S02]  /*0590*/  LDG.E R12, desc[UR6][R12.64] ;  /* 0x000000060c0c7981 */ /* 0x000164000c1e1900 */
[----:B-1----:R-:W-:Y:S02]  /*05a0*/  IMAD.WIDE.U32 R20, R23, 0x4, R14 ;  /* 0x0000000417147825 */ /* 0x002fe400078e000e */
[----:B------:R-:W5:Y:S01]  /*05b0*/  LDG.E R24, desc[UR6][R24.64] ;  /* 0x0000000618187981 */ /* 0x000f62000c1e1900 */
[----:B0-----:R-:W-:-:S03]  /*05c0*/  LEA R13, R3, R29, 0x2 ;  /* 0x0000001d030d7211 */ /* 0x001fc600078e10ff */
[----:B------:R0:W5:Y:S02]  /*05d0*/  LDG.E R25, desc[UR6][R20.64] ;  /* 0x0000000614197981 */ /* 0x000164000c1e1900 */
[----:B------:R-:W-:Y:S01]  /*05e0*/  IMAD.WIDE.U32 R16, R13, 0x4, R14 ;  /* 0x000000040d107825 */ /* 0x000fe200078e000e */
[----:B------:R-:W-:-:S05]  /*05f0*/  LEA R26, R3, R26, 0x2 ;  /* 0x0000001a031a7211 */ /* 0x000fca00078e10ff */
[----:B------:R-:W5:Y:S01]  /*0600*/  LDG.E R16, desc[UR6][R16.64] ;  /* 0x0000000610107981 */ /* 0x000f62000c1e1900 */
[----:B------:R-:W-:Y:S01]  /*0610*/  IMAD.WIDE.U32 R18, R26, 0x4, R14 ;  /* 0x000000041a127825 */ /* 0x000fe200078e000e */
[----:B------:R-:W-:-:S05]  /*0620*/  LEA R28, R3, R28, 0x2 ;  /* 0x0000001c031c7211 */ /* 0x000fca00078e10ff */
[----:B------:R-:W5:Y:S01]  /*0630*/  LDG.E R18, desc[UR6][R18.64] ;  /* 0x0000000612127981 */ /* 0x000f62000c1e1900 */
[----:B0-----:R-:W-:-:S05]  /*0640*/  IMAD.WIDE.U32 R20, R28, 0x4, R14 ;  /* 0x000000041c147825 */ /* 0x001fca00078e000e */
[----:B------:R0:W5:Y:S01]  /*0650*/  LDG.E R17, desc[UR6][R20.64] ;  /* 0x0000000614117981 */ /* 0x000162000c1e1900 */
[C---:B------:R-:W-:Y:S02]  /*0660*/  LEA R29, R3.reuse, R23, 0x2 ;  /* 0x00000017031d7211 */ /* 0x040fe400078e10ff */
[----:B------:R-:W-:-:S05]  /*0670*/  LEA R13, R3, R13, 0x2 ;  /* 0x0000000d030d7211 */ /* 0x000fca00078e10ff */
[----:B0-----:R-:W-:-:S05]  /*0680*/  IMAD.WIDE.U32 R20, R13, 0x4, R14 ;  /* 0x000000040d147825 */ /* 0x001fca00078e000e */
[----:B------:R0:W5:Y:S01]  /*0690*/  LDG.E R19, desc[UR6][R20.64] ;  /* 0x0000000614137981 */ /* 0x000162000c1e1900 */
[----:B------:R-:W-:-:S05]  /*06a0*/  LEA R28, R3, R28, 0x2 ;  /* 0x0000001c031c7211 */ /* 0x000fca00078e10ff */
[----:B0-----:R-:W-:-:S04]  /*06b0*/  IMAD.WIDE.U32 R20, R28, 0x4, R14 ;  /* 0x000000041c147825 */ /* 0x001fc800078e000e */
[----:B--2---:R-:W-:Y:S01]  /*06c0*/  FADD R27, R27, R22 ;  /* 0x000000161b1b7221 */ /* 0x004fe20000000000 */
[----:B------:R-:W-:-:S06]  /*06d0*/  IMAD.WIDE.U32 R22, R29, 0x4, R14 ;  /* 0x000000041d167825 */ /* 0x000fcc00078e000e */
[----:B------:R0:W2:Y:S01]  /*06e0*/  LDG.E R22, desc[UR6][R22.64] ;  /* 0x0000000616167981 */ /* 0x0000a2000c1e1900 */
[----:B---3--:R-:W-:Y:S01]  /*06f0*/  FADD R27, R27, R5 ;  /* 0x000000051b1b7221 */ /* 0x008fe20000000000 */
[----:B------:R-:W-:-:S03]  /*0700*/  LEA R5, R3, R26, 0x2 ;  /* 0x0000001a03057211 */ /* 0x000fc600078e10ff */
[----:B----4-:R-:W-:Y:S02]  /*0710*/  FADD R7, R27, R7 ;  /* 0x000000071b077221 */ /* 0x010fe40000000000 */
[----:B------:R-:W-:-:S06]  /*0720*/  IMAD.WIDE.U32 R26, R5, 0x4, R14 ;  /* 0x00000004051a7825 */ /* 0x000fcc00078e000e */
[----:B------:R-:W3:Y:S01]  /*0730*/  LDG.E R26, desc[UR6][R26.64] ;  /* 0x000000061a1a7981 */ /* 0x000ee2000c1e1900 */
[----:B-----5:R-:W-:-:S03]  /*0740*/  FADD R9, R7, R9 ;  /* 0x0000000907097221 */ /* 0x020fc60000000000 */
[----:B------:R1:W4:Y:S01]  /*0750*/  LDG.E R7, desc[UR6][R20.64] ;  /* 0x0000000614077981 */ /* 0x000322000c1e1900 */
[----:B------:R-:W-:Y:S01]  /*0760*/  LEA R29, R3, R29, 0x2 ;  /* 0x0000001d031d7211 */ /* 0x000fe200078e10ff */
[----:B------:R-:W-:Y:S01]  /*0770*/  FADD R9, R9, R11 ;  /* 0x0000000b09097221 */ /* 0x000fe20000000000 */
[----:B------:R-:W-:-:S03]  /*0780*/  LEA R11, R3, R13, 0x2 ;  /* 0x0000000d030b7211 */ /* 0x000fc600078e10ff */
[----:B------:R-:W-:Y:S01]  /*0790*/  FADD R9, R9, R12 ;  /* 0x0000000c09097221 */ /* 0x000fe20000000000 */
[----:B------:R-:W-:-:S04]  /*07a0*/  IMAD.WIDE.U32 R12, R29, 0x4, R14 ;  /* 0x000000041d0c7825 */ /* 0x000fc800078e000e */
[----:B------:R-:W-:Y:S01]  /*07b0*/  FADD R24, R9, R24 ;  /* 0x0000001809187221 */ /* 0x000fe20000000000 */
[----:B------:R-:W-:Y:S01]  /*07c0*/  LEA R5, R3, R5, 0x2 ;  /* 0x0000000503057211 */ /* 0x000fe200078e10ff */
[----:B------:R5:W4:Y:S02]  /*07d0*/  LDG.E R9, desc[UR6][R12.64] ;  /* 0x000000060c097981 */ /* 0x000b24000c1e1900 */
[----:B0-----:R-:W-:Y:S01]  /*07e0*/  FADD R23, R24, R25 ;  /* 0x0000001918177221 */ /* 0x001fe20000000000 */
[----:B------:R-:W-:-:S04]  /*07f0*/  IMAD.WIDE.U32 R24, R11, 0x4, R14 ;  /* 0x000000040b187825 */ /* 0x000fc800078e000e */
[----:B-1----:R-:W-:-:S04]  /*0800*/  IMAD.WIDE.U32 R20, R5, 0x4, R14 ;  /* 0x0000000405147825 */ /* 0x002fc800078e000e */
[----:B------:R-:W-:Y:S01]  /*0810*/  FADD R27, R23, R16 ;  /* 0x00000010171b7221 */ /* 0x000fe20000000000 */
[C---:B------:R-:W-:Y:S01]  /*0820*/  LEA R16, R3.reuse, R28, 0x2 ;  /* 0x0000001c03107211 */ /* 0x040fe200078e10ff */
[----:B------:R-:W4:Y:S01]  /*0830*/  LDG.E R24, desc[UR6][R24.64] ;  /* 0x0000000618187981 */ /* 0x000f22000c1e1900 */
[----:B------:R-:W-:-:S03]  /*0840*/  LEA R23, R3, R29, 0x2 ;  /* 0x0000001d03177211 */ /* 0x000fc600078e10ff */
[----:B-----5:R-:W-:Y:S01]  /*0850*/  IMAD.WIDE.U32 R12, R16, 0x4, R14 ;  /* 0x00000004100c7825 */ /* 0x020fe200078e000e */
[----:B------:R-:W5:Y:S03]  /*0860*/  LDG.E R20, desc[UR6][R20.64] ;  /* 0x0000000614147981 */ /* 0x000f66000c1e1900 */
[----:B------:R-:W-:Y:S01]  /*0870*/  FADD R18, R27, R18 ;  /* 0x000000121b127221 */ /* 0x000fe20000000000 */
[--C-:B------:R-:W-:Y:S01]  /*0880*/  IMAD.WIDE.U32 R28, R23, 0x4, R14.reuse ;  /* 0x00000004171c7825 */ /* 0x100fe200078e000e */
[----:B------:R0:W5:Y:S01]  /*0890*/  LDG.E R27, desc[UR6][R12.64] ;  /* 0x000000060c1b7981 */ /* 0x000162000c1e1900 */
[C---:B------:R-:W-:Y:S02]  /*08a0*/  LEA R11, R3.reuse, R11, 0x2 ;  /* 0x0000000b030b7211 */ /* 0x040fe400078e10ff */
[----:B------:R-:W-:Y:S02]  /*08b0*/  LEA R5, R3, R5, 0x2 ;  /* 0x0000000503057211 */ /* 0x000fe400078e10ff */
[----:B------:R1:W5:Y:S01]  /*08c0*/  LDG.E R28, desc[UR6][R28.64] ;  /* 0x000000061c1c7981 */ /* 0x000362000c1e1900 */
[----:B0-----:R-:W-:-:S04]  /*08d0*/  IMAD.WIDE.U32 R12, R11, 0x4, R14 ;  /* 0x000000040b0c7825 */ /* 0x001fc800078e000e */
[----:B-1----:R-:W-:Y:S01]  /*08e0*/  FADD R29, R18, R17 ;  /* 0x00000011121d7221 */ /* 0x002fe20000000000 */
[----:B------:R-:W-:Y:S01]  /*08f0*/  LEA R18, R3, R16, 0x2 ;  /* 0x0000001003127211 */ /* 0x000fe200078e10ff */
[--C-:B------:R-:W-:Y:S01]  /*0900*/  IMAD.WIDE.U32 R16, R5, 0x4, R14.reuse ;  /* 0x0000000405107825 */ /* 0x100fe200078e000e */
[----:B------:R-:W5:Y:S04]  /*0910*/  LDG.E R25, desc[UR6][R12.64] ;  /* 0x000000060c197981 */ /* 0x000f68000c1e1900 */
[----:B------:R0:W5:Y:S02]  /*0920*/  LDG.E R21, desc[UR6][R16.64] ;  /* 0x0000000610157981 */ /* 0x000164000c1e1900 */
[----:B0-----:R-:W-:-:S06]  /*0930*/  IMAD.WIDE.U32 R16, R18, 0x4, R14 ;  /* 0x0000000412107825 */ /* 0x001fcc00078e000e */
[----:B------:R-:W5:Y:S01]  /*0940*/  LDG.E R16, desc[UR6][R16.64] ;  /* 0x0000000610107981 */ /* 0x000f62000c1e1900 */
[C---:B------:R-:W-:Y:S02]  /*0950*/  LEA R11, R3.reuse, R11, 0x2 ;  /* 0x0000000b030b7211 */ /* 0x040fe400078e10ff */
[----:B------:R-:W-:Y:S01]  /*0960*/  LEA R5, R3, R5, 0x2 ;  /* 0x0000000503057211 */ /* 0x000fe200078e10ff */
[----:B--2---:R-:W-:Y:S01]  /*0970*/  FADD R22, R29, R22 ;  /* 0x000000161d167221 */ /* 0x004fe20000000000 */
[----:B------:R-:W-:-:S05]  /*0980*/  LEA R29, R3, R23, 0x2 ;  /* 0x00000017031d7211 */ /* 0x000fca00078e10ff */
[----:B------:R-:W-:-:S04]  /*0990*/  IMAD.WIDE.U32 R12, R29, 0x4, R14 ;  /* 0x000000041d0c7825 */ /* 0x000fc800078e000e */
[----:B------:R-:W-:Y:S02]  /*09a0*/  FADD R23, R22, R19 ;  /* 0x0000001316177221 */ /* 0x000fe40000000000 */
[----:B------:R0:W2:Y:S02]  /*09b0*/  LDG.E R19, desc[UR6][R12.64] ;  /* 0x000000060c137981 */ /* 0x0000a4000c1e1900 */
[----:B---3--:R-:W-:Y:S01]  /*09c0*/  FADD R26, R23, R26 ;  /* 0x0000001a171a7221 */ /* 0x008fe20000000000 */
[----:B------:R-:W-:-:S04]  /*09d0*/  IMAD.WIDE.U32 R22, R11, 0x4, R14 ;  /* 0x000000040b167825 */ /* 0x000fc800078e000e */
[----:B0-----:R-:W-:Y:S02]  /*09e0*/  IMAD.WIDE.U32 R12, R5, 0x4, R14 ;  /* 0x00000004050c7825 */ /* 0x001fe400078e000e */
[----:B------:R-:W3:Y:S02]  /*09f0*/  LDG.E R22, desc[UR6][R22.64] ;  /* 0x0000000616167981 */ /* 0x000ee4000c1e1900 */
[----:B----4-:R-:W-:Y:S02]  /*0a00*/  FADD R26, R26, R7 ;  /* 0x000000071a1a7221 */ /* 0x010fe40000000000 */
[----:B------:R0:W4:Y:S01]  /*0a10*/  LDG.E R7, desc[UR6][R12.64] ;  /* 0x000000060c077981 */ /* 0x000122000c1e1900 */
[C---:B------:R-:W-:Y:S01]  /*0a20*/  LEA R18, R3.reuse, R18, 0x2 ;  /* 0x0000001203127211 */ /* 0x040fe200078e10ff */
[----:B------:R-:W-:Y:S01]  /*0a30*/  FADD R9, R26, R9 ;  /* 0x000000091a097221 */ /* 0x000fe20000000000 */
[----:B------:R-:W-:-:S03]  /*0a40*/  LEA R11, R3, R11, 0x2 ;  /* 0x0000000b030b7211 */ /* 0x000fc600078e10ff */
[----:B------:R-:W-:-:S04]  /*0a50*/  FADD R9, R9, R24 ;  /* 0x0000001809097221 */ /* 0x000fc80000000000 */
[----:B-----5:R-:W-:-:S04]  /*0a60*/  FADD R20, R9, R20 ;  /* 0x0000001409147221 */ /* 0x020fc80000000000 */
[----:B------:R-:W-:Y:S01]  /*0a70*/  FADD R9, R20, R27 ;  /* 0x0000001b14097221 */ /* 0x000fe20000000000 */
[----:B------:R-:W-:-:S04]  /*0a80*/  IMAD.WIDE.U32 R26, R18, 0x4, R14 ;  /* 0x00000004121a7825 */ /* 0x000fc800078e000e */
[----:B------:R-:W-:Y:S01]  /*0a90*/  FADD R20, R9, R28 ;  /* 0x0000001c09147221 */ /* 0x000fe20000000000 */
[C---:B------:R-:W-:Y:S01]  /*0aa0*/  LEA R9, R3.reuse, R29, 0x2 ;  /* 0x0000001d03097211 */ /* 0x040fe200078e10ff */
[----:B------:R-:W5:Y:S01]  /*0ab0*/  LDG.E R26, desc[UR6][R26.64] ;  /* 0x000000061a1a7981 */ /* 0x000f62000c1e1900 */
[----:B------:R-:W-:-:S03]  /*0ac0*/  LEA R5, R3, R5, 0x2 ;  /* 0x0000000503057211 */ /* 0x000fc600078e10ff */
[----:B0-----:R-:W-:Y:S01]  /*0ad0*/  IMAD.WIDE.U32 R12, R9, 0x4, R14 ;  /* 0x00000004090c7825 */ /* 0x001fe200078e000e */
[----:B------:R-:W-:-:S04]  /*0ae0*/  LEA R18, R3, R18, 0x2 ;  /* 0x0000001203127211 */ /* 0x000fc800078e10ff */
[----:B------:R0:W5:Y:S01]  /*0af0*/  LDG.E R17, desc[UR6][R12.64] ;  /* 0x000000060c117981 */ /* 0x000162000c1e1900 */
[----:B------:R-:W-:Y:S01]  /*0b00*/  FADD R20, R20, R25 ;  /* 0x0000001914147221 */ /* 0x000fe20000000000 */
[----:B------:R-:W-:Y:S01]  /*0b10*/  IMAD.WIDE.U32 R24, R11, 0x4, R14 ;  /* 0x000000040b187825 */ /* 0x000fe200078e000e */
[----:B------:R-:W-:-:S03]  /*0b20*/  LEA R11, R3, R11, 0x2 ;  /* 0x0000000b030b7211 */ /* 0x000fc600078e10ff */
[----:B------:R-:W-:Y:S02]  /*0b30*/  IMAD.WIDE.U32 R28, R5, 0x4, R14 ;  /* 0x00000004051c7825 */ /* 0x000fe400078e000e */
[----:B------:R-:W5:Y:S02]  /*0b40*/  LDG.E R24, desc[UR6][R24.64] ;  /* 0x0000000618187981 */ /* 0x000f64000c1e1900 */
[----:B0-----:R-:W-:Y:S01]  /*0b50*/  FADD R13, R20, R21 ;  /* 0x00000015140d7221 */ /* 0x001fe20000000000 */
[----:B------:R-:W-:Y:S01]  /*0b60*/  IMAD.WIDE.U32 R20, R18, 0x4, R14 ;  /* 0x0000000412147825 */ /* 0x000fe200078e000e */
[C---:B------:R-:W-:Y:S01]  /*0b70*/  LEA R9, R3.reuse, R9, 0x2 ;  /* 0x0000000903097211 */ /* 0x040fe200078e10ff */
[----:B------:R-:W5:Y:S01]  /*0b80*/  LDG.E R28, desc[UR6][R28.64] ;  /* 0x000000061c1c7981 */ /* 0x000f62000c1e1900 */
[----:B------:R-:W-:-:S03]  /*0b90*/  LEA R5, R3, R5, 0x2 ;  /* 0x0000000503057211 */ /* 0x000fc600078e10ff */
[----:B------:R0:W5:Y:S01]  /*0ba0*/  LDG.E R23, desc[UR6][R20.64] ;  /* 0x0000000614177981 */ /* 0x000162000c1e1900 */
[----:B------:R-:W-:Y:S01]  /*0bb0*/  FADD R16, R13, R16 ;  /* 0x000000100d107221 */ /* 0x000fe20000000000 */
[----:B------:R-:W-:-:S04]  /*0bc0*/  IMAD.WIDE.U32 R12, R11, 0x4, R14 ;  /* 0x000000040b0c7825 */ /* 0x000fc800078e000e */
[--C-:B0-----:R-:W-:Y:S01]  /*0bd0*/  IMAD.WIDE.U32 R20, R9, 0x4, R14.reuse ;  /* 0x0000000409147825 */ /* 0x101fe200078e000e */
[----:B------:R0:W5:Y:S04]  /*0be0*/  LDG.E R27, desc[UR6][R12.64] ;  /* 0x000000060c1b7981 */ /* 0x000168000c1e1900 */
[----:B------:R-:W5:Y:S01]  /*0bf0*/  LDG.E R25, desc[UR6][R20.64] ;  /* 0x0000000614197981 */ /* 0x000f62000c1e1900 */
[----:B0-----:R-:W-:-:S05]  /*0c00*/  IMAD.WIDE.U32 R12, R5, 0x4, R14 ;  /* 0x00000004050c7825 */ /* 0x001fca00078e000e */
[----:B------:R0:W5:Y:S02]  /*0c10*/  LDG.E R29, desc[UR6][R12.64] ;  /* 0x000000060c1d7981 */ /* 0x000164000c1e1900 */
[C---:B0-----:R-:W-:Y:S02]  /*0c20*/  LEA R12, R3.reuse, R18, 0x2 ;  /* 0x00000012030c7211 */ /* 0x041fe400078e10ff */
[C---:B------:R-:W-:Y:S02]  /*0c30*/  LEA R9, R3.reuse, R9, 0x2 ;  /* 0x0000000903097211 */ /* 0x040fe400078e10ff */
[----:B------:R-:W-:Y:S01]  /*0c40*/  LEA R11, R3, R11, 0x2 ;  /* 0x0000000b030b7211 */ /* 0x000fe200078e10ff */
[----:B--2---:R-:W-:Y:S01]  /*0c50*/  FADD R13, R16, R19 ;  /* 0x00000013100d7221 */ /* 0x004fe20000000000 */
[----:B------:R-:W-:-:S05]  /*0c60*/  IMAD.WIDE.U32 R18, R12, 0x4, R14 ;  /* 0x000000040c127825 */ /* 0x000fca00078e000e */
[----:B------:R0:W2:Y:S01]  /*0c70*/  LDG.E R16, desc[UR6][R18.64] ;  /* 0x0000000612107981 */ /* 0x0000a2000c1e1900 */
[----:B---3--:R-:W-:Y:S01]  /*0c80*/  FADD R20, R13, R22 ;  /* 0x000000160d147221 */ /* 0x008fe20000000000 */
[----:B0-----:R-:W-:-:S04]  /*0c90*/  IMAD.WIDE.U32 R18, R9, 0x4, R14 ;  /* 0x0000000409127825 */ /* 0x001fc800078e000e */
[----:B----4-:R-:W-:Y:S01]  /*0ca0*/  FADD R7, R20, R7 ;  /* 0x0000000714077221 */ /* 0x010fe20000000000 */
[----:B------:R0:W3:Y:S01]  /*0cb0*/  LDG.E R22, desc[UR6][R18.64] ;  /* 0x0000000612167981 */ /* 0x0000e2000c1e1900 */
[----:B------:R-:W-:-:S06]  /*0cc0*/  IMAD.WIDE.U32 R20, R11, 0x4, R14 ;  /* 0x000000040b147825 */ /* 0x000fcc00078e000e */
[----:B------:R-:W4:Y:S01]  /*0cd0*/  LDG.E R20, desc[UR6][R20.64] ;  /* 0x0000000614147981 */ /* 0x000f22000c1e1900 */
[----:B------:R-:W-:Y:S01]  /*0ce0*/  LEA R11, R3, R11, 0x2 ;  /* 0x0000000b030b7211 */ /* 0x000fe200078e10ff */
[----:B-----5:R-:W-:Y:S01]  /*0cf0*/  FADD R26, R7, R26 ;  /* 0x0000001a071a7221 */ /* 0x020fe20000000000 */
[----:B------:R-:W-:-:S03]  /*0d00*/  LEA R7, R3, R5, 0x2 ;  /* 0x0000000503077211 */ /* 0x000fc600078e10ff */
[----:B------:R-:W-:-:S04]  /*0d10*/  FADD R17, R26, R17 ;  /* 0x000000111a117221 */ /* 0x000fc80000000000 */
[----:B------:R-:W-:-:S04]  /*0d20*/  FADD R17, R17, R24 ;  /* 0x0000001811117221 */ /* 0x000fc80000000000 */
[----:B------:R-:W-:Y:S01]  /*0d30*/  FADD R28, R17, R28 ;  /* 0x0000001c111c7221 */ /* 0x000fe20000000000 */
[----:B------:R-:W-:Y:S01]  /*0d40*/  LEA R17, R3, R12, 0x2 ;  /* 0x0000000c03117211 */ /* 0x000fe200078e10ff */
[----:B------:R-:W-:-:S04]  /*0d50*/  IMAD.WIDE.U32 R12, R7, 0x4, R14 ;  /* 0x00000004070c7825 */ /* 0x000fc800078e000e */
[----:B------:R-:W-:Y:S01]  /*0d60*/  FADD R28, R28, R23 ;  /* 0x000000171c1c7221 */ /* 0x000fe20000000000 */
[----:B------:R-:W-:Y:S01]  /*0d70*/  LEA R23, R3, R9, 0x2 ;  /* 0x0000000903177211 */ /* 0x000fe200078e10ff */
[----:B0-----:R-:W-:Y:S01]  /*0d80*/  IMAD.WIDE.U32 R18, R17, 0x4, R14 ;  /* 0x0000000411127825 */ /* 0x001fe200078e000e */
[----:B------:R0:W5:Y:S01]  /*0d90*/  LDG.E R5, desc[UR6][R12.64] ;  /* 0x000000060c057981 */ /* 0x000162000c1e1900 */
[----:B------:R-:W-:-:S03]  /*0da0*/  LEA R7, R3, R7, 0x2 ;  /* 0x0000000703077211 */ /* 0x000fc600078e10ff */
[----:B------:R1:W5:Y:S01]  /*0db0*/  LDG.E R9, desc[UR6][R18.64] ;  /* 0x0000000612097981 */ /* 0x000362000c1e1900 */
[----:B0-----:R-:W-:-:S04]  /*0dc0*/  IMAD.WIDE.U32 R12, R23, 0x4, R14 ;  /* 0x00000004170c7825 */ /* 0x001fc800078e000e */
[----:B------:R-:W-:Y:S01]  /*0dd0*/  FADD R28, R28, R25 ;  /* 0x000000191c1c7221 */ /* 0x000fe20000000000 */
[----:B-1----:R-:W-:-:S04]  /*0de0*/  IMAD.WIDE.U32 R18, R11, 0x4, R14 ;  /* 0x000000040b127825 */ /* 0x002fc800078e000e */
[----:B------:R-:W-:Y:S01]  /*0df0*/  FADD R28, R28, R27 ;  /* 0x0000001b1c1c7221 */ /* 0x000fe20000000000 */
[----:B------:R-:W5:Y:S01]  /*0e00*/  LDG.E R12, desc[UR6][R12.64] ;  /* 0x000000060c0c7981 */ /* 0x000f62000c1e1900 */
[----:B------:R-:W-:Y:S01]  /*0e10*/  LEA R21, R3, R17, 0x2 ;  /* 0x0000001103157211 */ /* 0x000fe200078e10ff */
[----:B------:R-:W-:Y:S01]  /*0e20*/  IMAD.WIDE.U32 R24, R7, 0x4, R14 ;  /* 0x0000000407187825 */ /* 0x000fe200078e000e */
[----:B------:R-:W-:-:S03]  /*0e30*/  LEA R23, R3, R23, 0x2 ;  /* 0x0000001703177211 */ /* 0x000fc600078e10ff */
[----:B------:R-:W-:Y:S02]  /*0e40*/  FADD R29, R28, R29 ;  /* 0x0000001d1c1d7221 */ /* 0x000fe40000000000 */
[----:B------:R0:W5:Y:S01]  /*0e50*/  LDG.E R28, desc[UR6][R18.64] ;  /* 0x00000006121c7981 */ /* 0x000162000c1e1900 */
[----:B------:R-:W-:Y:S01]  /*0e60*/  IMAD.WIDE.U32 R26, R21, 0x4, R14 ;  /* 0x00000004151a7825 */ /* 0x000fe200078e000e */
[C---:B------:R-:W-:Y:S02]  /*0e70*/  LEA R11, R3.reuse, R11, 0x2 ;  /* 0x0000000b030b7211 */ /* 0x040fe400078e10ff */
[----:B------:R1:W5:Y:S01]  /*0e80*/  LDG.E R24, desc[UR6][R24.64] ;  /* 0x0000000618187981 */ /* 0x000362000c1e1900 */
[----:B------:R-:W-:-:S03]  /*0e90*/  LEA R7, R3, R7, 0x2 ;  /* 0x0000000703077211 */ /* 0x000fc600078e10ff */
[----:B------:R-:W5:Y:S01]  /*0ea0*/  LDG.E R26, desc[UR6][R26.64] ;  /* 0x000000061a1a7981 */ /* 0x000f62000c1e1900 */
[----:B------:R-:W-:Y:S01]  /*0eb0*/  LEA R21, R3, R21, 0x2 ;  /* 0x0000001503157211 */ /* 0x000fe200078e10ff */
[----:B0-----:R-:W-:Y:S01]  /*0ec0*/  IMAD.WIDE.U32 R18, R7, 0x4, R14 ;  /* 0x0000000407127825 */ /* 0x001fe200078e000e */
[----:B-1----:R-:W-:-:S04]  /*0ed0*/  LEA R25, R3, R23, 0x2 ;  /* 0x0000001703197211 */ /* 0x002fc800078e10ff */
[----:B------:R0:W5:Y:S02]  /*0ee0*/  LDG.E R27, desc[UR6][R18.64] ;  /* 0x00000006121b7981 */ /* 0x000164000c1e1900 */
[----:B0-----:R-:W-:-:S04]  /*0ef0*/  IMAD.WIDE.U32 R18, R25, 0x4, R14 ;  /* 0x0000000419127825 */ /* 0x001fc800078e000e */
[----:B--2---:R-:W-:Y:S01]  /*0f00*/  FADD R13, R29, R16 ;  /* 0x000000101d0d7221 */ /* 0x004fe20000000000 */
[----:B------:R-:W-:-:S05]  /*0f10*/  IMAD.WIDE.U32 R16, R23, 0x4, R14 ;  /* 0x0000000417107825 */ /* 0x000fca00078e000e */
[----:B------:R0:W2:Y:S02]  /*0f20*/  LDG.E R29, desc[UR6][R16.64] ;  /* 0x00000006101d7981 */ /* 0x0000a4000c1e1900 */
[----:B0-----:R-:W-:-:S04]  /*0f30*/  IMAD.WIDE.U32 R16, R11, 0x4, R14 ;  /* 0x000000040b107825 */ /* 0x001fc800078e000e */
[----:B---3--:R-:W-:Y:S01]  /*0f40*/  FADD R13, R13, R22 ;  /* 0x000000160d0d7221 */ /* 0x008fe20000000000 */
[----:B------:R-:W-:Y:S01]  /*0f50*/  IMAD.WIDE.U32 R22, R21, 0x4, R14 ;  /* 0x0000000415167825 */ /* 0x000fe200078e000e */
[----:B------:R-:W3:Y:S03]  /*0f60*/  LDG.E R16, desc[UR6][R16.64] ;  /* 0x0000000610107981 */ /* 0x000ee6000c1e1900 */
[----:B----4-:R-:W-:Y:S02]  /*0f70*/  FADD R20, R13, R20 ;  /* 0x000000140d147221 */ /* 0x010fe40000000000 */
[----:B------:R-:W4:Y:S04]  /*0f80*/  LDG.E R22, desc[UR6][R22.64] ;  /* 0x0000000616167981 */ /* 0x000f28000c1e1900 */
[----:B------:R-:W4:Y:S01]  /*0f90*/  LDG.E R13, desc[UR6][R18.64] ;  /* 0x00000006120d7981 */ /* 0x000f22000c1e1900 */
[----:B------:R-:W-:-:S04]  /*0fa0*/  UIADD3 UR4, UPT, UPT, UR4, 0x30, URZ ;  /* 0x0000003004047890 */ /* 0x000fc8000fffe0ff */
[----:B------:R-:W-:Y:S01]  /*0fb0*/  UISETP.NE.AND UP0, UPT, UR4, 0xfc, UPT ;  /* 0x000000fc0400788c */ /* 0x000fe2000bf05270 */
[----:B------:R-:W-:Y:S01]  /*0fc0*/  LEA R11, R3, R11, 0x2 ;  /* 0x0000000b030b7211 */ /* 0x000fe200078e10ff */
[----:B-----5:R-:W-:-:S04]  /*0fd0*/  FADD R20, R20, R5 ;  /* 0x0000000514147221 */ /* 0x020fc80000000000 */
[----:B------:R-:W-:-:S04]  /*0fe0*/  FADD R9, R20, R9 ;  /* 0x0000000914097221 */ /* 0x000fc80000000000 */
[----:B------:R-:W-:-:S04]  /*0ff0*/  FADD R9, R9, R12 ;  /* 0x0000000c09097221 */ /* 0x000fc80000000000 */
[----:B------:R-:W-:-:S04]  /*1000*/  FADD R9, R9, R28 ;  /* 0x0000001c09097221 */ /* 0x000fc80000000000 */
[----:B------:R-:W-:-:S04]  /*1010*/  FADD R9, R9, R24 ;  /* 0x0000001809097221 */ /* 0x000fc80000000000 */
[----:B------:R-:W-:-:S04]  /*1020*/  FADD R26, R9, R26 ;  /* 0x0000001a091a7221 */ /* 0x000fc80000000000 */
[----:B--2---:R-:W-:-:S04]  /*1030*/  FADD R29, R26, R29 ;  /* 0x0000001d1a1d7221 */ /* 0x004fc80000000000 */
[----:B---3--:R-:W-:-:S04]  /*1040*/  FADD R16, R16, R29 ;  /* 0x0000001d10107221 */ /* 0x008fc80000000000 */
[----:B------:R-:W-:-:S04]  /*1050*/  FADD R27, R16, R27 ;  /* 0x0000001b101b7221 */ /* 0x000fc80000000000 */
[----:B----4-:R-:W-:-:S04]  /*1060*/  FADD R22, R27, R22 ;  /* 0x000000161b167221 */ /* 0x010fc80000000000 */
[----:B------:R-:W-:Y:S01]  /*1070*/  FADD R22, R22, R13 ;  /* 0x0000000d16167221 */ /* 0x000fe20000000000 */
[----:B------:R-:W-:Y:S06]  /*1080*/  BRA.U UP0, `(.L_x_281) ;  /* 0xfffffff100f47547 */ /* 0x000fec000b83ffff */
[----:B------:R-:W0:Y:S01]  /*1090*/  LDC.64 R12, c[0x0][0x388] ;  /* 0x0000e200ff0c7b82 */ /* 0x000e220000000a00 */
[----:B------:R-:W-:Y:S01]  /*10a0*/  FMUL R22, R22, 0.00390625 ;  /* 0x3b80000016167820 */ /* 0x000fe20000400000 */
[C-C-:B------:R-:W-:Y:S01]  /*10b0*/  IMAD R5, R3.reuse, 0x5, R10.reuse ;  /* 0x0000000503057824 */ /* 0x140fe200078e020a */
[C---:B------:R-:W-:Y:S01]  /*10c0*/  LEA R11, R3.reuse, R10, 0x3 ;  /* 0x0000000a030b7211 */ /* 0x040fe200078e18ff */
[C-C-:B------:R-:W-:Y:S01]  /*10d0*/  IMAD R7, R3.reuse, 0x6, R10.reuse ;  /* 0x0000000603077824 */ /* 0x140fe200078e020a */
[----:B------:R-:W-:Y:S01]  /*10e0*/  UMOV UR4, URZ ;  /* 0x000000ff00047c82 */ /* 0x000fe20008000000 */
[C-C-:B------:R-:W-:Y:S02]  /*10f0*/  IMAD R9, R3.reuse, 0x7, R10.reuse ;  /* 0x0000000703097824 */ /* 0x140fe400078e020a */
[C-C-:B------:R-:W-:Y:S02]  /*1100*/  IMAD R20, R3.reuse, 0x9, R10.reuse ;  /* 0x0000000903147824 */ /* 0x140fe400078e020a */
[----:B------:R-:W-:-:S02]  /*1110*/  IMAD R21, R3, 0xa, R10 ;  /* 0x0000000a03157824 */ /* 0x000fc400078e020a */
[C-C-:B------:R-:W-:Y:S02]  /*1120*/  IMAD R23, R3.reuse, 0xb, R10.reuse ;  /* 0x0000000b03177824 */ /* 0x140fe400078e020a */
[C-C-:B------:R-:W-:Y:S02]  /*1130*/  IMAD R24, R3.reuse, 0xc, R10.reuse ;  /* 0x0000000c03187824 */ /* 0x140fe400078e020a */
[C-C-:B------:R-:W-:Y:S02]  /*1140*/  IMAD R25, R3.reuse, 0xd, R10.reuse ;  /* 0x0000000d03197824 */ /* 0x140fe400078e020a */
[C-C-:B------:R-:W-:Y:S02]  /*1150*/  IMAD R26, R3.reuse, 0xe, R10.reuse ;  /* 0x0000000e031a7824 */ /* 0x140fe400078e020a */
[----:B------:R-:W-:Y:S02]  /*1160*/  IMAD R27, R3, 0xf, R10 ;  /* 0x0000000f031b7824 */ /* 0x000fe400078e020a */
[----:B0-----:R-:W-:-:S05]  /*1170*/  IMAD.WIDE.U32 R12, R0, 0x4, R12 ;  /* 0x00000004000c7825 */ /* 0x001fca00078e000c */
[----:B------:R0:W-:Y:S02]  /*1180*/  STG.E desc[UR6][R12.64], R22 ;  /* 0x000000160c007986 */ /* 0x0001e4000c101906 */
[----:B0-----:R-:W-:-:S07]  /*1190*/  HFMA2 R12, -RZ, RZ, 0, 0 ;  /* 0x00000000ff0c7431 */ /* 0x001fce00000001ff */
.L_x_282:
[----:B------:R-:W-:-:S06]  /*11a0*/  IMAD.WIDE.U32 R28, R10, 0x4, R14 ;  /* 0x000000040a1c7825 */ /* 0x000fcc00078e000e */
[----:B------:R-:W2:Y:S01]  /*11b0*/  LDG.E R29, desc[UR6][R28.64] ;  /* 0x000000061c1d7981 */ /* 0x000ea2000c1e1900 */
[----:B------:R-:W-:-:S04]  /*11c0*/  IMAD.WIDE.U32 R18, R2, 0x4, R14 ;  /* 0x0000000402127825 */ /* 0x000fc800078e000e */
[----:B------:R-:W-:Y:S02]  /*11d0*/  IMAD.WIDE.U32 R16, R4, 0x4, R14 ;  /* 0x0000000404107825 */ /* 0x000fe400078e000e */
[----:B------:R-:W3:Y:S04]  /*11e0*/  LDG.E R19, desc[UR6][R18.64] ;  /* 0x0000000612137981 */ /* 0x000ee8000c1e1900 */
[----:B------:R0:W4:Y:S01]  /*11f0*/  LDG.E R17, desc[UR6][R16.64] ;  /* 0x0000000610117981 */ /* 0x000122000c1e1900 */
[----:B--2---:R-:W-:-:S04]  /*1200*/  FADD R13, -R22, R29 ;  /* 0x0000001d160d7221 */ /* 0x004fc80000000100 */
[----:B0-----:R-:W-:Y:S01]  /*1210*/  FFMA R16, R13, R13, R12 ;  /* 0x0000000d0d107223 */ /* 0x001fe2000000000c */
[----:B------:R-:W-:-:S06]  /*1220*/  IMAD.WIDE.U32 R12, R6, 0x4, R14 ;  /* 0x00000004060c7825 */ /* 0x000fcc00078e000e */
[----:B------:R-:W2:Y:S01]  /*1230*/  LDG.E R13, desc[UR6][R12.64] ;  /* 0x000000060c0d7981 */ /* 0x000ea2000c1e1900 */
[----:B---3--:R-:W-:Y:S01]  /*1240*/  FADD R19, -R22, R19 ;  /* 0x0000001316137221 */ /* 0x008fe20000000100 */
[----:B------:R-:W-:-:S04]  /*1250*/  IMAD.WIDE.U32 R28, R8, 0x4, R14 ;  /* 0x00000004081c7825 */ /* 0x000fc800078e000e */
[----:B----4-:R-:W-:Y:S01]  /*1260*/  FADD R17, -R22, R17 ;  /* 0x0000001116117221 */ /* 0x010fe20000000100 */
[----:B------:R-:W-:Y:S01]  /*1270*/  FFMA R16, R19, R19, R16 ;  /* 0x0000001313107223 */ /* 0x000fe20000000010 */
[----:B------:R-:W3:Y:S03]  /*1280*/  LDG.E R29, desc[UR6][R28.64] ;  /* 0x000000061c1d7981 */ /* 0x000ee6000c1e1900 */
[----:B------:R-:W-:Y:S01]  /*1290*/  FFMA R18, R17, R17, R16 ;  /* 0x0000001111127223 */ /* 0x000fe20000000010 */
[----:B------:R-:W-:-:S06]  /*12a0*/  IMAD.WIDE.U32 R16, R5, 0x4, R14 ;  /* 0x0000000405107825 */ /* 0x000fcc00078e000e */
[----:B------:R-:W4:Y:S01]  /*12b0*/  LDG.E R17, desc[UR6][R16.64] ;  /* 0x0000000610117981 */ /* 0x000f22000c1e1900 */
[----:B--2---:R-:W-:Y:S01]  /*12c0*/  FADD R19, -R22, R13 ;  /* 0x0000000d16137221 */ /* 0x004fe20000000100 */
[----:B------:R-:W-:-:S06]  /*12d0*/  IMAD.WIDE.U32 R12, R7, 0x4, R14 ;  /* 0x00000004070c7825 */ /* 0x000fcc00078e000e */
[----:B------:R-:W2:Y:S01]  /*12e0*/  LDG.E R13, desc[UR6][R12.64] ;  /* 0x000000060c0d7981 */ /* 0x000ea2000c1e1900 */
[----:B------:R-:W-:Y:S01]  /*12f0*/  FFMA R18, R19, R19, R18 ;  /* 0x0000001313127223 */ /* 0x000fe20000000012 */
[----:B---3--:R-:W-:-:S04]  /*1300*/  FADD R19, -R22, R29 ;  /* 0x0000001d16137221 */ /* 0x008fc80000000100 */
[----:B------:R-:W-:Y:S01]  /*1310*/  FFMA R28, R19, R19, R18 ;  /* 0x00000013131c7223 */ /* 0x000fe20000000012 */
[----:B------:R-:W-:-:S04]  /*1320*/  IMAD.WIDE.U32 R18, R9, 0x4, R14 ;  /* 0x0000000409127825 */ /* 0x000fc800078e000e */
[----:B----4-:R-:W-:Y:S02]  /*1330*/  FADD R17, -R22, R17 ;  /* 0x0000001116117221 */ /* 0x010fe40000000100 */
[----:B------:R-:W3:Y:S02]  /*1340*/  LDG.E R19, desc[UR6][R18.64] ;  /* 0x0000000612137981 */ /* 0x000ee4000c1e1900 */
[----:B------:R-:W-:Y:S01]  /*1350*/  FFMA R28, R17, R17, R28 ;  /* 0x00000011111c7223 */ /* 0x000fe2000000001c */
[----:B------:R-:W-:-:S06]  /*1360*/  IMAD.WIDE.U32 R16, R11, 0x4, R14 ;  /* 0x000000040b107825 */ /* 0x000fcc00078e000e */
[----:B------:R-:W4:Y:S01]  /*1370*/  LDG.E R17, desc[UR6][R16.64] ;  /* 0x0000000610117981 */ /* 0x000f22000c1e1900 */
[----:B--2---:R-:W-:Y:S01]  /*1380*/  FADD R29, -R22, R13 ;  /* 0x0000000d161d7221 */ /* 0x004fe20000000100 */
[----:B------:R-:W-:-:S06]  /*1390*/  IMAD.WIDE.U32 R12, R20, 0x4, R14 ;  /* 0x00000004140c7825 */ /* 0x000fcc00078e000e */
[----:B------:R0:W2:Y:S01]  /*13a0*/  LDG.E R13, desc[UR6][R12.64] ;  /* 0x000000060c0d7981 */ /* 0x0000a2000c1e1900 */
[----:B------:R-:W-:Y:S01]  /*13b0*/  FFMA R28, R29, R29, R28 ;  /* 0x0000001d1d1c7223 */ /* 0x000fe2000000001c */
[----:B---3--:R-:W-:-:S04]  /*13c0*/  FADD R29, -R22, R19 ;  /* 0x00000013161d7221 */ /* 0x008fc80000000100 */
[----:B0-----:R-:W-:Y:S01]  /*13d0*/  FFMA R12, R29, R29, R28 ;  /* 0x0000001d1d0c7223 */ /* 0x001fe2000000001c */
[----:B------:R-:W-:-:S04]  /*13e0*/  IMAD.WIDE.U32 R28, R21, 0x4, R14 ;  /* 0x00000004151c7825 */ /* 0x000fc800078e000e */
[C---:B----4-:R-:W-:Y:S01]  /*13f0*/  FADD R17, -R22.reuse, R17 ;  /* 0x0000001116117221 */ /* 0x050fe20000000100 */
[----:B------:R-:W-:Y:S01]  /*1400*/  IMAD.WIDE.U32 R18, R23, 0x4, R14 ;  /* 0x0000000417127825 */ /* 0x000fe200078e000e */
[----:B------:R-:W3:Y:S03]  /*1410*/  LDG.E R29, desc[UR6][R28.64] ;  /* 0x000000061c1d7981 */ /* 0x000ee6000c1e1900 */
[----:B------:R-:W-:Y:S02]  /*1420*/  FFMA R12, R17, R17, R12 ;  /* 0x00000011110c7223 */ /* 0x000fe4000000000c */
[----:B------:R-:W4:Y:S01]  /*1430*/  LDG.E R19, desc[UR6][R18.64] ;  /* 0x0000000612137981 */ /* 0x000f22000c1e1900 */
[----:B--2---:R-:W-:-:S04]  /*1440*/  FADD R13, -R22, R13 ;  /* 0x0000000d160d7221 */ /* 0x004fc80000000100 */
[----:B------:R-:W-:Y:S01]  /*1450*/  FFMA R16, R13, R13, R12 ;  /* 0x0000000d0d107223 */ /* 0x000fe2000000000c */
[----:B------:R-:W-:-:S06]  /*1460*/  IMAD.WIDE.U32 R12, R24, 0x4, R14 ;  /* 0x00000004180c7825 */ /* 0x000fcc00078e000e */
[----:B------:R0:W2:Y:S01]  /*1470*/  LDG.E R13, desc[UR6][R12.64] ;  /* 0x000000060c0d7981 */ /* 0x0000a2000c1e1900 */
[----:B---3--:R-:W-:-:S04]  /*1480*/  FADD R17, -R22, R29 ;  /* 0x0000001d16117221 */ /* 0x008fc80000000100 */
[----:B0-----:R-:W-:Y:S01]  /*1490*/  FFMA R12, R17, R17, R16 ;  /* 0x00000011110c7223 */ /* 0x001fe20000000010 */
[----:B----4-:R-:W-:Y:S01]  /*14a0*/  FADD R19, -R22, R19 ;  /* 0x0000001316137221 */ /* 0x010fe20000000100 */
[----:B------:R-:W-:-:S04]  /*14b0*/  IMAD.WIDE.U32 R16, R25, 0x4, R14 ;  /* 0x0000000419107825 */ /* 0x000fc800078e000e */
[----:B------:R-:W-:Y:S01]  /*14c0*/  FFMA R28, R19, R19, R12 ;  /* 0x00000013131c7223 */ /* 0x000fe2000000000c */
[----:B------:R-:W-:Y:S01]  /*14d0*/  IMAD.WIDE.U32 R18, R26, 0x4, R14 ;  /* 0x000000041a127825 */ /* 0x000fe200078e000e */
[----:B------:R-:W3:Y:S05]  /*14e0*/  LDG.E R17, desc[UR6][R16.64] ;  /* 0x0000000610117981 */ /* 0x000eea000c1e1900 */
[----:B------:R-:W4:Y:S01]  /*14f0*/  LDG.E R19, desc[UR6][R18.64] ;  /* 0x0000000612137981 */ /* 0x000f22000c1e1900 */
[----:B--2---:R-:W-:Y:S01]  /*1500*/  FADD R29, -R22, R13 ;  /* 0x0000000d161d7221 */ /* 0x004fe20000000100 */
[----:B------:R-:W-:-:S06]  /*1510*/  IMAD.WIDE.U32 R12, R27, 0x4, R14 ;  /* 0x000000041b0c7825 */ /* 0x000fcc00078e000e */
[----:B------:R-:W2:Y:S01]  /*1520*/  LDG.E R13, desc[UR6][R12.64] ;  /* 0x000000060c0d7981 */ /* 0x000ea2000c1e1900 */
[----:B------:R-:W-:Y:S01]  /*1530*/  UIADD3 UR4, UPT, UPT, UR4, 0x10, URZ ;  /* 0x0000001004047890 */ /* 0x000fe2000fffe0ff */
[----:B------:R-:W-:-:S03]  /*1540*/  FFMA R28, R29, R29, R28 ;  /* 0x0000001d1d1c7223 */ /* 0x000fc6000000001c */
[----:B------:R-:W-:Y:S01]  /*1550*/  UISETP.NE.AND UP0, UPT, UR4, 0x100, UPT ;  /* 0x000001000400788c */ /* 0x000fe2000bf05270 */
[----:B---3--:R-:W-:-:S04]  /*1560*/  FADD R29, -R22, R17 ;  /* 0x00000011161d7221 */ /* 0x008fc80000000100 */
[----:B------:R-:W-:Y:S01]  /*1570*/  FFMA R28, R29, R29, R28 ;  /* 0x0000001d1d1c7223 */ /* 0x000fe2000000001c */
[----:B----4-:R-:W-:-:S04]  /*1580*/  FADD R29, -R22, R19 ;  /* 0x00000013161d7221 */ /* 0x010fc80000000100 */
[----:B------:R-:W-:Y:S01]  /*1590*/  FFMA R28, R29, R29, R28 ;  /* 0x0000001d1d1c7223 */ /* 0x000fe2000000001c */
[C---:B------:R-:W-:Y:S02]  /*15a0*/  LEA R10, R3.reuse, R10, 0x4 ;  /* 0x0000000a030a7211 */ /* 0x040fe400078e20ff */
[C---:B------:R-:W-:Y:S02]  /*15b0*/  LEA R2, R3.reuse, R2, 0x4 ;  /* 0x0000000203027211 */ /* 0x040fe400078e20ff */
[C---:B------:R-:W-:Y:S02]  /*15c0*/  LEA R4, R3.reuse, R4, 0x4 ;  /* 0x0000000403047211 */ /* 0x040fe400078e20ff */
[C---:B------:R-:W-:Y:S02]  /*15d0*/  LEA R6, R3.reuse, R6, 0x4 ;  /* 0x0000000603067211 */ /* 0x040fe400078e20ff */
[C---:B------:R-:W-:Y:S02]  /*15e0*/  LEA R8, R3.reuse, R8, 0x4 ;  /* 0x0000000803087211 */ /* 0x040fe400078e20ff */
[----:B------:R-:W-:-:S02]  /*15f0*/  LEA R5, R3, R5, 0x4 ;  /* 0x0000000503057211 */ /* 0x000fc400078e20ff */
        /* <DEDUP_REMOVED lines=9> */
[----:B------:R-:W-:Y:S01]  /*1690*/  LEA R27, R3, R27, 0x4 ;  /* 0x0000001b031b7211 */ /* 0x000fe200078e20ff */
[----:B--2---:R-:W-:-:S04]  /*16a0*/  FADD R17, -R22, R13 ;  /* 0x0000000d16117221 */ /* 0x004fc80000000100 */
[----:B------:R-:W-:Y:S01]  /*16b0*/  FFMA R12, R17, R17, R28 ;  /* 0x00000011110c7223 */ /* 0x000fe2000000001c */
[----:B------:R-:W-:Y:S06]  /*16c0*/  BRA.U UP0, `(.L_x_282) ;  /* 0xfffffff900b47547 */ /* 0x000fec000b83ffff */
[----:B------:R-:W-:Y:S01]  /*16d0*/  HFMA2 R3, -RZ, RZ, 1.0009765625, 3.07559967041015625e-05 ;  /* 0x3c010204ff037431 */ /* 0x000fe200000001ff */
[----:B------:R-:W-:Y:S01]  /*16e0*/  MOV R2, 0x42fe0000 ;  /* 0x42fe000000027802 */ /* 0x000fe20000000f00 */
[----:B------:R-:W0:Y:S01]  /*16f0*/  FCHK P0, R12, 127 ;  /* 0x42fe00000c007902 */ /* 0x000e220000000000 */
[----:B------:R-:W-:Y:S03]  /*1700*/  BSSY.RECONVERGENT B1, `(.L_x_283) ;  /* 0x000000a000017945 */ /* 0x000fe60003800200 */
[----:B------:R-:W-:-:S04]  /*1710*/  FFMA R2, R3, -R2, 1 ;  /* 0x3f80000003027423 */ /* 0x000fc80000000802 */
[----:B------:R-:W-:-:S04]  /*1720*/  FFMA R3, R2, R3, 0.0078740157186985015869 ;  /* 0x3c01020402037423 */ /* 0x000fc80000000003 */
[----:B------:R-:W-:-:S04]  /*1730*/  FFMA R2, R12, R3, RZ ;  /* 0x000000030c027223 */ /* 0x000fc800000000ff */
[----:B------:R-:W-:-:S04]  /*1740*/  FFMA R4, R2, -127, R12 ;  /* 0xc2fe000002047823 */ /* 0x000fc8000000000c */
[----:B------:R-:W-:Y:S01]  /*1750*/  FFMA R2, R3, R4, R2 ;  /* 0x0000000403027223 */ /* 0x000fe20000000002 */
[----:B0-----:R-:W-:Y:S06]  /*1760*/  @!P0 BRA `(.L_x_284) ;  /* 0x00000000000c8947 */ /* 0x001fec0003800000 */
[----:B------:R-:W-:-:S07]  /*1770*/  MOV R4, 0x1790 ;  /* 0x0000179000047802 */ /* 0x000fce0000000f00 */
[----:B------:R-:W-:Y:S05]  /*1780*/  CALL.REL.NOINC `($__internal_3_$__cuda_sm3x_div_rn_noftz_f32_slowpath) ;  /* 0x0000000000a87944 */ /* 0x000fea0003c00000 */
[----:B------:R-:W-:-:S07]  /*1790*/  MOV R2, R6 ;  /* 0x0000000600027202 */ /* 0x000fce0000000f00 */
.L_x_284:
[----:B------:R-:W-:Y:S05]  /*17a0*/  BSYNC.RECONVERGENT B1 ;  /* 0x0000000000017941 */ /* 0x000fea0003800200 */
.L_x_283:
[----:B------:R-:W-:Y:S01]  /*17b0*/  IADD3 R4, PT, PT, R2, -0xd000000, RZ ;  /* 0xf300000002047810 */ /* 0x000fe20007ffe0ff */
[----:B------:R0:W1:Y:S01]  /*17c0*/  MUFU.RSQ R3, R2 ;  /* 0x0000000200037308 */ /* 0x0000620000001400 */
[----:B------:R-:W-:Y:S02]  /*17d0*/  BSSY.RECONVERGENT B0, `(.L_x_285) ;  /* 0x000000a000007945 */ /* 0x000fe40003800200 */
[----:B------:R-:W-:-:S13]  /*17e0*/  ISETP.GT.U32.AND P0, PT, R4, 0x727fffff, PT ;  /* 0x727fffff0400780c */ /* 0x000fda0003f04070 */
[----:B0-----:R-:W-:Y:S05]  /*17f0*/  @!P0 BRA `(.L_x_286) ;  /* 0x00000000000c8947 */ /* 0x001fea0003800000 */
[----:B------:R-:W-:-:S07]  /*1800*/  MOV R8, 0x1820 ;  /* 0x0000182000087802 */ /* 0x000fce0000000f00 */
[----:B-1----:R-:W-:Y:S05]  /*1810*/  CALL.REL.NOINC `($__internal_2_$__cuda_sm20_sqrt_rn_f32_slowpath) ;  /* 0x0000000000287944 */ /* 0x002fea0003c00000 */
[----:B------:R-:W-:Y:S05]  /*1820*/  BRA `(.L_x_287) ;  /* 0x0000000000107947 */ /* 0x000fea0003800000 */
.L_x_286:
[C---:B-1----:R-:W-:Y:S01]  /*1830*/  FMUL.FTZ R5, R3.reuse, R2 ;  /* 0x0000000203057220 */ /* 0x042fe20000410000 */
[----:B------:R-:W-:-:S03]  /*1840*/  FMUL.FTZ R3, R3, 0.5 ;  /* 0x3f00000003037820 */ /* 0x000fc60000410000 */
[----:B------:R-:W-:-:S04]  /*1850*/  FFMA R2, -R5, R5, R2 ;  /* 0x0000000505027223 */ /* 0x000fc80000000102 */
[----:B------:R-:W-:-:S07]  /*1860*/  FFMA R5, R2, R3, R5 ;  /* 0x0000000302057223 */ /* 0x000fce0000000005 */
.L_x_287:
[----:B------:R-:W-:Y:S05]  /*1870*/  BSYNC.RECONVERGENT B0 ;  /* 0x0000000000007941 */ /* 0x000fea0003800200 */
.L_x_285:
[----:B------:R-:W0:Y:S02]  /*1880*/  LDC.64 R2, c[0x0][0x390] ;  /* 0x0000e400ff027b82 */ /* 0x000e240000000a00 */
[----:B0-----:R-:W-:-:S05]  /*1890*/  IMAD.WIDE.U32 R2, R0, 0x4, R2 ;  /* 0x0000000400027825 */ /* 0x001fca00078e0002 */
[----:B------:R-:W-:Y:S01]  /*18a0*/  STG.E desc[UR6][R2.64], R5 ;  /* 0x0000000502007986 */ /* 0x000fe2000c101906 */
[----:B------:R-:W-:Y:S05]  /*18b0*/  EXIT ;  /* 0x000000000000794d */ /* 0x000fea0003800000 */
        .weak           $__internal_2_$__cuda_sm20_sqrt_rn_f32_slowpath
        .type           $__internal_2_$__cuda_sm20_sqrt_rn_f32_slowpath,@function
        .size           $__internal_2_$__cuda_sm20_sqrt_rn_f32_slowpath,($__internal_3_$__cuda_sm3x_div_rn_noftz_f32_slowpath - $__internal_2_$__cuda_sm20_sqrt_rn_f32_slowpath)
$__internal_2_$__cuda_sm20_sqrt_rn_f32_slowpath:
[----:B------:R-:W-:-:S13]  /*18c0*/  LOP3.LUT P0, RZ, R2, 0x7fffffff, RZ, 0xc0, !PT ;  /* 0x7fffffff02ff7812 */ /* 0x000fda000780c0ff */
[----:B------:R-:W-:Y:S01]  /*18d0*/  @!P0 MOV R3, R2 ;  /* 0x0000000200038202 */ /* 0x000fe20000000f00 */
[----:B------:R-:W-:Y:S06]  /*18e0*/  @!P0 BRA `(.L_x_288) ;  /* 0x0000000000408947 */ /* 0x000fec0003800000 */
[----:B------:R-:W-:-:S13]  /*18f0*/  FSETP.GEU.FTZ.AND P0, PT, R2, RZ, PT ;  /* 0x000000ff0200720b */ /* 0x000fda0003f1e000 */
[----:B------:R-:W-:Y:S01]  /*1900*/  @!P0 MOV R3, 0x7fffffff ;  /* 0x7fffffff00038802 */ /* 0x000fe20000000f00 */
[----:B------:R-:W-:Y:S06]  /*1910*/  @!P0 BRA `(.L_x_288) ;  /* 0x0000000000348947 */ /* 0x000fec0003800000 */
[----:B------:R-:W-:-:S13]  /*1920*/  FSETP.GTU.FTZ.AND P0, PT, |R2|, +INF , PT ;  /* 0x7f8000000200780b */ /* 0x000fda0003f1c200 */
[----:B------:R-:W-:Y:S01]  /*1930*/  @P0 FADD.FTZ R3, R2, 1 ;  /* 0x3f80000002030421 */ /* 0x000fe20000010000 */
[----:B------:R-:W-:Y:S06]  /*1940*/  @P0 BRA `(.L_x_288) ;  /* 0x0000000000280947 */ /* 0x000fec0003800000 */
[----:B------:R-:W-:-:S13]  /*1950*/  FSETP.NEU.FTZ.AND P0, PT, |R2|, +INF , PT ;  /* 0x7f8000000200780b */ /* 0x000fda0003f1d200 */
[----:B------:R-:W-:-:S04]  /*1960*/  @P0 FFMA R4, R2, 1.84467440737095516160e+19, RZ ;  /* 0x5f80000002040823 */ /* 0x000fc800000000ff */
[----:B------:R-:W0:Y:S02]  /*1970*/  @P0 MUFU.RSQ R3, R4 ;  /* 0x0000000400030308 */ /* 0x000e240000001400 */
[----:B0-----:R-:W-:Y:S01]  /*1980*/  @P0 FMUL.FTZ R5, R4, R3 ;  /* 0x0000000304050220 */ /* 0x001fe20000410000 */
[----:B------:R-:W-:Y:S01]  /*1990*/  @P0 FMUL.FTZ R7, R3, 0.5 ;  /* 0x3f00000003070820 */ /* 0x000fe20000410000 */
[----:B------:R-:W-:Y:S02]  /*19a0*/  @!P0 MOV R3, R2 ;  /* 0x0000000200038202 */ /* 0x000fe40000000f00 */
[----:B------:R-:W-:-:S04]  /*19b0*/  @P0 FADD.FTZ R6, -R5, -RZ ;  /* 0x800000ff05060221 */ /* 0x000fc80000010100 */
[----:B------:R-:W-:-:S04]  /*19c0*/  @P0 FFMA R6, R5, R6, R4 ;  /* 0x0000000605060223 */ /* 0x000fc80000000004 */
[----:B------:R-:W-:-:S04]  /*19d0*/  @P0 FFMA R6, R6, R7, R5 ;  /* 0x0000000706060223 */ /* 0x000fc80000000005 */
[----:B------:R-:W-:-:S07]  /*19e0*/  @P0 FMUL.FTZ R3, R6, 2.3283064365386962891e-10 ;  /* 0x2f80000006030820 */ /* 0x000fce0000410000 */
.L_x_288:
[----:B------:R-:W-:Y:S01]  /*19f0*/  MOV R5, R3 ;  /* 0x0000000300057202 */ /* 0x000fe20000000f00 */
[----:B------:R-:W-:Y:S01]  /*1a00*/  HFMA2 R3, -RZ, RZ, 0, 0 ;  /* 0x00000000ff037431 */ /* 0x000fe200000001ff */
[----:B------:R-:W-:-:S04]  /*1a10*/  MOV R2, R8 ;  /* 0x0000000800027202 */ /* 0x000fc80000000f00 */
[----:B------:R-:W-:Y:S05]  /*1a20*/  RET.REL.NODEC R2 `(_Z27GetScaleFactorsDoubleKernelPfS_S_i) ;  /* 0xffffffe402747950 */ /* 0x000fea0003c3ffff */
        .weak           $__internal_3_$__cuda_sm3x_div_rn_noftz_f32_slowpath
        .type           $__internal_3_$__cuda_sm3x_div_rn_noftz_f32_slowpath,@function
        .size           $__internal_3_$__cuda_sm3x_div_rn_noftz_f32_slowpath,(.L_x_408 - $__internal_3_$__cuda_sm3x_div_rn_noftz_f32_slowpath)
$__internal_3_$__cuda_sm3x_div_rn_noftz_f32_slowpath:
[----:B------:R-:W-:Y:S01]  /*1a30*/  SHF.R.U32.HI R2, RZ, 0x17, R12 ;  /* 0x00000017ff027819 */ /* 0x000fe2000001160c */
[----:B------:R-:W-:Y:S04]  /*1a40*/  BSSY.RECONVERGENT B0, `(.L_x_289) ;  /* 0x000005c000007945 */ /* 0x000fe80003800200 */
[----:B------:R-:W-:Y:S01]  /*1a50*/  BSSY.RELIABLE B2, `(.L_x_290) ;  /* 0x000001a000027945 */ /* 0x000fe20003800100 */
[----:B------:R-:W-:Y:S02]  /*1a60*/  LOP3.LUT R5, R2, 0xff, RZ, 0xc0, !PT ;  /* 0x000000ff02057812 */ /* 0x000fe400078ec0ff */
[----:B------:R-:W-:Y:S02]  /*1a70*/  MOV R2, R12 ;  /* 0x0000000c00027202 */ /* 0x000fe40000000f00 */
[----:B------:R-:W-:-:S04]  /*1a80*/  IADD3 R6, PT, PT, R5, -0x1, RZ ;  /* 0xffffffff05067810 */ /* 0x000fc80007ffe0ff */
[----:B------:R-:W-:-:S13]  /*1a90*/  ISETP.GT.U32.OR P0, PT, R6, 0xfd, !PT ;  /* 0x000000fd0600780c */ /* 0x000fda0007f04470 */
[----:B------:R-:W-:Y:S01]  /*1aa0*/  @!P0 MOV R3, RZ ;  /* 0x000000ff00038202 */ /* 0x000fe20000000f00 */
[----:B------:R-:W-:Y:S06]  /*1ab0*/  @!P0 BRA `(.L_x_291) ;  /* 0x00000000004c8947 */ /* 0x000fec0003800000 */
[----:B------:R-:W-:-:S13]  /*1ac0*/  FSETP.GTU.FTZ.AND P0, PT, |R12|, +INF , PT ;  /* 0x7f8000000c00780b */ /* 0x000fda0003f1c200 */
[----:B------:R-:W-:Y:S05]  /*1ad0*/  @P0 BREAK.RELIABLE B2 ;  /* 0x0000000000020942 */ /* 0x000fea0003800100 */
[----:B------:R-:W-:Y:S05]  /*1ae0*/  @P0 BRA `(.L_x_292) ;  /* 0x0000000400400947 */ /* 0x000fea0003800000 */
[----:B------:R-:W-:-:S05]  /*1af0*/  HFMA2 R3, -RZ, RZ, 3.49609375, 0 ;  /* 0x42fe0000ff037431 */ /* 0x000fca00000001ff */
[----:B------:R-:W-:-:S13]  /*1b00*/  LOP3.LUT P0, RZ, R3, 0x7fffffff, R2, 0xc8, !PT ;  /* 0x7fffffff03ff7812 */ /* 0x000fda000780c802 */
[----:B------:R-:W-:Y:S05]  /*1b10*/  @!P0 BREAK.RELIABLE B2 ;  /* 0x0000000000028942 */ /* 0x000fea0003800100 */
[----:B------:R-:W-:Y:S05]  /*1b20*/  @!P0 BRA `(.L_x_293) ;  /* 0x0000000400288947 */ /* 0x000fea0003800000 */
[----:B------:R-:W-:-:S13]  /*1b30*/  LOP3.LUT P0, RZ, R2, 0x7fffffff, RZ, 0xc0, !PT ;  /* 0x7fffffff02ff7812 */ /* 0x000fda000780c0ff */
[----:B------:R-:W-:Y:S05]  /*1b40*/  @!P0 BREAK.RELIABLE B2 ;  /* 0x0000000000028942 */ /* 0x000fea0003800100 */
[----:B------:R-:W-:Y:S05]  /*1b50*/  @!P0 BRA `(.L_x_294) ;  /* 0x0000000400148947 */ /* 0x000fea0003800000 */
[----:B------:R-:W-:Y:S02]  /*1b60*/  FSETP.NEU.FTZ.AND P1, PT, |R12|, +INF , PT ;  /* 0x7f8000000c00780b */ /* 0x000fe40003f3d200 */
[----:B------:R-:W-:-:S04]  /*1b70*/  LOP3.LUT P0, RZ, R3, 0x7fffffff, RZ, 0xc0, !PT ;  /* 0x7fffffff03ff7812 */ /* 0x000fc8000780c0ff */
[----:B------:R-:W-:-:S13]  /*1b80*/  PLOP3.LUT P0, PT, P1, P0, PT, 0x2f, 0xf2 ;  /* 0x0000000000f2781c */ /* 0x000fda0000f00577 */
[----:B------:R-:W-:Y:S05]  /*1b90*/  @P0 BREAK.RELIABLE B2 ;  /* 0x0000000000020942 */ /* 0x000fea0003800100 */
[----:B------:R-:W-:Y:S05]  /*1ba0*/  @P0 BRA `(.L_x_295) ;  /* 0x0000000000f40947 */ /* 0x000fea0003800000 */
[----:B------:R-:W-:-:S13]  /*1bb0*/  ISETP.GE.AND P0, PT, R6, RZ, PT ;  /* 0x000000ff0600720c */ /* 0x000fda0003f06270 */
[----:B------:R-:W-:Y:S01]  /*1bc0*/  @P0 MOV R3, RZ ;  /* 0x000000ff00030202 */ /* 0x000fe20000000f00 */
[----:B------:R-:W-:Y:S01]  /*1bd0*/  @!P0 FFMA R2, R12, 1.84467440737095516160e+19, RZ ;  /* 0x5f8000000c028823 */ /* 0x000fe200000000ff */
[----:B------:R-:W-:-:S07]  /*1be0*/  @!P0 MOV R3, 0xffffffc0 ;  /* 0xffffffc000038802 */ /* 0x000fce0000000f00 */
.L_x_291:
[----:B------:R-:W-:Y:S05]  /*1bf0*/  BSYNC.RELIABLE B2 ;  /* 0x0000000000027941 */ /* 0x000fea0003800100 */
.L_x_290:
[----:B------:R-:W-:Y:S01]  /*1c00*/  UMOV UR4, 0x42fe0000 ;  /* 0x42fe000000047882 */ /* 0x000fe20000000000 */
[----:B------:R-:W-:Y:S01]  /*1c10*/  IADD3 R5, PT, PT, R5, -0x7f, RZ ;  /* 0xffffff8105057810 */ /* 0x000fe20007ffe0ff */
[----:B------:R-:W-:Y:S01]  /*1c20*/  UIADD3 UR4, UPT, UPT, UR4, -0x3000000, URZ ;  /* 0xfd00000004047890 */ /* 0x000fe2000fffe0ff */
[----:B------:R-:W-:Y:S02]  /*1c30*/  BSSY.RECONVERGENT B2, `(.L_x_296) ;  /* 0x0000033000027945 */ /* 0x000fe40003800200 */
[----:B------:R-:W-:Y:S01]  /*1c40*/  IADD3 R3, PT, PT, R3, -0x6, R5 ;  /* 0xfffffffa03037810 */ /* 0x000fe20007ffe005 */
[----:B------:R-:W-:Y:S02]  /*1c50*/  IMAD R2, R5, -0x800000, R2 ;  /* 0xff80000005027824 */ /* 0x000fe400078e0202 */
[----:B------:R-:W-:-:S03]  /*1c60*/  FADD.FTZ R7, -RZ, -UR4 ;  /* 0x80000004ff077e21 */ /* 0x000fc60008010100 */
[----:B------:R-:W0:Y:S02]  /*1c70*/  MUFU.RCP R6, UR4 ;  /* 0x0000000400067d08 */ /* 0x000e240008001000 */
[----:B0-----:R-:W-:-:S04]  /*1c80*/  FFMA R9, R6, R7, 1 ;  /* 0x3f80000006097423 */ /* 0x001fc80000000007 */
[----:B------:R-:W-:-:S04]  /*1c90*/  FFMA R9, R6, R9, R6 ;  /* 0x0000000906097223 */ /* 0x000fc80000000006 */
[----:B------:R-:W-:-:S04]  /*1ca0*/  FFMA R6, R2, R9, RZ ;  /* 0x0000000902067223 */ /* 0x000fc800000000ff */
[----:B------:R-:W-:-:S04]  /*1cb0*/  FFMA R8, R7, R6, R2 ;  /* 0x0000000607087223 */ /* 0x000fc80000000002 */
[----:B------:R-:W-:-:S04]  /*1cc0*/  FFMA R8, R9, R8, R6 ;  /* 0x0000000809087223 */ /* 0x000fc80000000006 */
[----:B------:R-:W-:-:S04]  /*1cd0*/  FFMA R7, R7, R8, R2 ;  /* 0x0000000807077223 */ /* 0x000fc80000000002 */
[----:B------:R-:W-:-:S05]  /*1ce0*/  FFMA R6, R9, R7, R8 ;  /* 0x0000000709067223 */ /* 0x000fca0000000008 */
[----:B------:R-:W-:-:S04]  /*1cf0*/  SHF.R.U32.HI R2, RZ, 0x17, R6 ;  /* 0x00000017ff027819 */ /* 0x000fc80000011606 */
[----:B------:R-:W-:-:S04]  /*1d00*/  LOP3.LUT R2, R2, 0xff, RZ, 0xc0, !PT ;  /* 0x000000ff02027812 */ /* 0x000fc800078ec0ff */
[----:B------:R-:W-:-:S04]  /*1d10*/  IADD3 R5, PT, PT, R2, R3, RZ ;  /* 0x0000000302057210 */ /* 0x000fc80007ffe0ff */
[----:B------:R-:W-:-:S04]  /*1d20*/  IADD3 R2, PT, PT, R5, -0x1, RZ ;  /* 0xffffffff05027810 */ /* 0x000fc80007ffe0ff */
[----:B------:R-:W-:-:S13]  /*1d30*/  ISETP.GE.U32.AND P0, PT, R2, 0xfe, PT ;  /* 0x000000fe0200780c */ /* 0x000fda0003f06070 */
[----:B------:R-:W-:Y:S05]  /*1d40*/  @!P0 BRA `(.L_x_297) ;  /* 0x0000000000808947 */ /* 0x000fea0003800000 */
[----:B------:R-:W-:-:S13]  /*1d50*/  ISETP.GT.AND P0, PT, R5, 0xfe, PT ;  /* 0x000000fe0500780c */ /* 0x000fda0003f04270 */
[----:B------:R-:W-:Y:S05]  /*1d60*/  @P0 BRA `(.L_x_298) ;  /* 0x00000000006c0947 */ /* 0x000fea0003800000 */
[----:B------:R-:W-:-:S13]  /*1d70*/  ISETP.GE.AND P0, PT, R5, 0x1, PT ;  /* 0x000000010500780c */ /* 0x000fda0003f06270 */
[----:B------:R-:W-:Y:S05]  /*1d80*/  @P0 BRA `(.L_x_299) ;  /* 0x0000000000740947 */ /* 0x000fea0003800000 */
[----:B------:R-:W-:Y:S02]  /*1d90*/  ISETP.GE.AND P0, PT, R5, -0x18, PT ;  /* 0xffffffe80500780c */ /* 0x000fe40003f06270 */
[----:B------:R-:W-:-:S11]  /*1da0*/  LOP3.LUT R6, R6, 0x80000000, RZ, 0xc0, !PT ;  /* 0x8000000006067812 */ /* 0x000fd600078ec0ff */
[----:B------:R-:W-:Y:S05]  /*1db0*/  @!P0 BRA `(.L_x_299) ;  /* 0x0000000000688947 */ /* 0x000fea0003800000 */
[-CC-:B------:R-:W-:Y:S01]  /*1dc0*/  FFMA.RZ R2, R9, R7.reuse, R8.reuse ;  /* 0x0000000709027223 */ /* 0x180fe2000000c008 */
[C---:B------:R-:W-:Y:S02]  /*1dd0*/  ISETP.NE.AND P2, PT, R5.reuse, RZ, PT ;  /* 0x000000ff0500720c */ /* 0x040fe40003f45270 */
[----:B------:R-:W-:Y:S02]  /*1de0*/  ISETP.NE.AND P1, PT, R5, RZ, PT ;  /* 0x000000ff0500720c */ /* 0x000fe40003f25270 */
[----:B------:R-:W-:Y:S01]  /*1df0*/  LOP3.LUT R3, R2, 0x7fffff, RZ, 0xc0, !PT ;  /* 0x007fffff02037812 */ /* 0x000fe200078ec0ff */
[CCC-:B------:R-:W-:Y:S01]  /*1e00*/  FFMA.RP R2, R9.reuse, R7.reuse, R8.reuse ;  /* 0x0000000709027223 */ /* 0x1c0fe20000008008 */
[----:B------:R-:W-:Y:S01]  /*1e10*/  FFMA.RM R9, R9, R7, R8 ;  /* 0x0000000709097223 */ /* 0x000fe20000004008 */
[----:B------:R-:W-:Y:S02]  /*1e20*/  IADD3 R8, PT, PT, R5, 0x20, RZ ;  /* 0x0000002005087810 */ /* 0x000fe40007ffe0ff */
[----:B------:R-:W-:-:S02]  /*1e30*/  LOP3.LUT R3, R3, 0x800000, RZ, 0xfc, !PT ;  /* 0x0080000003037812 */ /* 0x000fc400078efcff */
[----:B------:R-:W-:Y:S02]  /*1e40*/  IADD3 R5, PT, PT, -R5, RZ, RZ ;  /* 0x000000ff05057210 */ /* 0x000fe40007ffe1ff */
[----:B------:R-:W-:Y:S02]  /*1e50*/  SHF.L.U32 R8, R3, R8, RZ ;  /* 0x0000000803087219 */ /* 0x000fe400000006ff */
[----:B------:R-:W-:Y:S02]  /*1e60*/  FSETP.NEU.FTZ.AND P0, PT, R2, R9, PT ;  /* 0x000000090200720b */ /* 0x000fe40003f1d000 */
[----:B------:R-:W-:Y:S02]  /*1e70*/  SEL R2, R5, RZ, P2 ;  /* 0x000000ff05027207 */ /* 0x000fe40001000000 */
[----:B------:R-:W-:Y:S02]  /*1e80*/  ISETP.NE.AND P1, PT, R8, RZ, P1 ;  /* 0x000000ff0800720c */ /* 0x000fe40000f25270 */
[----:B------:R-:W-:-:S02]  /*1e90*/  SHF.R.U32.HI R2, RZ, R2, R3 ;  /* 0x00000002ff027219 */ /* 0x000fc40000011603 */
[----:B------:R-:W-:Y:S02]  /*1ea0*/  PLOP3.LUT P0, PT, P0, P1, PT, 0xf8, 0x8f ;  /* 0x00000000008f781c */ /* 0x000fe40000703f70 */
[----:B------:R-:W-:Y:S02]  /*1eb0*/  SHF.R.U32.HI R8, RZ, 0x1, R2 ;  /* 0x00000001ff087819 */ /* 0x000fe40000011602 */
[----:B------:R-:W-:-:S04]  /*1ec0*/  SEL R3, RZ, 0x1, !P0 ;  /* 0x00000001ff037807 */ /* 0x000fc80004000000 */
[----:B------:R-:W-:-:S04]  /*1ed0*/  LOP3.LUT R3, R3, 0x1, R8, 0xf8, !PT ;  /* 0x0000000103037812 */ /* 0x000fc800078ef808 */
[----:B------:R-:W-:-:S04]  /*1ee0*/  LOP3.LUT R3, R3, R2, RZ, 0xc0, !PT ;  /* 0x0000000203037212 */ /* 0x000fc800078ec0ff */
[----:B------:R-:W-:-:S04]  /*1ef0*/  IADD3 R3, PT, PT, R8, R3, RZ ;  /* 0x0000000308037210 */ /* 0x000fc80007ffe0ff */
[----:B------:R-:W-:Y:S01]  /*1f00*/  LOP3.LUT R6, R3, R6, RZ, 0xfc, !PT ;  /* 0x0000000603067212 */ /* 0x000fe200078efcff */
[----:B------:R-:W-:Y:S06]  /*1f10*/  BRA `(.L_x_299) ;  /* 0x0000000000107947 */ /* 0x000fec0003800000 */
.L_x_298:
[----:B------:R-:W-:-:S04]  /*1f20*/  LOP3.LUT R6, R6, 0x80000000, RZ, 0xc0, !PT ;  /* 0x8000000006067812 */ /* 0x000fc800078ec0ff */
[----:B------:R-:W-:Y:S01]  /*1f30*/  LOP3.LUT R6, R6, 0x7f800000, RZ, 0xfc, !PT ;  /* 0x7f80000006067812 */ /* 0x000fe200078efcff */
[----:B------:R-:W-:Y:S06]  /*1f40*/  BRA `(.L_x_299) ;  /* 0x0000000000047947 */ /* 0x000fec0003800000 */
.L_x_297:
[----:B------:R-:W-:-:S07]  /*1f50*/  LEA R6, R3, R6, 0x17 ;  /* 0x0000000603067211 */ /* 0x000fce00078eb8ff */
.L_x_299:
[----:B------:R-:W-:Y:S05]  /*1f60*/  BSYNC.RECONVERGENT B2 ;  /* 0x0000000000027941 */ /* 0x000fea0003800200 */
.L_x_296:
[----:B------:R-:W-:Y:S05]  /*1f70*/  BRA `(.L_x_300) ;  /* 0x0000000000207947 */ /* 0x000fea0003800000 */
.L_x_295:
[----:B------:R-:W-:-:S04]  /*1f80*/  LOP3.LUT R2, R3, 0x80000000, R2, 0x48, !PT ;  /* 0x8000000003027812 */ /* 0x000fc800078e4802 */
[----:B------:R-:W-:Y:S01]  /*1f90*/  LOP3.LUT R6, R2, 0x7f800000, RZ, 0xfc, !PT ;  /* 0x7f80000002067812 */ /* 0x000fe200078efcff */
[----:B------:R-:W-:Y:S06]  /*1fa0*/  BRA `(.L_x_300) ;  /* 0x0000000000147947 */ /* 0x000fec0003800000 */
.L_x_294:
[----:B------:R-:W-:Y:S01]  /*1fb0*/  LOP3.LUT R6, R3, 0x80000000, R2, 0x48, !PT ;  /* 0x8000000003067812 */ /* 0x000fe200078e4802 */
[----:B------:R-:W-:Y:S06]  /*1fc0*/  BRA `(.L_x_300) ;  /* 0x00000000000c7947 */ /* 0x000fec0003800000 */
.L_x_293:
[----:B------:R-:W0:Y:S01]  /*1fd0*/  MUFU.RSQ R6, -QNAN ;  /* 0xffc0000000067908 */ /* 0x000e220000001400 */
[----:B------:R-:W-:Y:S05]  /*1fe0*/  BRA `(.L_x_300) ;  /* 0x0000000000047947 */ /* 0x000fea0003800000 */
.L_x_292:
[----:B------:R-:W-:-:S07]  /*1ff0*/  FADD.FTZ R6, R12, 127 ;  /* 0x42fe00000c067421 */ /* 0x000fce0000010000 */
.L_x_300:
[----:B------:R-:W-:Y:S05]  /*2000*/  BSYNC.RECONVERGENT B0 ;  /* 0x0000000000007941 */ /* 0x000fea0003800200 */
.L_x_289:
[----:B------:R-:W-:-:S04]  /*2010*/  HFMA2 R5, -RZ, RZ, 0, 0 ;  /* 0x00000000ff057431 */ /* 0x000fc800000001ff */
[----:B0-----:R-:W-:Y:S05]  /*2020*/  RET.REL.NODEC R4 `(_Z27GetScaleFactorsDoubleKernelPfS_S_i) ;  /* 0xffffffdc04f47950 */ /* 0x001fea0003c3ffff */
.L_x_301:
        /* <DEDUP_REMOVED lines=13> */
.L_x_408:


//--------------------- .text._Z24GetScaleFactorsDivKernelPfS_S_ii --------------------------
	.section	.text._Z24GetScaleFactorsDivKernelPfS_S_ii,"ax",@progbits
	.align	128
        .global         _Z24GetScaleFactorsDivKernelPfS_S_ii
        .type           _Z24GetScaleFactorsDivKernelPfS_S_ii,@function
        .size           _Z24GetScaleFactorsDivKernelPfS_S_ii,(.L_x_410 - _Z24GetScaleFactorsDivKernelPfS_S_ii)
        .other          _Z24GetScaleFactorsDivKernelPfS_S_ii,@"STO_CUDA_ENTRY STV_DEFAULT"
_Z24GetScaleFactorsDivKernelPfS_S_ii:
.text._Z24GetScaleFactorsDivKernelPfS_S_ii:
[----:B------:R-:W-:Y:S01]  /*0000*/  LDC R1, c[0x0][0x37c] ;  /* 0x0000df00ff017b82 */ /* 0x000fe20000000800 */
[----:B------:R-:W0:Y:S07]  /*0010*/  S2R R13, SR_TID.X ;  /* 0x00000000000d7919 */ /* 0x000e2e0000002100 */
[----:B------:R-:W0:Y:S01]  /*0020*/  LDC R4, c[0x0][0x398] ;  /* 0x0000e600ff047b82 */ /* 0x000e220000000800 */
[----:B------:R-:W-:Y:S01]  /*0030*/  HFMA2 R26, -RZ, RZ, 0, 0 ;  /* 0x00000000ff1a7431 */ /* 0x000fe200000001ff */
[----:B------:R-:W-:Y:S01]  /*0040*/  MOV R24, RZ ;  /* 0x000000ff00187202 */ /* 0x000fe20000000f00 */
[----:B------:R-:W1:Y:S01]  /*0050*/  LDCU.64 UR6, c[0x0][0x358] ;  /* 0x00006b00ff0677ac */ /* 0x000e620008000a00 */
[----:B------:R-:W-:-:S04]  /*0060*/  UMOV UR4, 0xffffff00 ;  /* 0xffffff0000047882 */ /* 0x000fc80000000000 */
[----:B------:R-:W2:Y:S08]  /*0070*/  LDC R12, c[0x0][0x398] ;  /* 0x0000e600ff0c7b82 */ /* 0x000eb00000000800 */
[----:B------:R-:W3:Y:S01]  /*0080*/  LDC.64 R14, c[0x0][0x380] ;  /* 0x0000e000ff0e7b82 */ /* 0x000ee20000000a00 */
[----:B0-----:R-:W-:Y:S01]  /*0090*/  IADD3 R10, PT, PT, R13, R4, RZ ;  /* 0x000000040d0a7210 */ /* 0x001fe20007ffe0ff */
[C-C-:B------:R-:W-:Y:S01]  /*00a0*/  IMAD R8, R4.reuse, 0x3, R13.reuse ;  /* 0x0000000304087824 */ /* 0x140fe200078e020d */
[CC--:B------:R-:W-:Y:S01]  /*00b0*/  LEA R9, R4.reuse, R13.reuse, 0x1 ;  /* 0x0000000d04097211 */ /* 0x0c0fe200078e08ff */
[C-C-:B------:R-:W-:Y:S01]  /*00c0*/  IMAD R6, R4.reuse, 0x5, R13.reuse ;  /* 0x0000000504067824 */ /* 0x140fe200078e020d */
[CC--:B------:R-:W-:Y:S01]  /*00d0*/  LEA R7, R4.reuse, R13.reuse, 0x2 ;  /* 0x0000000d04077211 */ /* 0x0c0fe200078e10ff */
[C-C-:B------:R-:W-:Y:S01]  /*00e0*/  IMAD R5, R4.reuse, 0x6, R13.reuse ;  /* 0x0000000604057824 */ /* 0x140fe200078e020d */
[----:B------:R-:W-:Y:S01]  /*00f0*/  MOV R11, R13 ;  /* 0x0000000d000b7202 */ /* 0x000fe20000000f00 */
[----:B-1----:R-:W-:-:S07]  /*0100*/  IMAD R4, R4, 0x7, R13 ;  /* 0x0000000704047824 */ /* 0x002fce00078e020d */
.L_x_318:
[----:B---3--:R-:W-:-:S06]  /*0110*/  IMAD.WIDE.U32 R2, R11, 0x4, R14 ;  /* 0x000000040b027825 */ /* 0x008fcc00078e000e */
[----:B------:R-:W3:Y:S01]  /*0120*/  LDG.E R3, desc[UR6][R2.64] ;  /* 0x0000000602037981 */ /* 0x000ee2000c1e1900 */
[----:B------:R-:W-:Y:S01]  /*0130*/  UIADD3 UR5, UPT, UPT, UR4, 0x101, URZ ;  /* 0x0000010104057890 */ /* 0x000fe2000fffe0ff */
[----:B------:R-:W-:Y:S01]  /*0140*/  BSSY.RECONVERGENT B2, `(.L_x_302) ;  /* 0x000000f000027945 */ /* 0x000fe20003800200 */
[----:B------:R-:W-:-:S04]  /*0150*/  UIADD3 UR8, UPT, UPT, UR4, 0x108, URZ ;  /* 0x0000010804087890 */ /* 0x000fc8000fffe0ff */
[----:B------:R-:W-:-:S04]  /*0160*/  I2FP.F32.U32 R22, UR5 ;  /* 0x0000000500167c45 */ /* 0x000fc80008201000 */
[----:B------:R-:W0:Y:S02]  /*0170*/  MUFU.RCP R0, R22 ;  /* 0x0000001600007308 */ /* 0x000e240000001000 */
[----:B0-----:R-:W-:-:S04]  /*0180*/  FFMA R17, -R22, R0, 1 ;  /* 0x3f80000016117423 */ /* 0x001fc80000000100 */
[----:B------:R-:W-:Y:S01]  /*0190*/  FFMA R0, R0, R17, R0 ;  /* 0x0000001100007223 */ /* 0x000fe20000000000 */
[----:B---3--:R-:W-:-:S04]  /*01a0*/  FADD R27, R3, -R24 ;  /* 0x80000018031b7221 */ /* 0x008fc80000000000 */
[----:B------:R-:W0:Y:S01]  /*01b0*/  FCHK P0, R27, R22 ;  /* 0x000000161b007302 */ /* 0x000e220000000000 */
[----:B------:R-:W-:-:S04]  /*01c0*/  FFMA R17, R27, R0, RZ ;  /* 0x000000001b117223 */ /* 0x000fc800000000ff */
[----:B------:R-:W-:-:S04]  /*01d0*/  FFMA R16, -R22, R17, R27 ;  /* 0x0000001116107223 */ /* 0x000fc8000000011b */
[----:B------:R-:W-:Y:S01]  /*01e0*/  FFMA R2, R0, R16, R17 ;  /* 0x0000001000027223 */ /* 0x000fe20000000011 */
[----:B0-----:R-:W-:Y:S06]  /*01f0*/  @!P0 BRA `(.L_x_303) ;  /* 0x00000000000c8947 */ /* 0x001fec0003800000 */
[----:B------:R-:W-:Y:S02]  /*0200*/  MOV R2, R27 ;  /* 0x0000001b00027202 */ /* 0x000fe40000000f00 */
[----:B------:R-:W-:-:S07]  /*0210*/  MOV R16, 0x230 ;  /* 0x0000023000107802 */ /* 0x000fce0000000f00 */
[----:B--2---:R-:W-:Y:S05]  /*0220*/  CALL.REL.NOINC `($__internal_5_$__cuda_sm3x_div_rn_noftz_f32_slowpath) ;  /* 0x0000001000407944 */ /* 0x004fea0003c00000 */
.L_x_303:
[----:B------:R-:W-:Y:S05]  /*0230*/  BSYNC.RECONVERGENT B2 ;  /* 0x0000000000027941 */ /* 0x000fea0003800200 */
.L_x_302:
[----:B------:R-:W-:-:S06]  /*0240*/  IMAD.WIDE.U32 R16, R10, 0x4, R14 ;  /* 0x000000040a107825 */ /* 0x000fcc00078e000e */
[----:B------:R-:W3:Y:S01]  /*0250*/  LDG.E R17, desc[UR6][R16.64] ;  /* 0x0000000610117981 */ /* 0x000ee2000c1e1900 */
[----:B------:R-:W-:Y:S01]  /*0260*/  UIADD3 UR5, UPT, UPT, UR4, 0x102, URZ ;  /* 0x0000010204057890 */ /* 0x000fe2000fffe0ff */
[----:B------:R-:W-:Y:S01]  /*0270*/  FADD R24, R2, R24 ;  /* 0x0000001802187221 */ /* 0x000fe20000000000 */
[----:B------:R-:W-:Y:S03]  /*0280*/  BSSY.RECONVERGENT B2, `(.L_x_304) ;  /* 0x0000012000027945 */ /* 0x000fe60003800200 */
[----:B------:R-:W-:Y:S01]  /*0290*/  FADD R3, R3, -R24 ;  /* 0x8000001803037221 */ /* 0x000fe20000000000 */
[----:B------:R-:W-:-:S03]  /*02a0*/  I2FP.F32.U32 R21, UR5 ;  /* 0x0000000500157c45 */ /* 0x000fc60008201000 */
[----:B------:R-:W-:Y:S01]  /*02b0*/  FFMA R27, R27, R3, R26 ;  /* 0x000000031b1b7223 */ /* 0x000fe2000000001a */
[----:B------:R-:W0:Y:S02]  /*02c0*/  MUFU.RCP R18, R21 ;  /* 0x0000001500127308 */ /* 0x000e240000001000 */
[----:B0-----:R-:W-:-:S04]  /*02d0*/  FFMA R19, -R21, R18, 1 ;  /* 0x3f80000015137423 */ /* 0x001fc80000000112 */
[----:B------:R-:W-:Y:S01]  /*02e0*/  FFMA R19, R18, R19, R18 ;  /* 0x0000001312137223 */ /* 0x000fe20000000012 */
[----:B---3--:R-:W-:-:S04]  /*02f0*/  FADD R0, -R24, R17 ;  /* 0x0000001118007221 */ /* 0x008fc80000000100 */
[----:B------:R-:W0:Y:S01]  /*0300*/  FCHK P0, R0, R21 ;  /* 0x0000001500007302 */ /* 0x000e220000000000 */
[----:B------:R-:W-:-:S04]  /*0310*/  FFMA R2, R0, R19, RZ ;  /* 0x0000001300027223 */ /* 0x000fc800000000ff */
[----:B------:R-:W-:-:S04]  /*0320*/  FFMA R16, -R21, R2, R0 ;  /* 0x0000000215107223 */ /* 0x000fc80000000100 */
[----:B------:R-:W-:Y:S01]  /*0330*/  FFMA R19, R19, R16, R2 ;  /* 0x0000001013137223 */ /* 0x000fe20000000002 */
[----:B0-----:R-:W-:Y:S06]  /*0340*/  @!P0 BRA `(.L_x_305) ;  /* 0x0000000000148947 */ /* 0x001fec0003800000 */
[----:B------:R-:W-:Y:S02]  /*0350*/  MOV R22, R21 ;  /* 0x0000001500167202 */ /* 0x000fe40000000f00 */
[----:B------:R-:W-:Y:S02]  /*0360*/  MOV R2, R0 ;  /* 0x0000000000027202 */ /* 0x000fe40000000f00 */
[----:B------:R-:W-:-:S07]  /*0370*/  MOV R16, 0x390 ;  /* 0x0000039000107802 */ /* 0x000fce0000000f00 */
[----:B--2---:R-:W-:Y:S05]  /*0380*/  CALL.REL.NOINC `($__internal_5_$__cuda_sm3x_div_rn_noftz_f32_slowpath) ;  /* 0x0000000c00e87944 */ /* 0x004fea0003c00000 */
[----:B------:R-:W-:-:S07]  /*0390*/  MOV R19, R2 ;  /* 0x0000000200137202 */ /* 0x000fce0000000f00 */
.L_x_305:
[----:B------:R-:W-:Y:S05]  /*03a0*/  BSYNC.RECONVERGENT B2 ;  /* 0x0000000000027941 */ /* 0x000fea0003800200 */
.L_x_304:
        /* <DEDUP_REMOVED lines=20> */
.L_x_307:
[----:B------:R-:W-:Y:S05]  /*04f0*/  BSYNC.RECONVERGENT B2 ;  /* 0x0000000000027941 */ /* 0x000fea0003800200 */
.L_x_306:
        /* <DEDUP_REMOVED lines=21> */
.L_x_309:
[----:B------:R-:W-:Y:S05]  /*0650*/  BSYNC.RECONVERGENT B2 ;  /* 0x0000000000027941 */ /* 0x000fea0003800200 */
.L_x_308:
[----:B------:R-:W-:-:S05]  /*0660*/  IMAD.WIDE.U32 R18, R7, 0x4, R14 ;  /* 0x0000000407127825 */ /* 0x000fca00078e000e */
        /* <DEDUP_REMOVED lines=19> */
.L_x_311:
[----:B------:R-:W-:Y:S05]  /*07a0*/  BSYNC.RECONVERGENT B2 ;  /* 0x0000000000027941 */ /* 0x000fea0003800200 */
.L_x_310:
        /* <DEDUP_REMOVED lines=21> */
.L_x_313:
[----:B------:R-:W-:Y:S05]  /*0900*/  BSYNC.RECONVERGENT B2 ;  /* 0x0000000000027941 */ /* 0x000fea0003800200 */
.L_x_312:
        /* <DEDUP_REMOVED lines=20> */
.L_x_315:
[----:B------:R-:W-:Y:S05]  /*0a50*/  BSYNC.RECONVERGENT B2 ;  /* 0x0000000000027941 */ /* 0x000fea0003800200 */
.L_x_314:
[----:B------:R-:W-:-:S06]  /*0a60*/  IMAD.WIDE.U32 R16, R4, 0x4, R14 ;  /* 0x0000000404107825 */ /* 0x000fcc00078e000e */
[----:B------:R-:W3:Y:S01]  /*0a70*/  LDG.E R17, desc[UR6][R16.64] ;  /* 0x0000000610117981 */ /* 0x000ee2000c1e1900 */
[----:B------:R-:W-:Y:S01]  /*0a80*/  I2FP.F32.U32 R21, UR8 ;  /* 0x0000000800157c45 */ /* 0x000fe20008201000 */
[----:B------:R-:W-:Y:S01]  /*0a90*/  FADD R24, R24, R2 ;  /* 0x0000000218187221 */ /* 0x000fe20000000000 */
[----:B------:R-:W-:Y:S02]  /*0aa0*/  BSSY.RECONVERGENT B2, `(.L_x_316) ;  /* 0x0000010000027945 */ /* 0x000fe40003800200 */
[----:B------:R-:W0:Y:S01]  /*0ab0*/  MUFU.RCP R18, R21 ;  /* 0x0000001500127308 */ /* 0x000e220000001000 */
[----:B------:R-:W-:-:S04]  /*0ac0*/  FADD R26, R26, -R24 ;  /* 0x800000181a1a7221 */ /* 0x000fc80000000000 */
[----:B------:R-:W-:Y:S01]  /*0ad0*/  FFMA R3, R3, R26, R28 ;  /* 0x0000001a03037223 */ /* 0x000fe2000000001c */
        /* <DEDUP_REMOVED lines=12> */
.L_x_317:
[----:B------:R-:W-:Y:S05]  /*0ba0*/  BSYNC.RECONVERGENT B2 ;  /* 0x0000000000027941 */ /* 0x000fea0003800200 */
.L_x_316:
[----:B------:R-:W-:Y:S01]  /*0bb0*/  UIADD3 UR4, UPT, UPT, UR4, 0x8, URZ ;  /* 0x0000000804047890 */ /* 0x000fe2000fffe0ff */
[----:B------:R-:W-:Y:S01]  /*0bc0*/  FADD R24, R24, R2 ;  /* 0x0000000218187221 */ /* 0x000fe20000000000 */
[C---:B--2---:R-:W-:Y:S02]  /*0bd0*/  LEA R10, R12.reuse, R10, 0x3 ;  /* 0x0000000a0c0a7211 */ /* 0x044fe400078e18ff */
[----:B------:R-:W-:Y:S01]  /*0be0*/  UISETP.NE.AND UP0, UPT, UR4, URZ, UPT ;  /* 0x000000ff0400728c */ /* 0x000fe2000bf05270 */
[----:B------:R-:W-:Y:S01]  /*0bf0*/  FADD R17, R17, -R24 ;  /* 0x8000001811117221 */ /* 0x000fe20000000000 */
[C---:B------:R-:W-:Y:S02]  /*0c00*/  LEA R9, R12.reuse, R9, 0x3 ;  /* 0x000000090c097211 */ /* 0x040fe400078e18ff */
[----:B------:R-:W-:Y:S01]  /*0c10*/  LEA R8, R12, R8, 0x3 ;  /* 0x000000080c087211 */ /* 0x000fe200078e18ff */
[----:B------:R-:W-:Y:S01]  /*0c20*/  FFMA R26, R0, R17, R3 ;  /* 0x00000011001a7223 */ /* 0x000fe20000000003 */
[----:B------:R-:W-:-:S02]  /*0c30*/  LEA R7, R12, R7, 0x3 ;  /* 0x000000070c077211 */ /* 0x000fc400078e18ff */
[C---:B------:R-:W-:Y:S02]  /*0c40*/  LEA R6, R12.reuse, R6, 0x3 ;  /* 0x000000060c067211 */ /* 0x040fe400078e18ff */
[C---:B------:R-:W-:Y:S02]  /*0c50*/  LEA R5, R12.reuse, R5, 0x3 ;  /* 0x000000050c057211 */ /* 0x040fe400078e18ff */
[C---:B------:R-:W-:Y:S02]  /*0c60*/  LEA R4, R12.reuse, R4, 0x3 ;  /* 0x000000040c047211 */ /* 0x040fe400078e18ff */
[----:B------:R-:W-:Y:S01]  /*0c70*/  LEA R11, R12, R11, 0x3 ;  /* 0x0000000b0c0b7211 */ /* 0x000fe200078e18ff */
[----:B------:R-:W-:Y:S06]  /*0c80*/  BRA.U UP0, `(.L_x_318) ;  /* 0xfffffff500207547 */ /* 0x000fec000b83ffff */
[----:B------:R-:W0:Y:S01]  /*0c90*/  LDC.64 R4, c[0x0][0x388] ;  /* 0x0000e200ff047b82 */ /* 0x000e220000000a00 */
[----:B------:R-:W1:Y:S07]  /*0ca0*/  LDCU UR4, c[0x0][0x39c] ;  /* 0x00007380ff0477ac */ /* 0x000e6e0008000800 */
[----:B------:R-:W2:Y:S01]  /*0cb0*/  LDC.64 R10, c[0x0][0x390] ;  /* 0x0000e400ff0a7b82 */ /* 0x000ea20000000a00 */
[----:B0-----:R-:W-:-:S05]  /*0cc0*/  IMAD.WIDE.U32 R4, R13, 0x4, R4 ;  /* 0x000000040d047825 */ /* 0x001fca00078e0004 */
[----:B------:R-:W3:Y:S01]  /*0cd0*/  LDG.E R3, desc[UR6][R4.64] ;  /* 0x0000000604037981 */ /* 0x000ee2000c1e1900 */
[----:B--2---:R-:W-:-:S05]  /*0ce0*/  IMAD.WIDE.U32 R10, R13, 0x4, R10 ;  /* 0x000000040d0a7825 */ /* 0x004fca00078e000a */
[----:B------:R-:W2:Y:S01]  /*0cf0*/  LDG.E R12, desc[UR6][R10.64] ;  /* 0x000000060a0c7981 */ /* 0x000ea2000c1e1900 */
[----:B-1----:R-:W0:Y:S01]  /*0d00*/  I2F.F64 R6, UR4 ;  /* 0x0000000400067d12 */ /* 0x002e220008201c00 */
[----:B------:R-:W-:Y:S01]  /*0d10*/  BSSY.RECONVERGENT B2, `(.L_x_319) ;  /* 0x0000014000027945 */ /* 0x000fe20003800200 */
[----:B0-----:R-:W-:-:S06]  /*0d20*/  DADD R8, R6, 256 ;  /* 0x4070000006087429 */ /* 0x001fcc0000000000 */
[----:B------:R-:W0:Y:S08]  /*0d30*/  F2F.F32.F64 R0, R8 ;  /* 0x0000000800007310 */ /* 0x000e300000301000 */
[----:B0-----:R-:W0:Y:S02]  /*0d40*/  MUFU.RCP R7, R0 ;  /* 0x0000000000077308 */ /* 0x001e240000001000 */
[----:B0-----:R-:W-:-:S04]  /*0d50*/  FFMA R6, -R0, R7, 1 ;  /* 0x3f80000000067423 */ /* 0x001fc80000000107 */
[----:B------:R-:W-:Y:S01]  /*0d60*/  FFMA R7, R7, R6, R7 ;  /* 0x0000000607077223 */ /* 0x000fe20000000007 */
[----:B------:R-:W-:Y:S01]  /*0d70*/  I2FP.F32.S32 R6, UR4 ;  /* 0x0000000400067c45 */ /* 0x000fe20008201400 */
[----:B---3--:R-:W-:-:S04]  /*0d80*/  FADD R24, R24, -R3 ;  /* 0x8000000318187221 */ /* 0x008fc80000000000 */
[----:B------:R-:W-:-:S04]  /*0d90*/  FMUL R2, R24, 256 ;  /* 0x4380000018027820 */ /* 0x000fc80000400000 */
[----:B------:R-:W0:Y:S01]  /*0da0*/  FCHK P0, R2, R0 ;  /* 0x0000000002007302 */ /* 0x000e220000000000 */
[----:B------:R-:W-:Y:S01]  /*0db0*/  FFMA R14, R2, R7, RZ ;  /* 0x00000007020e7223 */ /* 0x000fe200000000ff */
[----:B--2---:R-:W-:-:S03]  /*0dc0*/  FMUL R9, R12, R12 ;  /* 0x0000000c0c097220 */ /* 0x004fc60000400000 */
[----:B------:R-:W-:-:S04]  /*0dd0*/  FFMA R13, -R0, R14, R2 ;  /* 0x0000000e000d7223 */ /* 0x000fc80000000102 */
[----:B------:R-:W-:Y:S01]  /*0de0*/  FFMA R14, R7, R13, R14 ;  /* 0x0000000d070e7223 */ /* 0x000fe2000000000e */
[----:B------:R-:W-:Y:S01]  /*0df0*/  FADD R7, R6, -1 ;  /* 0xbf80000006077421 */ /* 0x000fe20000000000 */
[----:B0-----:R-:W-:Y:S06]  /*0e00*/  @!P0 BRA `(.L_x_320) ;  /* 0x0000000000108947 */ /* 0x001fec0003800000 */
[----:B------:R-:W-:Y:S02]  /*0e10*/  MOV R22, R0 ;  /* 0x0000000000167202 */ /* 0x000fe40000000f00 */
[----:B------:R-:W-:-:S07]  /*0e20*/  MOV R16, 0xe40 ;  /* 0x00000e4000107802 */ /* 0x000fce0000000f00 */
[----:B------:R-:W-:Y:S05]  /*0e30*/  CALL.REL.NOINC `($__internal_5_$__cuda_sm3x_div_rn_noftz_f32_slowpath) ;  /* 0x00000004003c7944 */ /* 0x000fea0003c00000 */
[----:B------:R-:W-:-:S07]  /*0e40*/  MOV R14, R2 ;  /* 0x00000002000e7202 */ /* 0x000fce0000000f00 */
.L_x_320:
[----:B------:R-:W-:Y:S05]  /*0e50*/  BSYNC.RECONVERGENT B2 ;  /* 0x0000000000027941 */ /* 0x000fea0003800200 */
.L_x_319:
[----:B------:R-:W0:Y:S01]  /*0e60*/  MUFU.RCP R17, R0 ;  /* 0x0000000000117308 */ /* 0x000e220000001000 */
[----:B------:R-:W-:Y:S01]  /*0e70*/  FMUL R24, R24, R24 ;  /* 0x0000001818187220 */ /* 0x000fe20000400000 */
[----:B------:R-:W-:Y:S01]  /*0e80*/  FADD R3, R3, R14 ;  /* 0x0000000e03037221 */ /* 0x000fe20000000000 */
[----:B------:R-:W-:Y:S01]  /*0e90*/  BSSY.RECONVERGENT B2, `(.L_x_321) ;  /* 0x0000010000027945 */ /* 0x000fe20003800200 */
[----:B------:R-:W-:Y:S01]  /*0ea0*/  FFMA R7, R9, R7, R26 ;  /* 0x0000000709077223 */ /* 0x000fe2000000001a */
[----:B------:R-:W-:Y:S02]  /*0eb0*/  FMUL R13, R24, 256 ;  /* 0x43800000180d7820 */ /* 0x000fe40000400000 */
[----:B------:R1:W-:Y:S02]  /*0ec0*/  STG.E desc[UR6][R4.64], R3 ;  /* 0x0000000304007986 */ /* 0x0003e4000c101906 */
[----:B------:R-:W-:-:S04]  /*0ed0*/  FMUL R15, R6, R13 ;  /* 0x0000000d060f7220 */ /* 0x000fc80000400000 */
[----:B------:R-:W2:Y:S01]  /*0ee0*/  FCHK P0, R15, R0 ;  /* 0x000000000f007302 */ /* 0x000ea20000000000 */
[----:B0-----:R-:W-:-:S04]  /*0ef0*/  FFMA R2, -R0, R17, 1 ;  /* 0x3f80000000027423 */ /* 0x001fc80000000111 */
[----:B------:R-:W-:-:S04]  /*0f00*/  FFMA R2, R17, R2, R17 ;  /* 0x0000000211027223 */ /* 0x000fc80000000011 */
[----:B------:R-:W-:-:S04]  /*0f10*/  FFMA R13, R2, R15, RZ ;  /* 0x0000000f020d7223 */ /* 0x000fc800000000ff */
[----:B------:R-:W-:-:S04]  /*0f20*/  FFMA R6, -R0, R13, R15 ;  /* 0x0000000d00067223 */ /* 0x000fc8000000010f */
[----:B------:R-:W-:Y:S01]  /*0f30*/  FFMA R2, R2, R6, R13 ;  /* 0x0000000602027223 */ /* 0x000fe2000000000d */
[----:B-12---:R-:W-:Y:S06]  /*0f40*/  @!P0 BRA `(.L_x_322) ;  /* 0x0000000000108947 */ /* 0x006fec0003800000 */
[----:B------:R-:W-:Y:S02]  /*0f50*/  MOV R2, R15 ;  /* 0x0000000f00027202 */ /* 0x000fe40000000f00 */
[----:B------:R-:W-:Y:S02]  /*0f60*/  MOV R22, R0 ;  /* 0x0000000000167202 */ /* 0x000fe40000000f00 */
[----:B------:R-:W-:-:S07]  /*0f70*/  MOV R16, 0xf90 ;  /* 0x00000f9000107802 */ /* 0x000fce0000000f00 */
[----:B------:R-:W-:Y:S05]  /*0f80*/  CALL.REL.NOINC `($__internal_5_$__cuda_sm3x_div_rn_noftz_f32_slowpath) ;  /* 0x0000000000e87944 */ /* 0x000fea0003c00000 */
.L_x_322:
[----:B------:R-:W-:Y:S05]  /*0f90*/  BSYNC.RECONVERGENT B2 ;  /* 0x0000000000027941 */ /* 0x000fea0003800200 */
.L_x_321:
[----:B------:R-:W0:Y:S01]  /*0fa0*/  LDCU UR4, c[0x0][0x39c] ;  /* 0x00007380ff0477ac */ /* 0x000e220008000800 */
[----:B------:R-:W-:Y:S01]  /*0fb0*/  FADD R2, R7, R2 ;  /* 0x0000000207027221 */ /* 0x000fe20000000000 */
[----:B------:R-:W-:Y:S01]  /*0fc0*/  BSSY.RECONVERGENT B2, `(.L_x_323) ;  /* 0x000000f000027945 */ /* 0x000fe20003800200 */
[----:B0-----:R-:W-:-:S06]  /*0fd0*/  UIADD3 UR4, UPT, UPT, UR4, 0x100, URZ ;  /* 0x0000010004047890 */ /* 0x001fcc000fffe0ff */
[----:B------:R-:W-:-:S05]  /*0fe0*/  I2FP.F32.S32 R0, UR4 ;  /* 0x0000000400007c45 */ /* 0x000fca0008201400 */
[----:B------:R-:W-:-:S04]  /*0ff0*/  FADD R22, R0, -1 ;  /* 0xbf80000000167421 */ /* 0x000fc80000000000 */
[----:B------:R-:W0:Y:S08]  /*1000*/  MUFU.RCP R3, R22 ;  /* 0x0000001600037308 */ /* 0x000e300000001000 */
[----:B------:R-:W1:Y:S01]  /*1010*/  FCHK P0, R2, R22 ;  /* 0x0000001602007302 */ /* 0x000e620000000000 */
[----:B0-----:R-:W-:-:S04]  /*1020*/  FFMA R0, -R22, R3, 1 ;  /* 0x3f80000016007423 */ /* 0x001fc80000000103 */
[----:B------:R-:W-:-:S04]  /*1030*/  FFMA R3, R3, R0, R3 ;  /* 0x0000000003037223 */ /* 0x000fc80000000003 */
[----:B------:R-:W-:-:S04]  /*1040*/  FFMA R0, R2, R3, RZ ;  /* 0x0000000302007223 */ /* 0x000fc800000000ff */
[----:B------:R-:W-:-:S04]  /*1050*/  FFMA R4, -R22, R0, R2 ;  /* 0x0000000016047223 */ /* 0x000fc80000000102 */
[----:B------:R-:W-:Y:S01]  /*1060*/  FFMA R0, R3, R4, R0 ;  /* 0x0000000403007223 */ /* 0x000fe20000000000 */
[----:B-1----:R-:W-:Y:S06]  /*1070*/  @!P0 BRA `(.L_x_324) ;  /* 0x00000000000c8947 */ /* 0x002fec0003800000 */
[----:B------:R-:W-:-:S07]  /*1080*/  MOV R16, 0x10a0 ;  /* 0x000010a000107802 */ /* 0x000fce0000000f00 */
[----:B------:R-:W-:Y:S05]  /*1090*/  CALL.REL.NOINC `($__internal_5_$__cuda_sm3x_div_rn_noftz_f32_slowpath) ;  /* 0x0000000000a47944 */ /* 0x000fea0003c00000 */
[----:B------:R-:W-:-:S07]  /*10a0*/  MOV R0, R2 ;  /* 0x0000000200007202 */ /* 0x000fce0000000f00 */
.L_x_324:
[----:B------:R-:W-:Y:S05]  /*10b0*/  BSYNC.RECONVERGENT B2 ;  /* 0x0000000000027941 */ /* 0x000fea0003800200 */
.L_x_323:
[----:B------:R-:W-:Y:S01]  /*10c0*/  IADD3 R2, PT, PT, R0, -0xd000000, RZ ;  /* 0xf300000000027810 */ /* 0x000fe20007ffe0ff */
[----:B------:R0:W1:Y:S01]  /*10d0*/  MUFU.RSQ R5, R0 ;  /* 0x0000000000057308 */ /* 0x0000620000001400 */
[----:B------:R-:W-:Y:S02]  /*10e0*/  BSSY.RECONVERGENT B0, `(.L_x_325) ;  /* 0x000000b000007945 */ /* 0x000fe40003800200 */
[----:B------:R-:W-:-:S13]  /*10f0*/  ISETP.GT.U32.AND P0, PT, R2, 0x727fffff, PT ;  /* 0x727fffff0200780c */ /* 0x000fda0003f04070 */
[----:B0-----:R-:W-:Y:S05]  /*1100*/  @!P0 BRA `(.L_x_326) ;  /* 0x0000000000108947 */ /* 0x001fea0003800000 */
[----:B------:R-:W-:-:S07]  /*1110*/  MOV R7, 0x1130 ;  /* 0x0000113000077802 */ /* 0x000fce0000000f00 */
[----:B-1----:R-:W-:Y:S05]  /*1120*/  CALL.REL.NOINC `($__internal_4_$__cuda_sm20_sqrt_rn_f32_slowpath) ;  /* 0x0000000000247944 */ /* 0x002fea0003c00000 */
[----:B------:R-:W-:Y:S01]  /*1130*/  MOV R3, R0 ;  /* 0x0000000000037202 */ /* 0x000fe20000000f00 */
[----:B------:R-:W-:Y:S06]  /*1140*/  BRA `(.L_x_327) ;  /* 0x0000000000107947 */ /* 0x000fec0003800000 */
.L_x_326:
[C---:B-1----:R-:W-:Y:S01]  /*1150*/  FMUL.FTZ R3, R5.reuse, R0 ;  /* 0x0000000005037220 */ /* 0x042fe20000410000 */
[----:B------:R-:W-:-:S03]  /*1160*/  FMUL.FTZ R2, R5, 0.5 ;  /* 0x3f00000005027820 */ /* 0x000fc60000410000 */
[----:B------:R-:W-:-:S04]  /*1170*/  FFMA R0, -R3, R3, R0 ;  /* 0x0000000303007223 */ /* 0x000fc80000000100 */
[----:B------:R-:W-:-:S07]  /*1180*/  FFMA R3, R0, R2, R3 ;  /* 0x0000000200037223 */ /* 0x000fce0000000003 */
.L_x_327:
[----:B------:R-:W-:Y:S05]  /*1190*/  BSYNC.RECONVERGENT B0 ;  /* 0x0000000000007941 */ /* 0x000fea0003800200 */
.L_x_325:
[----:B------:R-:W-:Y:S01]  /*11a0*/  STG.E desc[UR6][R10.64], R3 ;  /* 0x000000030a007986 */ /* 0x000fe2000c101906 */
[----:B------:R-:W-:Y:S05]  /*11b0*/  EXIT ;  /* 0x000000000000794d */ /* 0x000fea0003800000 */
        .weak           $__internal_4_$__cuda_sm20_sqrt_rn_f32_slowpath
        .type           $__internal_4_$__cuda_sm20_sqrt_rn_f32_slowpath,@function
        .size           $__internal_4_$__cuda_sm20_sqrt_rn_f32_slowpath,($__internal_5_$__cuda_sm3x_div_rn_noftz_f32_slowpath - $__internal_4_$__cuda_sm20_sqrt_rn_f32_slowpath)
$__internal_4_$__cuda_sm20_sqrt_rn_f32_slowpath:
        /* <DEDUP_REMOVED lines=19> */
.L_x_328:
[----:B------:R-:W-:Y:S01]  /*12f0*/  HFMA2 R3, -RZ, RZ, 0, 0 ;  /* 0x00000000ff037431 */ /* 0x000fe200000001ff */
[----:B------:R-:W-:Y:S02]  /*1300*/  MOV R0, R2 ;  /* 0x0000000200007202 */ /* 0x000fe40000000f00 */
[----:B------:R-:W-:-:S04]  /*1310*/  MOV R2, R7 ;  /* 0x0000000700027202 */ /* 0x000fc80000000f00 */
[----:B------:R-:W-:Y:S05]  /*1320*/  RET.REL.NODEC R2 `(_Z24GetScaleFactorsDivKernelPfS_S_ii) ;  /* 0xffffffec02347950 */ /* 0x000fea0003c3ffff */
        .weak           $__internal_5_$__cuda_sm3x_div_rn_noftz_f32_slowpath
        .type           $__internal_5_$__cuda_sm3x_div_rn_noftz_f32_slowpath,@function
        .size           $__internal_5_$__cuda_sm3x_div_rn_noftz_f32_slowpath,(.L_x_410 - $__internal_5_$__cuda_sm3x_div_rn_noftz_f32_slowpath)
$__internal_5_$__cuda_sm3x_div_rn_noftz_f32_slowpath:
[----:B------:R-:W-:Y:S01]  /*1330*/  SHF.R.U32.HI R18, RZ, 0x17, R22 ;  /* 0x00000017ff127819 */ /* 0x000fe20000011616 */
[----:B------:R-:W-:Y:S01]  /*1340*/  BSSY.RECONVERGENT B0, `(.L_x_329) ;  /* 0x0000062000007945 */ /* 0x000fe20003800200 */
[----:B------:R-:W-:Y:S02]  /*1350*/  SHF.R.U32.HI R25, RZ, 0x17, R2 ;  /* 0x00000017ff197819 */ /* 0x000fe40000011602 */
[----:B------:R-:W-:Y:S02]  /*1360*/  LOP3.LUT R18, R18, 0xff, RZ, 0xc0, !PT ;  /* 0x000000ff12127812 */ /* 0x000fe400078ec0ff */
[----:B------:R-:W-:Y:S02]  /*1370*/  LOP3.LUT R25, R25, 0xff, RZ, 0xc0, !PT ;  /* 0x000000ff19197812 */ /* 0x000fe400078ec0ff */
[----:B------:R-:W-:Y:S02]  /*1380*/  IADD3 R20, PT, PT, R18, -0x1, RZ ;  /* 0xffffffff12147810 */ /* 0x000fe40007ffe0ff */
[----:B------:R-:W-:-:S02]  /*1390*/  IADD3 R21, PT, PT, R25, -0x1, RZ ;  /* 0xffffffff19157810 */ /* 0x000fc40007ffe0ff */
[----:B------:R-:W-:-:S04]  /*13a0*/  ISETP.GT.U32.AND P0, PT, R20, 0xfd, PT ;  /* 0x000000fd1400780c */ /* 0x000fc80003f04070 */
[----:B------:R-:W-:-:S13]  /*13b0*/  ISETP.GT.U32.OR P0, PT, R21, 0xfd, P0 ;  /* 0x000000fd1500780c */ /* 0x000fda0000704470 */
[----:B------:R-:W-:Y:S01]  /*13c0*/  @!P0 MOV R19, RZ ;  /* 0x000000ff00138202 */ /* 0x000fe20000000f00 */
[----:B------:R-:W-:Y:S06]  /*13d0*/  @!P0 BRA `(.L_x_330) ;  /* 0x00000000005c8947 */ /* 0x000fec0003800000 */
[----:B------:R-:W-:Y:S02]  /*13e0*/  FSETP.GTU.FTZ.AND P0, PT, |R2|, +INF , PT ;  /* 0x7f8000000200780b */ /* 0x000fe40003f1c200 */
[----:B------:R-:W-:-:S04]  /*13f0*/  FSETP.GTU.FTZ.AND P1, PT, |R22|, +INF , PT ;  /* 0x7f8000001600780b */ /* 0x000fc80003f3c200 */
[----:B------:R-:W-:-:S13]  /*1400*/  PLOP3.LUT P0, PT, P0, P1, PT, 0xf8, 0x8f ;  /* 0x00000000008f781c */ /* 0x000fda0000703f70 */
[----:B------:R-:W-:Y:S05]  /*1410*/  @P0 BRA `(.L_x_331) ;  /* 0x00000004004c0947 */ /* 0x000fea0003800000 */
[----:B------:R-:W-:-:S13]  /*1420*/  LOP3.LUT P0, RZ, R22, 0x7fffffff, R2, 0xc8, !PT ;  /* 0x7fffffff16ff7812 */ /* 0x000fda000780c802 */
[----:B------:R-:W-:Y:S05]  /*1430*/  @!P0 BRA `(.L_x_332) ;  /* 0x00000004003c8947 */ /* 0x000fea0003800000 */
[----:B------:R-:W-:Y:S02]  /*1440*/  FSETP.NEU.FTZ.AND P2, PT, |R2|, +INF , PT ;  /* 0x7f8000000200780b */ /* 0x000fe40003f5d200 */
[----:B------:R-:W-:Y:S02]  /*1450*/  FSETP.NEU.FTZ.AND P1, PT, |R22|, +INF , PT ;  /* 0x7f8000001600780b */ /* 0x000fe40003f3d200 */
[----:B------:R-:W-:-:S11]  /*1460*/  FSETP.NEU.FTZ.AND P0, PT, |R2|, +INF , PT ;  /* 0x7f8000000200780b */ /* 0x000fd60003f1d200 */
[----:B------:R-:W-:Y:S05]  /*1470*/  @!P1 BRA !P2, `(.L_x_332) ;  /* 0x00000004002c9947 */ /* 0x000fea0005000000 */
[----:B------:R-:W-:-:S04]  /*1480*/  LOP3.LUT P2, RZ, R2, 0x7fffffff, RZ, 0xc0, !PT ;  /* 0x7fffffff02ff7812 */ /* 0x000fc8000784c0ff */
[----:B------:R-:W-:-:S13]  /*1490*/  PLOP3.LUT P1, PT, P1, P2, PT, 0x2f, 0xf2 ;  /* 0x0000000000f2781c */ /* 0x000fda0000f24577 */
[----:B------:R-:W-:Y:S05]  /*14a0*/  @P1 BRA `(.L_x_333) ;  /* 0x0000000400181947 */ /* 0x000fea0003800000 */
[----:B------:R-:W-:-:S04]  /*14b0*/  LOP3.LUT P1, RZ, R22, 0x7fffffff, RZ, 0xc0, !PT ;  /* 0x7fffffff16ff7812 */ /* 0x000fc8000782c0ff */
[----:B------:R-:W-:-:S13]  /*14c0*/  PLOP3.LUT P0, PT, P0, P1, PT, 0x2f, 0xf2 ;  /* 0x0000000000f2781c */ /* 0x000fda0000702577 */
[----:B------:R-:W-:Y:S05]  /*14d0*/  @P0 BRA `(.L_x_334) ;  /* 0x0000000400000947 */ /* 0x000fea0003800000 */
[----:B------:R-:W-:Y:S02]  /*14e0*/  ISETP.GE.AND P0, PT, R21, RZ, PT ;  /* 0x000000ff1500720c */ /* 0x000fe40003f06270 */
[----:B------:R-:W-:-:S11]  /*14f0*/  ISETP.GE.AND P1, PT, R20, RZ, PT ;  /* 0x000000ff1400720c */ /* 0x000fd60003f26270 */
[----:B------:R-:W-:Y:S01]  /*1500*/  @P0 MOV R19, RZ ;  /* 0x000000ff00130202 */ /* 0x000fe20000000f00 */
[----:B------:R-:W-:Y:S01]  /*1510*/  @!P0 FFMA R2, R2, 1.84467440737095516160e+19, RZ ;  /* 0x5f80000002028823 */ /* 0x000fe200000000ff */
[----:B------:R-:W-:Y:S01]  /*1520*/  @!P0 MOV R19, 0xffffffc0 ;  /* 0xffffffc000138802 */ /* 0x000fe20000000f00 */
[----:B------:R-:W-:-:S03]  /*1530*/  @!P1 FFMA R22, R22, 1.84467440737095516160e+19, RZ ;  /* 0x5f80000016169823 */ /* 0x000fc600000000ff */
[----:B------:R-:W-:-:S07]  /*1540*/  @!P1 IADD3 R19, PT, PT, R19, 0x40, RZ ;  /* 0x0000004013139810 */ /* 0x000fce0007ffe0ff */
.L_x_330:
[----:B------:R-:W-:Y:S01]  /*1550*/  LEA R21, R18, 0xc0800000, 0x17 ;  /* 0xc080000012157811 */ /* 0x000fe200078eb8ff */
[----:B------:R-:W-:Y:S01]  /*1560*/  BSSY.RECONVERGENT B1, `(.L_x_335) ;  /* 0x0000036000017945 */ /* 0x000fe20003800200 */
[----:B------:R-:W-:Y:S02]  /*1570*/  IADD3 R25, PT, PT, R25, -0x7f, RZ ;  /* 0xffffff8119197810 */ /* 0x000fe40007ffe0ff */
[----:B------:R-:W-:-:S03]  /*1580*/  IADD3 R22, PT, PT, -R21, R22, RZ ;  /* 0x0000001615167210 */ /* 0x000fc60007ffe1ff */
[----:B------:R-:W-:Y:S01]  /*1590*/  IMAD R2, R25, -0x800000, R2 ;  /* 0xff80000019027824 */ /* 0x000fe200078e0202 */
[----:B------:R-:W0:Y:S01]  /*15a0*/  MUFU.RCP R20, R22 ;  /* 0x0000001600147308 */ /* 0x000e220000001000 */
[----:B------:R-:W-:-:S04]  /*15b0*/  FADD.FTZ R23, -R22, -RZ ;  /* 0x800000ff16177221 */ /* 0x000fc80000010100 */
[----:B0-----:R-:W-:-:S04]  /*15c0*/  FFMA R21, R20, R23, 1 ;  /* 0x3f80000014157423 */ /* 0x001fc80000000017 */
[----:B------:R-:W-:-:S04]  /*15d0*/  FFMA R21, R20, R21, R20 ;  /* 0x0000001514157223 */ /* 0x000fc80000000014 */
[----:B------:R-:W-:-:S04]  /*15e0*/  FFMA R20, R2, R21, RZ ;  /* 0x0000001502147223 */ /* 0x000fc800000000ff */
[----:B------:R-:W-:-:S04]  /*15f0*/  FFMA R22, R23, R20, R2 ;  /* 0x0000001417167223 */ /* 0x000fc80000000002 */
[----:B------:R-:W-:Y:S01]  /*1600*/  FFMA R22, R21, R22, R20 ;  /* 0x0000001615167223 */ /* 0x000fe20000000014 */
[----:B------:R-:W-:-:S03]  /*1610*/  IADD3 R20, PT, PT, R25, 0x7f, -R18 ;  /* 0x0000007f19147810 */ /* 0x000fc60007ffe812 */
[----:B------:R-:W-:Y:S01]  /*1620*/  FFMA R23, R23, R22, R2 ;  /* 0x0000001617177223 */ /* 0x000fe20000000002 */
[----:B------:R-:W-:-:S03]  /*1630*/  IADD3 R19, PT, PT, R20, R19, RZ ;  /* 0x0000001314137210 */ /* 0x000fc60007ffe0ff */
        /* <DEDUP_REMOVED lines=14> */
[CCC-:B------:R-:W-:Y:S01]  /*1720*/  FFMA.RZ R19, R21.reuse, R23.reuse, R22.reuse ;  /* 0x0000001715137223 */ /* 0x1c0fe2000000c016 */
[CCC-:B------:R-:W-:Y:S01]  /*1730*/  FFMA.RP R20, R21.reuse, R23.reuse, R22.reuse ;  /* 0x0000001715147223 */ /* 0x1c0fe20000008016 */
[----:B------:R-:W-:Y:S01]  /*1740*/  FFMA.RM R23, R21, R23, R22 ;  /* 0x0000001715177223 */ /* 0x000fe20000004016 */
[C---:B------:R-:W-:Y:S02]  /*1750*/  IADD3 R21, PT, PT, R18.reuse, 0x20, RZ ;  /* 0x0000002012157810 */ /* 0x040fe40007ffe0ff */
[----:B------:R-:W-:Y:S02]  /*1760*/  LOP3.LUT R19, R19, 0x7fffff, RZ, 0xc0, !PT ;  /* 0x007fffff13137812 */ /* 0x000fe400078ec0ff */
[C---:B------:R-:W-:Y:S02]  /*1770*/  ISETP.NE.AND P2, PT, R18.reuse, RZ, PT ;  /* 0x000000ff1200720c */ /* 0x040fe40003f45270 */
[----:B------:R-:W-:Y:S02]  /*1780*/  LOP3.LUT R22, R19, 0x800000, RZ, 0xfc, !PT ;  /* 0x0080000013167812 */ /* 0x000fe400078efcff */
[----:B------:R-:W-:-:S02]  /*1790*/  ISETP.NE.AND P1, PT, R18, RZ, PT ;  /* 0x000000ff1200720c */ /* 0x000fc40003f25270 */
        /* <DEDUP_REMOVED lines=14> */
.L_x_337:
[----:B------:R-:W-:-:S04]  /*1880*/  LOP3.LUT R2, R2, 0x80000000, RZ, 0xc0, !PT ;  /* 0x8000000002027812 */ /* 0x000fc800078ec0ff */
[----:B------:R-:W-:Y:S01]  /*1890*/  LOP3.LUT R2, R2, 0x7f800000, RZ, 0xfc, !PT ;  /* 0x7f80000002027812 */ /* 0x000fe200078efcff */
[----:B------:R-:W-:Y:S06]  /*18a0*/  BRA `(.L_x_338) ;  /* 0x0000000000047947 */ /* 0x000fec0003800000 */
.L_x_336:
[----:B------:R-:W-:-:S07]  /*18b0*/  LEA R2, R19, R2, 0x17 ;  /* 0x0000000213027211 */ /* 0x000fce00078eb8ff */
.L_x_338:
[----:B------:R-:W-:Y:S05]  /*18c0*/  BSYNC.RECONVERGENT B1 ;  /* 0x0000000000017941 */ /* 0x000fea0003800200 */
.L_x_335:
[----:B------:R-:W-:Y:S05]  /*18d0*/  BRA `(.L_x_339) ;  /* 0x0000000000207947 */ /* 0x000fea0003800000 */
.L_x_334:
[----:B------:R-:W-:-:S04]  /*18e0*/  LOP3.LUT R2, R22, 0x80000000, R2, 0x48, !PT ;  /* 0x8000000016027812 */ /* 0x000fc800078e4802 */
[----:B------:R-:W-:Y:S01]  /*18f0*/  LOP3.LUT R2, R2, 0x7f800000, RZ, 0xfc, !PT ;  /* 0x7f80000002027812 */ /* 0x000fe200078efcff */
[----:B------:R-:W-:Y:S06]  /*1900*/  BRA `(.L_x_339) ;  /* 0x0000000000147947 */ /* 0x000fec0003800000 */
.L_x_333:
[----:B------:R-:W-:Y:S01]  /*1910*/  LOP3.LUT R2, R22, 0x80000000, R2, 0x48, !PT ;  /* 0x8000000016027812 */ /* 0x000fe200078e4802 */
[----:B------:R-:W-:Y:S06]  /*1920*/  BRA `(.L_x_339) ;  /* 0x00000000000c7947 */ /* 0x000fec0003800000 */
.L_x_332:
[----:B------:R-:W0:Y:S01]  /*1930*/  MUFU.RSQ R2, -QNAN ;  /* 0xffc0000000027908 */ /* 0x000e220000001400 */
[----:B------:R-:W-:Y:S05]  /*1940*/  BRA `(.L_x_339) ;  /* 0x0000000000047947 */ /* 0x000fea0003800000 */
.L_x_331:
[----:B------:R-:W-:-:S07]  /*1950*/  FADD.FTZ R2, R2, R22 ;  /* 0x0000001602027221 */ /* 0x000fce0000010000 */
.L_x_339:
[----:B------:R-:W-:Y:S05]  /*1960*/  BSYNC.RECONVERGENT B0 ;  /* 0x0000000000007941 */ /* 0x000fea0003800200 */
.L_x_329:
[----:B------:R-:W-:Y:S01]  /*1970*/  HFMA2 R19, -RZ, RZ, 0, 0 ;  /* 0x00000000ff137431 */ /* 0x000fe200000001ff */
[----:B------:R-:W-:-:S04]  /*1980*/  MOV R18, R16 ;  /* 0x0000001000127202 */ /* 0x000fc80000000f00 */
[----:B0-----:R-:W-:Y:S05]  /*1990*/  RET.REL.NODEC R18 `(_Z24GetScaleFactorsDivKernelPfS_S_ii) ;  /* 0xffffffe412987950 */ /* 0x001fea0003c3ffff */
.L_x_340:
        /* <DEDUP_REMOVED lines=14> */
.L_x_410:


//--------------------- .text._Z21GetScaleFactorsKernelPfS_S_S_ii --------------------------
	.section	.text._Z21GetScaleFactorsKernelPfS_S_S_ii,"ax",@progbits
	.align	128
        .global         _Z21GetScaleFactorsKernelPfS_S_S_ii
        .type           _Z21GetScaleFactorsKernelPfS_S_S_ii,@function
        .size           _Z21GetScaleFactorsKernelPfS_S_S_ii,(.L_x_412 - _Z21GetScaleFactorsKernelPfS_S_S_ii)
        .other          _Z21GetScaleFactorsKernelPfS_S_S_ii,@"STO_CUDA_ENTRY STV_DEFAULT"
_Z21GetScaleFactorsKernelPfS_S_S_ii:
.text._Z21GetScaleFactorsKernelPfS_S_S_ii:
[----:B------:R-:W-:Y:S01]  /*0000*/  LDC R1, c[0x0][0x37c] ;  /* 0x0000df00ff017b82 */ /* 0x000fe20000000800 */
[----:B------:R-:W0:Y:S01]  /*0010*/  S2R R0, SR_TID.X ;  /* 0x0000000000007919 */ /* 0x000e220000002100 */
[----:B------:R-:W1:Y:S06]  /*0020*/  LDCU.64 UR4, c[0x0][0x398] ;  /* 0x00007300ff0477ac */ /* 0x000e6c0008000a00 */
[----:B------:R-:W2:Y:S01]  /*0030*/  LDC R11, c[0x0][0x3a0] ;  /* 0x0000e800ff0b7b82 */ /* 0x000ea20000000800 */
[----:B------:R-:W-:Y:S01]  /*0040*/  HFMA2 R8, -RZ, RZ, 0, 0 ;  /* 0x00000000ff087431 */ /* 0x000fe200000001ff */
[----:B------:R-:W-:Y:S01]  /*0050*/  MOV R22, RZ ;  /* 0x000000ff00167202 */ /* 0x000fe20000000f00 */
[----:B------:R-:W3:Y:S05]  /*0060*/  LDCU.64 UR6, c[0x0][0x358] ;  /* 0x00006b00ff0677ac */ /* 0x000eea0008000a00 */
[----:B------:R-:W4:Y:S01]  /*0070*/  LDC.64 R2, c[0x0][0x380] ;  /* 0x0000e000ff027b82 */ /* 0x000f220000000a00 */
[----:B-1----:R-:W-:-:S04]  /*0080*/  UIADD3 UR4, UP0, UPT, UR4, 0x10, URZ ;  /* 0x0000001004047890 */ /* 0x002fc8000ff1e0ff */
[----:B------:R-:W-:Y:S02]  /*0090*/  UIADD3.X UR5, UPT, UPT, URZ, UR5, URZ, UP0, !UPT ;  /* 0x00000005ff057290 */ /* 0x000fe400087fe4ff */
[----:B------:R-:W-:Y:S01]  /*00a0*/  MOV R9, UR4 ;  /* 0x0000000400097c02 */ /* 0x000fe20008000f00 */
[----:B------:R-:W-:-:S03]  /*00b0*/  UMOV UR4, URZ ;  /* 0x000000ff00047c82 */ /* 0x000fc60008000000 */
[----:B------:R-:W-:Y:S02]  /*00c0*/  MOV R6, UR5 ;  /* 0x0000000500067c02 */ /* 0x000fe40008000f00 */
[-C--:B0-----:R-:W-:Y:S01]  /*00d0*/  MOV R10, R0.reuse ;  /* 0x00000000000a7202 */ /* 0x081fe20000000f00 */
[C-C-:B--2---:R-:W-:Y:S01]  /*00e0*/  IMAD R18, R11.reuse, 0x7, R0.reuse ;  /* 0x000000070b127824 */ /* 0x144fe200078e0200 */
[CC--:B------:R-:W-:Y:S01]  /*00f0*/  LEA R14, R11.reuse, R0.reuse, 0x2 ;  /* 0x000000000b0e7211 */ /* 0x0c0fe200078e10ff */
[C-C-:B------:R-:W-:Y:S01]  /*0100*/  IMAD R12, R11.reuse, 0x6, R0.reuse ;  /* 0x000000060b0c7824 */ /* 0x140fe200078e0200 */
[C---:B------:R-:W-:Y:S01]  /*0110*/  LEA R16, R11.reuse, R0, 0x1 ;  /* 0x000000000b107211 */ /* 0x040fe200078e08ff */
[C-C-:B------:R-:W-:Y:S01]  /*0120*/  IMAD R13, R11.reuse, 0x5, R0.reuse ;  /* 0x000000050b0d7824 */ /* 0x140fe200078e0200 */
[----:B------:R-:W-:Y:S01]  /*0130*/  IADD3 R17, PT, PT, R0, R11, RZ ;  /* 0x0000000b00117210 */ /* 0x000fe20007ffe0ff */
[----:B---3--:R-:W-:-:S07]  /*0140*/  IMAD R15, R11, 0x3, R0 ;  /* 0x000000030b0f7824 */ /* 0x008fce00078e0200 */
.L_x_341:
[----:B----4-:R-:W-:-:S05]  /*0150*/  IMAD.WIDE.U32 R4, R10, 0x4, R2 ;  /* 0x000000040a047825 */ /* 0x010fca00078e0002 */
[----:B------:R0:W2:Y:S02]  /*0160*/  LDG.E R19, desc[UR6][R4.64] ;  /* 0x0000000604137981 */ /* 0x0000a4000c1e1900 */
[----:B0-----:R-:W-:Y:S01]  /*0170*/  IMAD.MOV.U32 R4, RZ, RZ, R9 ;  /* 0x000000ffff047224 */ /* 0x001fe200078e0009 */
[----:B------:R-:W-:Y:S01]  /*0180*/  MOV R5, R6 ;  /* 0x0000000600057202 */ /* 0x000fe20000000f00 */
[----:B------:R-:W-:-:S04]  /*0190*/  IMAD.WIDE.U32 R6, R17, 0x4, R2 ;  /* 0x0000000411067825 */ /* 0x000fc800078e0002 */
[----:B------:R-:W3:Y:S04]  /*01a0*/  LDG.E R23, desc[UR6][R4.64+-0xc] ;  /* 0xfffff40604177981 */ /* 0x000ee8000c1e1900 */
[----:B------:R0:W4:Y:S04]  /*01b0*/  LDG.E R9, desc[UR6][R6.64] ;  /* 0x0000000606097981 */ /* 0x000128000c1e1900 */
[----:B------:R-:W5:Y:S01]  /*01c0*/  LDG.E R24, desc[UR6][R4.64+-0x8] ;  /* 0xfffff80604187981 */ /* 0x000f62000c1e1900 */
[----:B------:R-:W-:-:S03]  /*01d0*/  IMAD.WIDE.U32 R20, R16, 0x4, R2 ;  /* 0x0000000410147825 */ /* 0x000fc600078e0002 */
[----:B------:R-:W5:Y:S04]  /*01e0*/  LDG.E R26, desc[UR6][R4.64+-0x4] ;  /* 0xfffffc06041a7981 */ /* 0x000f68000c1e1900 */
[----:B------:R-:W5:Y:S01]  /*01f0*/  LDG.E R20, desc[UR6][R20.64] ;  /* 0x0000000614147981 */ /* 0x000f62000c1e1900 */
[----:B0-----:R-:W-:-:S03]  /*0200*/  IMAD.WIDE.U32 R6, R14, 0x4, R2 ;  /* 0x000000040e067825 */ /* 0x001fc600078e0002 */
[----:B------:R-:W5:Y:S01]  /*0210*/  LDG.E R21, desc[UR6][R4.64+0x4] ;  /* 0x0000040604157981 */ /* 0x000f62000c1e1900 */
[----:B--2---:R-:W-:-:S04]  /*0220*/  FADD R25, R19, -R22 ;  /* 0x8000001613197221 */ /* 0x004fc80000000000 */
[----:B---3--:R-:W-:Y:S01]  /*0230*/  FFMA R29, R25, R23, R22 ;  /* 0x00000017191d7223 */ /* 0x008fe20000000016 */
[----:B------:R-:W-:-:S04]  /*0240*/  IMAD.WIDE.U32 R22, R15, 0x4, R2 ;  /* 0x000000040f167825 */ /* 0x000fc800078e0002 */
[----:B----4-:R-:W-:Y:S01]  /*0250*/  FADD R27, -R29, R9 ;  /* 0x000000091d1b7221 */ /* 0x010fe20000000100 */
[--C-:B------:R-:W-:Y:S01]  /*0260*/  FADD R28, R19, -R29.reuse ;  /* 0x8000001d131c7221 */ /* 0x100fe20000000000 */
[----:B------:R-:W2:Y:S02]  /*0270*/  LDG.E R22, desc[UR6][R22.64] ;  /* 0x0000000616167981 */ /* 0x000ea4000c1e1900 */
[----:B-----5:R-:W-:Y:S02]  /*0280*/  FFMA R29, R27, R24, R29 ;  /* 0x000000181b1d7223 */ /* 0x020fe4000000001d */
[----:B------:R-:W3:Y:S04]  /*0290*/  LDG.E R24, desc[UR6][R4.64] ;  /* 0x0000000604187981 */ /* 0x000ee8000c1e1900 */
[----:B------:R0:W4:Y:S01]  /*02a0*/  LDG.E R19, desc[UR6][R6.64] ;  /* 0x0000000606137981 */ /* 0x000122000c1e1900 */
[----:B------:R-:W-:Y:S01]  /*02b0*/  FFMA R8, R25, R28, R8 ;  /* 0x0000001c19087223 */ /* 0x000fe20000000008 */
[----:B------:R-:W-:Y:S01]  /*02c0*/  FADD R28, -R29, R20 ;  /* 0x000000141d1c7221 */ /* 0x000fe20000000100 */
[--C-:B------:R-:W-:Y:S01]  /*02d0*/  FADD R9, R9, -R29.reuse ;  /* 0x8000001d09097221 */ /* 0x100fe20000000000 */
[----:B------:R-:W5:Y:S02]  /*02e0*/  LDG.E R25, desc[UR6][R4.64+0x8] ;  /* 0x0000080604197981 */ /* 0x000f64000c1e1900 */
[----:B------:R-:W-:Y:S01]  /*02f0*/  FFMA R29, R28, R26, R29 ;  /* 0x0000001a1c1d7223 */ /* 0x000fe2000000001d */
[----:B------:R-:W-:Y:S01]  /*0300*/  FFMA R27, R27, R9, R8 ;  /* 0x000000091b1b7223 */ /* 0x000fe20000000008 */
[----:B------:R-:W-:-:S04]  /*0310*/  IMAD.WIDE.U32 R8, R13, 0x4, R2 ;  /* 0x000000040d087825 */ /* 0x000fc800078e0002 */
[----:B------:R-:W-:Y:S01]  /*0320*/  FADD R26, R20, -R29 ;  /* 0x8000001d141a7221 */ /* 0x000fe20000000000 */
[----:B0-----:R-:W-:Y:S01]  /*0330*/  IMAD.WIDE.U32 R6, R12, 0x4, R2 ;  /* 0x000000040c067825 */ /* 0x001fe200078e0002 */
[----:B------:R-:W5:Y:S03]  /*0340*/  LDG.E R8, desc[UR6][R8.64] ;  /* 0x0000000608087981 */ /* 0x000f66000c1e1900 */
[----:B------:R-:W-:Y:S02]  /*0350*/  FFMA R26, R28, R26, R27 ;  /* 0x0000001a1c1a7223 */ /* 0x000fe4000000001b */
[----:B------:R-:W5:Y:S04]  /*0360*/  LDG.E R6, desc[UR6][R6.64] ;  /* 0x0000000606067981 */ /* 0x000f68000c1e1900 */
[----:B------:R-:W5:Y:S01]  /*0370*/  LDG.E R9, desc[UR6][R4.64+0x10] ;  /* 0x0000100604097981 */ /* 0x000f62000c1e1900 */
[----:B--2---:R-:W-:-:S04]  /*0380*/  FADD R23, -R29, R22 ;  /* 0x000000161d177221 */ /* 0x004fc80000000100 */
[----:B---3--:R-:W-:-:S04]  /*0390*/  FFMA R29, R23, R24, R29 ;  /* 0x00000018171d7223 */ /* 0x008fc8000000001d */
[----:B----4-:R-:W-:Y:S01]  /*03a0*/  FADD R24, -R29, R19 ;  /* 0x000000131d187221 */ /* 0x010fe20000000100 */
[--C-:B------:R-:W-:Y:S02]  /*03b0*/  FADD R27, R22, -R29.reuse ;  /* 0x8000001d161b7221 */ /* 0x100fe40000000000 */
[----:B------:R-:W2:Y:S01]  /*03c0*/  LDG.E R22, desc[UR6][R4.64+0xc] ;  /* 0x00000c0604167981 */ /* 0x000ea2000c1e1900 */
[----:B------:R-:W-:Y:S01]  /*03d0*/  FFMA R28, R24, R21, R29 ;  /* 0x00000015181c7223 */ /* 0x000fe2000000001d */
[----:B------:R-:W-:-:S06]  /*03e0*/  IMAD.WIDE.U32 R20, R18, 0x4, R2 ;  /* 0x0000000412147825 */ /* 0x000fcc00078e0002 */
[----:B------:R-:W3:Y:S01]  /*03f0*/  LDG.E R21, desc[UR6][R20.64] ;  /* 0x0000000614157981 */ /* 0x000ee2000c1e1900 */
[----:B------:R-:W-:Y:S01]  /*0400*/  FFMA R27, R23, R27, R26 ;  /* 0x0000001b171b7223 */ /* 0x000fe2000000001a */
[----:B-----5:R-:W-:Y:S01]  /*0410*/  FADD R23, -R28, R8 ;  /* 0x000000081c177221 */ /* 0x020fe20000000100 */
[----:B------:R-:W-:-:S03]  /*0420*/  FADD R19, R19, -R28 ;  /* 0x8000001c13137221 */ /* 0x000fc60000000000 */
[----:B------:R-:W-:Y:S01]  /*0430*/  FFMA R25, R23, R25, R28 ;  /* 0x0000001917197223 */ /* 0x000fe2000000001c */
[----:B------:R-:W-:-:S03]  /*0440*/  FFMA R24, R24, R19, R27 ;  /* 0x0000001318187223 */ /* 0x000fc6000000001b */
[----:B------:R-:W-:Y:S01]  /*0450*/  FADD R7, -R25, R6 ;  /* 0x0000000619077221 */ /* 0x000fe20000000100 */
[----:B------:R-:W-:-:S04]  /*0460*/  UIADD3 UR4, UPT, UPT, UR4, 0x8, URZ ;  /* 0x0000000804047890 */ /* 0x000fc8000fffe0ff */
[----:B------:R-:W-:Y:S01]  /*0470*/  UISETP.NE.AND UP0, UPT, UR4, 0x100, UPT ;  /* 0x000001000400788c */ /* 0x000fe2000bf05270 */
[C---:B------:R-:W-:Y:S01]  /*0480*/  LEA R10, R11.reuse, R10, 0x3 ;  /* 0x0000000a0b0a7211 */ /* 0x040fe200078e18ff */
[C---:B------:R-:W-:Y:S01]  /*0490*/  IMAD R16, R11.reuse, 0x8, R16 ;  /* 0x000000080b107824 */ /* 0x040fe200078e0210 */
[C---:B------:R-:W-:Y:S02]  /*04a0*/  LEA R12, R11.reuse, R12, 0x3 ;  /* 0x0000000c0b0c7211 */ /* 0x040fe400078e18ff */
[C---:B------:R-:W-:Y:S02]  /*04b0*/  LEA R13, R11.reuse, R13, 0x3 ;  /* 0x0000000d0b0d7211 */ /* 0x040fe400078e18ff */
[C---:B------:R-:W-:Y:S02]  /*04c0*/  LEA R14, R11.reuse, R14, 0x3 ;  /* 0x0000000e0b0e7211 */ /* 0x040fe400078e18ff */
[C---:B------:R-:W-:Y:S02]  /*04d0*/  LEA R15, R11.reuse, R15, 0x3 ;  /* 0x0000000f0b0f7211 */ /* 0x040fe400078e18ff */
[----:B------:R-:W-:-:S02]  /*04e0*/  LEA R17, R11, R17, 0x3 ;  /* 0x000000110b117211 */ /* 0x000fc400078e18ff */
[----:B------:R-:W-:Y:S01]  /*04f0*/  LEA R18, R11, R18, 0x3 ;  /* 0x000000120b127211 */ /* 0x000fe200078e18ff */
[--C-:B--2---:R-:W-:Y:S01]  /*0500*/  FFMA R19, R7, R22, R25.reuse ;  /* 0x0000001607137223 */ /* 0x104fe20000000019 */
[----:B------:R-:W-:-:S03]  /*0510*/  FADD R25, R8, -R25 ;  /* 0x8000001908197221 */ /* 0x000fc60000000000 */
[----:B------:R-:W-:Y:S01]  /*0520*/  FADD R6, R6, -R19 ;  /* 0x8000001306067221 */ /* 0x000fe20000000000 */
[----:B---3--:R-:W-:Y:S01]  /*0530*/  FADD R8, -R19, R21 ;  /* 0x0000001513087221 */ /* 0x008fe20000000100 */
[----:B------:R-:W-:-:S03]  /*0540*/  FFMA R24, R23, R25, R24 ;  /* 0x0000001917187223 */ /* 0x000fc60000000018 */
[----:B------:R-:W-:Y:S01]  /*0550*/  FFMA R22, R8, R9, R19 ;  /* 0x0000000908167223 */ /* 0x000fe20000000013 */
[----:B------:R-:W-:Y:S01]  /*0560*/  IADD3 R9, P0, PT, R4, 0x20, RZ ;  /* 0x0000002004097810 */ /* 0x000fe20007f1e0ff */
[----:B------:R-:W-:Y:S02]  /*0570*/  FFMA R7, R7, R6, R24 ;  /* 0x0000000607077223 */ /* 0x000fe40000000018 */
[----:B------:R-:W-:Y:S01]  /*0580*/  FADD R21, R21, -R22 ;  /* 0x8000001615157221 */ /* 0x000fe20000000000 */
[----:B------:R-:W-:-:S03]  /*0590*/  IADD3.X R6, PT, PT, RZ, R5, RZ, P0, !PT ;  /* 0x00000005ff067210 */ /* 0x000fc600007fe4ff */
[----:B------:R-:W-:Y:S01]  /*05a0*/  FFMA R8, R8, R21, R7 ;  /* 0x0000001508087223 */ /* 0x000fe20000000007 */
        /* <DEDUP_REMOVED lines=15> */
[----:B------:R-:W-:-:S05]  /*06a0*/  I2FP.F32.S32 R2, UR4 ;  /* 0x0000000400027c45 */ /* 0x000fca0008201400 */
[----:B------:R-:W-:Y:S01]  /*06b0*/  FADD R11, R2, -1 ;  /* 0xbf800000020b7421 */ /* 0x000fe20000000000 */
[----:B---3--:R-:W-:-:S04]  /*06c0*/  FADD R22, R22, -R9 ;  /* 0x8000000916167221 */ /* 0x008fc80000000000 */
[----:B------:R-:W-:-:S04]  /*06d0*/  FMUL R0, R22, 256 ;  /* 0x4380000016007820 */ /* 0x000fc80000400000 */
[----:B------:R-:W0:Y:S01]  /*06e0*/  FCHK P0, R0, R3 ;  /* 0x0000000300007302 */ /* 0x000e220000000000 */
[----:B------:R-:W-:Y:S01]  /*06f0*/  FFMA R12, R0, R15, RZ ;  /* 0x0000000f000c7223 */ /* 0x000fe200000000ff */
[----:B--2---:R-:W-:-:S03]  /*0700*/  FMUL R13, R13, R13 ;  /* 0x0000000d0d0d7220 */ /* 0x004fc60000400000 */
[----:B------:R-:W-:-:S04]  /*0710*/  FFMA R14, -R3, R12, R0 ;  /* 0x0000000c030e7223 */ /* 0x000fc80000000100 */
[----:B------:R-:W-:Y:S01]  /*0720*/  FFMA R12, R15, R14, R12 ;  /* 0x0000000e0f0c7223 */ /* 0x000fe2000000000c */
[----:B0-----:R-:W-:Y:S06]  /*0730*/  @!P0 BRA `(.L_x_343) ;  /* 0x00000000000c8947 */ /* 0x001fec0003800000 */
[----:B------:R-:W-:-:S07]  /*0740*/  MOV R10, 0x760 ;  /* 0x00000760000a7802 */ /* 0x000fce0000000f00 */
[----:B------:R-:W-:Y:S05]  /*0750*/  CALL.REL.NOINC `($__internal_7_$__cuda_sm3x_div_rn_noftz_f32_slowpath) ;  /* 0x00000004003c7944 */ /* 0x000fea0003c00000 */
[----:B------:R-:W-:-:S07]  /*0760*/  MOV R12, R0 ;  /* 0x00000000000c7202 */ /* 0x000fce0000000f00 */
.L_x_343:
[----:B------:R-:W-:Y:S05]  /*0770*/  BSYNC.RECONVERGENT B0 ;  /* 0x0000000000007941 */ /* 0x000fea0003800200 */
.L_x_342:
        /* <DEDUP_REMOVED lines=16> */
[----:B------:R-:W-:-:S07]  /*0880*/  MOV R10, 0x8a0 ;  /* 0x000008a0000a7802 */ /* 0x000fce0000000f00 */
[----:B------:R-:W-:Y:S05]  /*0890*/  CALL.REL.NOINC `($__internal_7_$__cuda_sm3x_div_rn_noftz_f32_slowpath) ;  /* 0x0000000000ec7944 */ /* 0x000fea0003c00000 */
.L_x_345:
[----:B------:R-:W-:Y:S05]  /*08a0*/  BSYNC.RECONVERGENT B0 ;  /* 0x0000000000007941 */ /* 0x000fea0003800200 */
.L_x_344:
        /* <DEDUP_REMOVED lines=15> */
[----:B------:R-:W-:Y:S05]  /*09a0*/  CALL.REL.NOINC `($__internal_7_$__cuda_sm3x_div_rn_noftz_f32_slowpath) ;  /* 0x0000000000a87944 */ /* 0x000fea0003c00000 */
[----:B------:R-:W-:-:S07]  /*09b0*/  MOV R2, R0 ;  /* 0x0000000000027202 */ /* 0x000fce0000000f00 */
.L_x_347:
[----:B------:R-:W-:Y:S05]  /*09c0*/  BSYNC.RECONVERGENT B0 ;  /* 0x0000000000007941 */ /* 0x000fea0003800200 */
.L_x_346:
[----:B------:R-:W-:Y:S01]  /*09d0*/  IADD3 R0, PT, PT, R2, -0xd000000, RZ ;  /* 0xf300000002007810 */ /* 0x000fe20007ffe0ff */
[----:B------:R0:W1:Y:S01]  /*09e0*/  MUFU.RSQ R7, R2 ;  /* 0x0000000200077308 */ /* 0x0000620000001400 */
[----:B------:R-:W-:Y:S02]  /*09f0*/  BSSY.RECONVERGENT B0, `(.L_x_348) ;  /* 0x000000c000007945 */ /* 0x000fe40003800200 */
[----:B------:R-:W-:-:S13]  /*0a00*/  ISETP.GT.U32.AND P0, PT, R0, 0x727fffff, PT ;  /* 0x727fffff0000780c */ /* 0x000fda0003f04070 */
[----:B0-----:R-:W-:Y:S05]  /*0a10*/  @!P0 BRA `(.L_x_349) ;  /* 0x0000000000148947 */ /* 0x001fea0003800000 */
[----:B------:R-:W-:Y:S02]  /*0a20*/  MOV R0, R2 ;  /* 0x0000000200007202 */ /* 0x000fe40000000f00 */
[----:B------:R-:W-:-:S07]  /*0a30*/  MOV R9, 0xa50 ;  /* 0x00000a5000097802 */ /* 0x000fce0000000f00 */
[----:B-1----:R-:W-:Y:S05]  /*0a40*/  CALL.REL.NOINC `($__internal_6_$__cuda_sm20_sqrt_rn_f32_slowpath) ;  /* 0x0000000000247944 */ /* 0x002fea0003c00000 */
[----:B------:R-:W-:Y:S01]  /*0a50*/  IMAD.MOV.U32 R3, RZ, RZ, R0 ;  /* 0x000000ffff037224 */ /* 0x000fe200078e0000 */
[----:B------:R-:W-:Y:S06]  /*0a60*/  BRA `(.L_x_350) ;  /* 0x0000000000107947 */ /* 0x000fec0003800000 */
.L_x_349:
[C---:B-1----:R-:W-:Y:S01]  /*0a70*/  FMUL.FTZ R3, R7.reuse, R2 ;  /* 0x0000000207037220 */ /* 0x042fe20000410000 */
[----:B------:R-:W-:-:S03]  /*0a80*/  FMUL.FTZ R0, R7, 0.5 ;  /* 0x3f00000007007820 */ /* 0x000fc60000410000 */
[----:B------:R-:W-:-:S04]  /*0a90*/  FFMA R2, -R3, R3, R2 ;  /* 0x0000000303027223 */ /* 0x000fc80000000102 */
[----:B------:R-:W-:-:S07]  /*0aa0*/  FFMA R3, R2, R0, R3 ;  /* 0x0000000002037223 */ /* 0x000fce0000000003 */
.L_x_350:
[----:B------:R-:W-:Y:S05]  /*0ab0*/  BSYNC.RECONVERGENT B0 ;  /* 0x0000000000007941 */ /* 0x000fea0003800200 */
.L_x_348:
[----:B------:R-:W-:Y:S01]  /*0ac0*/  STG.E desc[UR6][R4.64], R3 ;  /* 0x0000000304007986 */ /* 0x000fe2000c101906 */
[----:B------:R-:W-:Y:S05]  /*0ad0*/  EXIT ;  /* 0x000000000000794d */ /* 0x000fea0003800000 */
        .weak           $__internal_6_$__cuda_sm20_sqrt_rn_f32_slowpath
        .type           $__internal_6_$__cuda_sm20_sqrt_rn_f32_slowpath,@function
        .size           $__internal_6_$__cuda_sm20_sqrt_rn_f32_slowpath,($__internal_7_$__cuda_sm3x_div_rn_noftz_f32_slowpath - $__internal_6_$__cuda_sm20_sqrt_rn_f32_slowpath)
$__internal_6_$__cuda_sm20_sqrt_rn_f32_slowpath:
        /* <DEDUP_REMOVED lines=19> */
.L_x_351:
[----:B------:R-:W-:Y:S01]  /*0c10*/  HFMA2 R3, -RZ, RZ, 0, 0 ;  /* 0x00000000ff037431 */ /* 0x000fe200000001ff */
[----:B------:R-:W-:Y:S02]  /*0c20*/  MOV R0, R2 ;  /* 0x0000000200007202 */ /* 0x000fe40000000f00 */
[----:B------:R-:W-:-:S04]  /*0c30*/  MOV R2, R9 ;  /* 0x0000000900027202 */ /* 0x000fc80000000f00 */
[----:B------:R-:W-:Y:S05]  /*0c40*/  RET.REL.NODEC R2 `(_Z21GetScaleFactorsKernelPfS_S_S_ii) ;  /* 0xfffffff002ec7950 */ /* 0x000fea0003c3ffff */
        .weak           $__internal_7_$__cuda_sm3x_div_rn_noftz_f32_slowpath
        .type           $__internal_7_$__cuda_sm3x_div_rn_noftz_f32_slowpath,@function
        .size           $__internal_7_$__cuda_sm3x_div_rn_noftz_f32_slowpath,(.L_x_412 - $__internal_7_$__cuda_sm3x_div_rn_noftz_f32_slowpath)
$__internal_7_$__cuda_sm3x_div_rn_noftz_f32_slowpath:
[----:B------:R-:W-:Y:S01]  /*0c50*/  SHF.R.U32.HI R12, RZ, 0x17, R3 ;  /* 0x00000017ff0c7819 */ /* 0x000fe20000011603 */
[----:B------:R-:W-:Y:S01]  /*0c60*/  BSSY.RECONVERGENT B1, `(.L_x_352) ;  /* 0x0000063000017945 */ /* 0x000fe20003800200 */
[----:B------:R-:W-:Y:S02]  /*0c70*/  SHF.R.U32.HI R14, RZ, 0x17, R0 ;  /* 0x00000017ff0e7819 */ /* 0x000fe40000011600 */
[----:B------:R-:W-:Y:S02]  /*0c80*/  LOP3.LUT R12, R12, 0xff, RZ, 0xc0, !PT ;  /* 0x000000ff0c0c7812 */ /* 0x000fe400078ec0ff */
[----:B------:R-:W-:Y:S02]  /*0c90*/  LOP3.LUT R17, R14, 0xff, RZ, 0xc0, !PT ;  /* 0x000000ff0e117812 */ /* 0x000fe400078ec0ff */
[----:B------:R-:W-:Y:S02]  /*0ca0*/  IADD3 R18, PT, PT, R12, -0x1, RZ ;  /* 0xffffffff0c127810 */ /* 0x000fe40007ffe0ff */
[----:B------:R-:W-:Y:S01]  /*0cb0*/  MOV R15, R3 ;  /* 0x00000003000f7202 */ /* 0x000fe20000000f00 */
[----:B------:R-:W-:Y:S01]  /*0cc0*/  VIADD R16, R17, 0xffffffff ;  /* 0xffffffff11107836 */ /* 0x000fe20000000000 */
        /* <DEDUP_REMOVED lines=10> */
[C---:B------:R-:W-:Y:S02]  /*0d70*/  FSETP.NEU.FTZ.AND P2, PT, |R0|.reuse, +INF , PT ;  /* 0x7f8000000000780b */ /* 0x040fe40003f5d200 */
        /* <DEDUP_REMOVED lines=16> */
.L_x_353:
[----:B------:R-:W-:Y:S01]  /*0e80*/  LEA R16, R12, 0xc0800000, 0x17 ;  /* 0xc08000000c107811 */ /* 0x000fe200078eb8ff */
[----:B------:R-:W-:Y:S01]  /*0e90*/  BSSY.RECONVERGENT B2, `(.L_x_358) ;  /* 0x0000036000027945 */ /* 0x000fe20003800200 */
[----:B------:R-:W-:Y:S02]  /*0ea0*/  IADD3 R17, PT, PT, R17, -0x7f, RZ ;  /* 0xffffff8111117810 */ /* 0x000fe40007ffe0ff */
[----:B------:R-:W-:-:S03]  /*0eb0*/  IADD3 R18, PT, PT, -R16, R15, RZ ;  /* 0x0000000f10127210 */ /* 0x000fc60007ffe1ff */
[C---:B------:R-:W-:Y:S01]  /*0ec0*/  IMAD R0, R17.reuse, -0x800000, R0 ;  /* 0xff80000011007824 */ /* 0x040fe200078e0200 */
[----:B------:R-:W0:Y:S01]  /*0ed0*/  MUFU.RCP R15, R18 ;  /* 0x00000012000f7308 */ /* 0x000e220000001000 */
[----:B------:R-:W-:Y:S01]  /*0ee0*/  FADD.FTZ R19, -R18, -RZ ;  /* 0x800000ff12137221 */ /* 0x000fe20000010100 */
[----:B------:R-:W-:-:S05]  /*0ef0*/  IADD3 R17, PT, PT, R17, 0x7f, -R12 ;  /* 0x0000007f11117810 */ /* 0x000fca0007ffe80c */
[----:B------:R-:W-:Y:S02]  /*0f00*/  IMAD.IADD R17, R17, 0x1, R14 ;  /* 0x0000000111117824 */ /* 0x000fe400078e020e */
        /* <DEDUP_REMOVED lines=21> */
[C---:B------:R-:W-:Y:S02]  /*1060*/  IADD3 R17, PT, PT, R18.reuse, 0x20, RZ ;  /* 0x0000002012117810 */ /* 0x040fe40007ffe0ff */
[----:B------:R-:W-:Y:S02]  /*1070*/  ISETP.NE.AND P2, PT, R18, RZ, PT ;  /* 0x000000ff1200720c */ /* 0x000fe40003f45270 */
[----:B------:R-:W-:Y:S01]  /*1080*/  LOP3.LUT R14, R12, 0x7fffff, RZ, 0xc0, !PT ;  /* 0x007fffff0c0e7812 */ /* 0x000fe200078ec0ff */
[CCC-:B------:R-:W-:Y:S01]  /*1090*/  FFMA.RP R12, R15.reuse, R19.reuse, R16.reuse ;  /* 0x000000130f0c7223 */ /* 0x1c0fe20000008010 */
[----:B------:R-:W-:Y:S01]  /*10a0*/  FFMA.RM R15, R15, R19, R16 ;  /* 0x000000130f0f7223 */ /* 0x000fe20000004010 */
[----:B------:R-:W-:Y:S02]  /*10b0*/  ISETP.NE.AND P1, PT, R18, RZ, PT ;  /* 0x000000ff1200720c */ /* 0x000fe40003f25270 */
        /* <DEDUP_REMOVED lines=15> */
.L_x_360:
[----:B------:R-:W-:-:S04]  /*11b0*/  LOP3.LUT R0, R0, 0x80000000, RZ, 0xc0, !PT ;  /* 0x8000000000007812 */ /* 0x000fc800078ec0ff */
[----:B------:R-:W-:Y:S01]  /*11c0*/  LOP3.LUT R0, R0, 0x7f800000, RZ, 0xfc, !PT ;  /* 0x7f80000000007812 */ /* 0x000fe200078efcff */
[----:B------:R-:W-:Y:S06]  /*11d0*/  BRA `(.L_x_361) ;  /* 0x0000000000047947 */ /* 0x000fec0003800000 */
.L_x_359:
[----:B------:R-:W-:-:S07]  /*11e0*/  LEA R0, R17, R0, 0x17 ;  /* 0x0000000011007211 */ /* 0x000fce00078eb8ff */
.L_x_361:
[----:B------:R-:W-:Y:S05]  /*11f0*/  BSYNC.RECONVERGENT B2 ;  /* 0x0000000000027941 */ /* 0x000fea0003800200 */
.L_x_358:
[----:B------:R-:W-:Y:S05]  /*1200*/  BRA `(.L_x_362) ;  /* 0x0000000000207947 */ /* 0x000fea0003800000 */
.L_x_357:
[----:B------:R-:W-:-:S04]  /*1210*/  LOP3.LUT R0, R15, 0x80000000, R0, 0x48, !PT ;  /* 0x800000000f007812 */ /* 0x000fc800078e4800 */
[----:B------:R-:W-:Y:S01]  /*1220*/  LOP3.LUT R0, R0, 0x7f800000, RZ, 0xfc, !PT ;  /* 0x7f80000000007812 */ /* 0x000fe200078efcff */
[----:B------:R-:W-:Y:S06]  /*1230*/  BRA `(.L_x_362) ;  /* 0x0000000000147947 */ /* 0x000fec0003800000 */
.L_x_356:
[----:B------:R-:W-:Y:S01]  /*1240*/  LOP3.LUT R0, R15, 0x80000000, R0, 0x48, !PT ;  /* 0x800000000f007812 */ /* 0x000fe200078e4800 */
[----:B------:R-:W-:Y:S06]  /*1250*/  BRA `(.L_x_362) ;  /* 0x00000000000c7947 */ /* 0x000fec0003800000 */
.L_x_355:
[----:B------:R-:W0:Y:S01]  /*1260*/  MUFU.RSQ R0, -QNAN ;  /* 0xffc0000000007908 */ /* 0x000e220000001400 */
[----:B------:R-:W-:Y:S05]  /*1270*/  BRA `(.L_x_362) ;  /* 0x0000000000047947 */ /* 0x000fea0003800000 */
.L_x_354:
[----:B------:R-:W-:-:S07]  /*1280*/  FADD.FTZ R0, R0, R3 ;  /* 0x0000000300007221 */ /* 0x000fce0000010000 */
.L_x_362:
[----:B------:R-:W-:Y:S05]  /*1290*/  BSYNC.RECONVERGENT B1 ;  /* 0x0000000000017941 */ /* 0x000fea0003800200 */
.L_x_352:
[----:B------:R-:W-:Y:S01]  /*12a0*/  HFMA2 R15, -RZ, RZ, 0, 0 ;  /* 0x00000000ff0f7431 */ /* 0x000fe200000001ff */
[----:B------:R-:W-:-:S04]  /*12b0*/  MOV R14, R10 ;  /* 0x0000000a000e7202 */ /* 0x000fc80000000f00 */
[----:B0-----:R-:W-:Y:S05]  /*12c0*/  RET.REL.NODEC R14 `(_Z21GetScaleFactorsKernelPfS_S_S_ii) ;  /* 0xffffffec0e4c7950 */ /* 0x001fea0003c3ffff */
.L_x_363:
        /* <DEDUP_REMOVED lines=11> */
.L_x_412:


//--------------------- .text._Z21GetPowerAddTimeKernelP6float2Pfjjj --------------------------
	.section	.text._Z21GetPowerAddTimeKernelP6float2Pfjjj,"ax",@progbits
	.align	128
        .global         _Z21GetPowerAddTimeKernelP6float2Pfjjj
        .type           _Z21GetPowerAddTimeKernelP6float2Pfjjj,@function
        .size           _Z21GetPowerAddTimeKernelP6float2Pfjjj,(.L_x_423 - _Z21GetPowerAddTimeKernelP6float2Pfjjj)
        .other          _Z21GetPowerAddTimeKernelP6float2Pfjjj,@"STO_CUDA_ENTRY STV_DEFAULT"
_Z21GetPowerAddTimeKernelP6float2Pfjjj:
.text._Z21GetPowerAddTimeKernelP6float2Pfjjj:
[----:B------:R-:W-:Y:S01]  /*0000*/  LDC R1, c[0x0][0x37c] ;  /* 0x0000df00ff017b82 */ /* 0x000fe20000000800 */
[----:B------:R-:W0:Y:S02]  /*0010*/  LDCU UR4, c[0x0][0x398] ;  /* 0x00007300ff0477ac */ /* 0x000e240008000800 */
[----:B0-----:R-:W-:-:S13]  /*0020*/  ISETP.NE.AND P0, PT, RZ, UR4, PT ;  /* 0x00000004ff007c0c */ /* 0x001fda000bf05270 */
[----:B------:R-:W-:Y:S05]  /*0030*/  @!P0 EXIT ;  /* 0x000000000000894d */ /* 0x000fea0003800000 */
[----:B------:R-:W0:Y:S01]  /*0040*/  S2R R6, SR_TID.X ;  /* 0x0000000000067919 */ /* 0x000e220000002100 */
[----:B------:R-:W1:Y:S01]  /*0050*/  S2UR UR5, SR_CTAID.X ;  /* 0x00000000000579c3 */ /* 0x000e620000002500 */
[----:B------:R-:W2:Y:S01]  /*0060*/  LDCU UR4, c[0x0][0x394] ;  /* 0x00007280ff0477ac */ /* 0x000ea20008000800 */
[----:B------:R-:W3:Y:S01]  /*0070*/  LDCU.64 UR8, c[0x0][0x358] ;  /* 0x00006b00ff0877ac */ /* 0x000ee20008000a00 */
[----:B--2---:R-:W-:Y:S01]  /*0080*/  UISETP.NE.AND UP0, UPT, UR4, URZ, UPT ;  /* 0x000000ff0400728c */ /* 0x004fe2000bf05270 */
[----:B-1----:R-:W-:-:S05]  /*0090*/  MOV R7, UR5 ;  /* 0x0000000500077c02 */ /* 0x002fca0008000f00 */
[----:B0-----:R-:W-:-:S03]  /*00a0*/  IMAD R5, R7, 0xbd, R6 ;  /* 0x000000bd07057824 */ /* 0x001fc600078e0206 */
[----:B---3--:R-:W-:Y:S05]  /*00b0*/  BRA.U UP0, `(.L_x_364) ;  /* 0x0000000500407547 */ /* 0x008fea000b800000 */
[----:B------:R-:W0:Y:S01]  /*00c0*/  LDC.64 R2, c[0x0][0x388] ;  /* 0x0000e200ff027b82 */ /* 0x000e220000000a00 */
[----:B------:R-:W-:Y:S01]  /*00d0*/  HFMA2 R0, -RZ, RZ, 0, 0 ;  /* 0x00000000ff007431 */ /* 0x000fe200000001ff */
[----:B------:R-:W1:Y:S01]  /*00e0*/  LDCU UR5, c[0x0][0x398] ;  /* 0x00007300ff0577ac */ /* 0x000e620008000800 */
[----:B------:R-:W2:Y:S05]  /*00f0*/  LDCU UR4, c[0x0][0x390] ;  /* 0x00007200ff0477ac */ /* 0x000eaa0008000800 */
.L_x_365:
[C---:B-1----:R-:W-:Y:S01]  /*0100*/  IMAD R7, R0.reuse, 0x2370, R5 ;  /* 0x0000237000077824 */ /* 0x042fe200078e0205 */
[----:B------:R-:W-:-:S04]  /*0110*/  IADD3 R0, PT, PT, R0, 0x1, RZ ;  /* 0x0000000100007810 */ /* 0x000fc80007ffe0ff */
[C---:B--2---:R-:W-:Y:S01]  /*0120*/  IADD3 R13, PT, PT, R7.reuse, UR4, RZ ;  /* 0x00000004070d7c10 */ /* 0x044fe2000fffe0ff */
[--C-:B0-----:R-:W-:Y:S01]  /*0130*/  IMAD.WIDE R6, R7, 0x4, R2.reuse ;  /* 0x0000000407067825 */ /* 0x101fe200078e0202 */
[----:B-1----:R-:W-:Y:S02]  /*0140*/  ISETP.NE.AND P0, PT, R0, UR5, PT ;  /* 0x0000000500007c0c */ /* 0x002fe4000bf05270 */
[C---:B------:R-:W-:Y:S01]  /*0150*/  IADD3 R11, PT, PT, R13.reuse, UR4, RZ ;  /* 0x000000040d0b7c10 */ /* 0x040fe2000fffe0ff */
[C-C-:B------:R-:W-:Y:S01]  /*0160*/  IMAD.WIDE.U32 R14, R13.reuse, 0x4, R2.reuse ;  /* 0x000000040d0e7825 */ /* 0x140fe200078e0002 */
[----:B------:R-:W-:Y:S01]  /*0170*/  IADD3 R21, PT, PT, R13, 0x1b, RZ ;  /* 0x0000001b0d157810 */ /* 0x000fe20007ffe0ff */
[----:B------:R-:W-:Y:S01]  /*0180*/  STG.E desc[UR8][R6.64], RZ ;  /* 0x000000ff06007986 */ /* 0x000fe2000c101908 */
[C---:B------:R-:W-:Y:S01]  /*0190*/  IADD3 R9, PT, PT, R11.reuse, UR4, RZ ;  /* 0x000000040b097c10 */ /* 0x040fe2000fffe0ff */
[C-C-:B------:R-:W-:Y:S01]  /*01a0*/  IMAD.WIDE.U32 R16, R11.reuse, 0x4, R2.reuse ;  /* 0x000000040b107825 */ /* 0x140fe200078e0002 */
[----:B------:R-:W-:Y:S01]  /*01b0*/  IADD3 R23, PT, PT, R11, 0x1b, RZ ;  /* 0x0000001b0b177810 */ /* 0x000fe20007ffe0ff */
[----:B------:R0:W-:Y:S01]  /*01c0*/  STG.E desc[UR8][R14.64], RZ ;  /* 0x000000ff0e007986 */ /* 0x0001e2000c101908 */
[----:B------:R-:W-:Y:S01]  /*01d0*/  IADD3 R27, PT, PT, R13, 0x36, RZ ;  /* 0x000000360d1b7810 */ /* 0x000fe20007ffe0ff */
[C-C-:B------:R-:W-:Y:S01]  /*01e0*/  IMAD.WIDE.U32 R18, R9.reuse, 0x4, R2.reuse ;  /* 0x0000000409127825 */ /* 0x140fe200078e0002 */
[----:B------:R-:W-:Y:S01]  /*01f0*/  IADD3 R25, PT, PT, R9, 0x1b, RZ ;  /* 0x0000001b09197810 */ /* 0x000fe20007ffe0ff */
[----:B------:R1:W-:Y:S01]  /*0200*/  STG.E desc[UR8][R16.64], RZ ;  /* 0x000000ff10007986 */ /* 0x0003e2000c101908 */
[----:B------:R-:W-:Y:S01]  /*0210*/  IADD3 R29, PT, PT, R11, 0x36, RZ ;  /* 0x000000360b1d7810 */ /* 0x000fe20007ffe0ff */
[--C-:B------:R-:W-:Y:S01]  /*0220*/  IMAD.WIDE.U32 R20, R21, 0x4, R2.reuse ;  /* 0x0000000415147825 */ /* 0x100fe200078e0002 */
[----:B------:R-:W-:Y:S01]  /*0230*/  IADD3 R4, PT, PT, R9, 0x36, RZ ;  /* 0x0000003609047810 */ /* 0x000fe20007ffe0ff */
[----:B------:R-:W-:Y:S02]  /*0240*/  STG.E desc[UR8][R18.64], RZ ;  /* 0x000000ff12007986 */ /* 0x000fe4000c101908 */
[----:B------:R-:W-:-:S02]  /*0250*/  IMAD.WIDE.U32 R22, R23, 0x4, R2 ;  /* 0x0000000417167825 */ /* 0x000fc400078e0002 */
[----:B------:R-:W-:Y:S02]  /*0260*/  STG.E desc[UR8][R6.64+0x6c], RZ ;  /* 0x00006cff06007986 */ /* 0x000fe4000c101908 */
[--C-:B0-----:R-:W-:Y:S01]  /*0270*/  IMAD.WIDE.U32 R14, R27, 0x4, R2.reuse ;  /* 0x000000041b0e7825 */ /* 0x101fe200078e0002 */
[----:B------:R-:W-:Y:S01]  /*0280*/  IADD3 R27, PT, PT, R11, 0x51, RZ ;  /* 0x000000510b1b7810 */ /* 0x000fe20007ffe0ff */
[----:B------:R0:W-:Y:S02]  /*0290*/  STG.E desc[UR8][R20.64], RZ ;  /* 0x000000ff14007986 */ /* 0x0001e4000c101908 */
[--C-:B------:R-:W-:Y:S02]  /*02a0*/  IMAD.WIDE.U32 R24, R25, 0x4, R2.reuse ;  /* 0x0000000419187825 */ /* 0x100fe400078e0002 */
[----:B------:R2:W-:Y:S02]  /*02b0*/  STG.E desc[UR8][R22.64], RZ ;  /* 0x000000ff16007986 */ /* 0x0005e4000c101908 */
[--C-:B-1----:R-:W-:Y:S01]  /*02c0*/  IMAD.WIDE.U32 R16, R29, 0x4, R2.reuse ;  /* 0x000000041d107825 */ /* 0x102fe200078e0002 */
[----:B------:R-:W-:Y:S01]  /*02d0*/  IADD3 R29, PT, PT, R9, 0x51, RZ ;  /* 0x00000051091d7810 */ /* 0x000fe20007ffe0ff */
[----:B------:R1:W-:Y:S01]  /*02e0*/  STG.E desc[UR8][R24.64], RZ ;  /* 0x000000ff18007986 */ /* 0x0003e2000c101908 */
[----:B0-----:R-:W-:Y:S01]  /*02f0*/  IADD3 R21, PT, PT, R13, 0x51, RZ ;  /* 0x000000510d157810 */ /* 0x001fe20007ffe0ff */
[----:B------:R-:W-:-:S02]  /*0300*/  IMAD.WIDE.U32 R18, R4, 0x4, R2 ;  /* 0x0000000404127825 */ /* 0x000fc400078e0002 */
[----:B------:R-:W-:Y:S01]  /*0310*/  STG.E desc[UR8][R6.64+0xd8], RZ ;  /* 0x0000d8ff06007986 */ /* 0x000fe2000c101908 */
[----:B------:R-:W-:Y:S01]  /*0320*/  IADD3 R4, PT, PT, R13, 0x6c, RZ ;  /* 0x0000006c0d047810 */ /* 0x000fe20007ffe0ff */
[--C-:B--2---:R-:W-:Y:S01]  /*0330*/  IMAD.WIDE.U32 R22, R27, 0x4, R2.reuse ;  /* 0x000000041b167825 */ /* 0x104fe200078e0002 */
[----:B------:R-:W-:Y:S01]  /*0340*/  IADD3 R27, PT, PT, R11, 0x6c, RZ ;  /* 0x0000006c0b1b7810 */ /* 0x000fe20007ffe0ff */
[----:B------:R0:W-:Y:S02]  /*0350*/  STG.E desc[UR8][R14.64], RZ ;  /* 0x000000ff0e007986 */ /* 0x0001e4000c101908 */
[--C-:B------:R-:W-:Y:S02]  /*0360*/  IMAD.WIDE.U32 R20, R21, 0x4, R2.reuse ;  /* 0x0000000415147825 */ /* 0x100fe400078e0002 */
[----:B------:R2:W-:Y:S02]  /*0370*/  STG.E desc[UR8][R16.64], RZ ;  /* 0x000000ff10007986 */ /* 0x0005e4000c101908 */
[--C-:B-1----:R-:W-:Y:S01]  /*0380*/  IMAD.WIDE.U32 R24, R29, 0x4, R2.reuse ;  /* 0x000000041d187825 */ /* 0x102fe200078e0002 */
[C---:B------:R-:W-:Y:S01]  /*0390*/  IADD3 R29, PT, PT, R11.reuse, 0x87, RZ ;  /* 0x000000870b1d7810 */ /* 0x040fe20007ffe0ff */
[----:B------:R1:W-:Y:S01]  /*03a0*/  STG.E desc[UR8][R18.64], RZ ;  /* 0x000000ff12007986 */ /* 0x0003e2000c101908 */
[----:B------:R-:W-:Y:S01]  /*03b0*/  IADD3 R11, PT, PT, R11, 0xa2, RZ ;  /* 0x000000a20b0b7810 */ /* 0x000fe20007ffe0ff */
[--C-:B0-----:R-:W-:Y:S01]  /*03c0*/  IMAD.WIDE.U32 R14, R4, 0x4, R2.reuse ;  /* 0x00000004040e7825 */ /* 0x101fe200078e0002 */
[----:B------:R-:W-:Y:S01]  /*03d0*/  IADD3 R4, PT, PT, R9, 0x87, RZ ;  /* 0x0000008709047810 */ /* 0x000fe20007ffe0ff */
[----:B------:R-:W-:Y:S02]  /*03e0*/  STG.E desc[UR8][R6.64+0x144], RZ ;  /* 0x000144ff06007986 */ /* 0x000fe4000c101908 */
[--C-:B--2---:R-:W-:Y:S01]  /*03f0*/  IMAD.WIDE.U32 R16, R27, 0x4, R2.reuse ;  /* 0x000000041b107825 */ /* 0x104fe200078e0002 */
[C---:B------:R-:W-:Y:S01]  /*0400*/  IADD3 R27, PT, PT, R13.reuse, 0x87, RZ ;  /* 0x000000870d1b7810 */ /* 0x040fe20007ffe0ff */
[----:B------:R0:W-:Y:S01]  /*0410*/  STG.E desc[UR8][R20.64], RZ ;  /* 0x000000ff14007986 */ /* 0x0001e2000c101908 */
[----:B------:R-:W-:Y:S01]  /*0420*/  IADD3 R13, PT, PT, R13, 0xa2, RZ ;  /* 0x000000a20d0d7810 */ /* 0x000fe20007ffe0ff */
[--C-:B------:R-:W-:Y:S01]  /*0430*/  IMAD.WIDE.U32 R10, R11, 0x4, R2.reuse ;  /* 0x000000040b0a7825 */ /* 0x100fe200078e0002 */
[----:B-1----:R-:W-:Y:S01]  /*0440*/  IADD3 R19, PT, PT, R9, 0x6c, RZ ;  /* 0x0000006c09137810 */ /* 0x002fe20007ffe0ff */
[----:B------:R1:W-:Y:S04]  /*0450*/  STG.E desc[UR8][R22.64], RZ ;  /* 0x000000ff16007986 */ /* 0x0003e8000c101908 */
[----:B------:R2:W-:Y:S01]  /*0460*/  STG.E desc[UR8][R24.64], RZ ;  /* 0x000000ff18007986 */ /* 0x0005e2000c101908 */
[----:B------:R-:W-:-:S03]  /*0470*/  IMAD.WIDE.U32 R18, R19, 0x4, R2 ;  /* 0x0000000413127825 */ /* 0x000fc600078e0002 */
[----:B------:R-:W-:Y:S01]  /*0480*/  STG.E desc[UR8][R6.64+0x1b0], RZ ;  /* 0x0001b0ff06007986 */ /* 0x000fe2000c101908 */
[----:B0-----:R-:W-:-:S03]  /*0490*/  IMAD.WIDE.U32 R20, R27, 0x4, R2 ;  /* 0x000000041b147825 */ /* 0x001fc600078e0002 */
[----:B------:R0:W-:Y:S01]  /*04a0*/  STG.E desc[UR8][R14.64], RZ ;  /* 0x000000ff0e007986 */ /* 0x0001e2000c101908 */
[----:B-1----:R-:W-:-:S03]  /*04b0*/  IMAD.WIDE.U32 R22, R29, 0x4, R2 ;  /* 0x000000041d167825 */ /* 0x002fc600078e0002 */
[----:B------:R1:W-:Y:S01]  /*04c0*/  STG.E desc[UR8][R16.64], RZ ;  /* 0x000000ff10007986 */ /* 0x0003e2000c101908 */
[----:B--2---:R-:W-:-:S03]  /*04d0*/  IMAD.WIDE.U32 R24, R4, 0x4, R2 ;  /* 0x0000000404187825 */ /* 0x004fc600078e0002 */
[----:B------:R1:W-:Y:S01]  /*04e0*/  STG.E desc[UR8][R18.64], RZ ;  /* 0x000000ff12007986 */ /* 0x0003e2000c101908 */
[----:B0-----:R-:W-:Y:S01]  /*04f0*/  IADD3 R15, PT, PT, R9, 0xa2, RZ ;  /* 0x000000a2090f7810 */ /* 0x001fe20007ffe0ff */
[--C-:B------:R-:W-:Y:S02]  /*0500*/  IMAD.WIDE.U32 R8, R13, 0x4, R2.reuse ;  /* 0x000000040d087825 */ /* 0x100fe400078e0002 */
[----:B------:R1:W-:Y:S02]  /*0510*/  STG.E desc[UR8][R6.64+0x21c], RZ ;  /* 0x00021cff06007986 */ /* 0x0003e4000c101908 */
[----:B------:R-:W-:Y:S02]  /*0520*/  IMAD.WIDE.U32 R12, R15, 0x4, R2 ;  /* 0x000000040f0c7825 */ /* 0x000fe400078e0002 */
[----:B------:R1:W-:Y:S04]  /*0530*/  STG.E desc[UR8][R20.64], RZ ;  /* 0x000000ff14007986 */ /* 0x0003e8000c101908 */
[----:B------:R1:W-:Y:S04]  /*0540*/  STG.E desc[UR8][R22.64], RZ ;  /* 0x000000ff16007986 */ /* 0x0003e8000c101908 */
[----:B------:R1:W-:Y:S04]  /*0550*/  STG.E desc[UR8][R24.64], RZ ;  /* 0x000000ff18007986 */ /* 0x0003e8000c101908 */
[----:B------:R1:W-:Y:S04]  /*0560*/  STG.E desc[UR8][R6.64+0x288], RZ ;  /* 0x000288ff06007986 */ /* 0x0003e8000c101908 */
[----:B------:R1:W-:Y:S04]  /*0570*/  STG.E desc[UR8][R8.64], RZ ;  /* 0x000000ff08007986 */ /* 0x0003e8000c101908 */
[----:B------:R1:W-:Y:S04]  /*0580*/  STG.E desc[UR8][R10.64], RZ ;  /* 0x000000ff0a007986 */ /* 0x0003e8000c101908 */
[----:B------:R1:W-:Y:S01]  /*0590*/  STG.E desc[UR8][R12.64], RZ ;  /* 0x000000ff0c007986 */ /* 0x0003e2000c101908 */
[----:B------:R-:W-:Y:S05]  /*05a0*/  @!P0 EXIT ;  /* 0x000000000000894d */ /* 0x000fea0003800000 */
[----:B------:R-:W-:Y:S05]  /*05b0*/  BRA `(.L_x_365) ;  /* 0xfffffff800d07947 */ /* 0x000fea000383ffff */
.L_x_364:
[----:B------:R-:W-:Y:S01]  /*05c0*/  ULOP3.LUT UR7, UR4, 0xfffffffc, URZ, 0xc0, !UPT ;  /* 0xfffffffc04077892 */ /* 0x000fe2000f8ec0ff */
[----:B------:R-:W-:Y:S01]  /*05d0*/  MOV R4, RZ ;  /* 0x000000ff00047202 */ /* 0x000fe20000000f00 */
[----:B------:R-:W-:Y:S02]  /*05e0*/  ULOP3.LUT UR4, UR4, 0x3, URZ, 0xc0, !UPT ;  /* 0x0000000304047892 */ /* 0x000fe4000f8ec0ff */
[----:B------:R-:W-:-:S12]  /*05f0*/  UIADD3 UR6, UPT, UPT, -UR7, URZ, URZ ;  /* 0x000000ff07067290 */ /* 0x000fd8000fffe1ff */
.L_x_371:
[----:B0-----:R-:W0:Y:S01]  /*0600*/  LDCU UR5, c[0x0][0x398] ;  /* 0x00007300ff0577ac */ /* 0x001e220008000800 */
[C---:B------:R-:W-:Y:S02]  /*0610*/  IMAD R2, R4.reuse, 0x15000, RZ ;  /* 0x0001500004027824 */ /* 0x040fe400078e02ff */
[----:B------:R-:W-:Y:S02]  /*0620*/  HFMA2 R0, -RZ, RZ, 0, 0 ;  /* 0x00000000ff007431 */ /* 0x000fe400000001ff */
[C---:B------:R-:W-:Y:S01]  /*0630*/  IMAD R3, R4.reuse, 0x2370, R5 ;  /* 0x0000237004037824 */ /* 0x040fe200078e0205 */
[----:B------:R-:W-:-:S04]  /*0640*/  IADD3 R4, PT, PT, R4, 0x1, RZ ;  /* 0x0000000104047810 */ /* 0x000fc80007ffe0ff */
[----:B0123--:R-:W-:-:S13]  /*0650*/  ISETP.NE.AND P1, PT, R4, UR5, PT ;  /* 0x0000000504007c0c */ /* 0x00ffda000bf25270 */
.L_x_370:
[----:B0-----:R-:W0:Y:S01]  /*0660*/  LDCU.64 UR10, c[0x0][0x390] ;  /* 0x00007200ff0a77ac */ /* 0x001e220008000a00 */
[----:B-123--:R-:W1:Y:S01]  /*0670*/  LDC.64 R12, c[0x0][0x388] ;  /* 0x0000e200ff0c7b82 */ /* 0x00ee620000000a00 */
[----:B------:R-:W-:Y:S02]  /*0680*/  IMAD R25, R0, 0x1b, R3 ;  /* 0x0000001b00197824 */ /* 0x000fe400078e0203 */
[----:B------:R-:W-:-:S05]  /*0690*/  IMAD R15, R7, 0x7, R0 ;  /* 0x00000007070f7824 */ /* 0x000fca00078e0200 */
[----:B------:R-:W-:Y:S02]  /*06a0*/  LEA R8, R15, R2, 0x8 ;  /* 0x000000020f087211 */ /* 0x000fe400078e40ff */
[----:B0-----:R-:W-:Y:S01]  /*06b0*/  IADD3 R23, PT, PT, R25, UR10, RZ ;  /* 0x0000000a19177c10 */ /* 0x001fe2000fffe0ff */
[----:B------:R-:W-:-:S03]  /*06c0*/  UISETP.GE.U32.AND UP0, UPT, UR11, 0x4, UPT ;  /* 0x000000040b00788c */ /* 0x000fc6000bf06070 */
[----:B------:R-:W-:Y:S01]  /*06d0*/  IADD3 R11, PT, PT, R23, UR10, RZ ;  /* 0x0000000a170b7c10 */ /* 0x000fe2000fffe0ff */
[----:B-1----:R-:W-:-:S03]  /*06e0*/  IMAD.WIDE R24, R25, 0x4, R12 ;  /* 0x0000000419187825 */ /* 0x002fc600078e020c */
[----:B------:R-:W-:Y:S01]  /*06f0*/  IADD3 R9, PT, PT, R11, UR10, RZ ;  /* 0x0000000a0b097c10 */ /* 0x000fe2000fffe0ff */
[--C-:B------:R-:W-:Y:S01]  /*0700*/  IMAD.WIDE.U32 R22, R23, 0x4, R12.reuse ;  /* 0x0000000417167825 */ /* 0x100fe200078e000c */
[----:B------:R0:W-:Y:S03]  /*0710*/  STG.E desc[UR8][R24.64], RZ ;  /* 0x000000ff18007986 */ /* 0x0001e6000c101908 */
[--C-:B------:R-:W-:Y:S01]  /*0720*/  IMAD.WIDE.U32 R10, R11, 0x4, R12.reuse ;  /* 0x000000040b0a7825 */ /* 0x100fe200078e000c */
[----:B------:R0:W-:Y:S03]  /*0730*/  STG.E desc[UR8][R22.64], RZ ;  /* 0x000000ff16007986 */ /* 0x0001e6000c101908 */
[----:B------:R-:W-:Y:S01]  /*0740*/  IMAD.WIDE.U32 R12, R9, 0x4, R12 ;  /* 0x00000004090c7825 */ /* 0x000fe200078e000c */
[----:B------:R0:W-:Y:S01]  /*0750*/  STG.E desc[UR8][R10.64], RZ ;  /* 0x000000ff0a007986 */ /* 0x0001e2000c101908 */
[----:B------:R-:W-:-:S03]  /*0760*/  MOV R9, RZ ;  /* 0x000000ff00097202 */ /* 0x000fc60000000f00 */
[----:B------:R0:W-:Y:S01]  /*0770*/  STG.E desc[UR8][R12.64], RZ ;  /* 0x000000ff0c007986 */ /* 0x0001e2000c101908 */
[----:B------:R-:W-:Y:S05]  /*0780*/  BRA.U !UP0, `(.L_x_366) ;  /* 0x0000000508b07547 */ /* 0x000fea000b800000 */
[----:B------:R-:W1:Y:S01]  /*0790*/  S2R R7, SR_CTAID.X ;  /* 0x0000000000077919 */ /* 0x000e620000002500 */
[----:B------:R-:W-:Y:S01]  /*07a0*/  UMOV UR5, UR6 ;  /* 0x0000000600057c82 */ /* 0x000fe20008000000 */
[----:B-1----:R-:W-:-:S05]  /*07b0*/  IMAD R9, R7, 0x700, R6 ;  /* 0x0000070007097824 */ /* 0x002fca00078e0206 */
[----:B------:R-:W-:-:S04]  /*07c0*/  IADD3 R9, PT, PT, R2, R9, RZ ;  /* 0x0000000902097210 */ /* 0x000fc80007ffe0ff */
[----:B------:R-:W-:-:S07]  /*07d0*/  LEA R9, R0, R9, 0x8 ;  /* 0x0000000900097211 */ /* 0x000fce00078e40ff */
.L_x_367:
[----:B-1----:R-:W1:Y:S01]  /*07e0*/  LDC.64 R26, c[0x0][0x380] ;  /* 0x0000e000ff1a7b82 */ /* 0x002e620000000a00 */
[----:B------:R-:W2:Y:S01]  /*07f0*/  LDG.E R20, desc[UR8][R24.64] ;  /* 0x0000000818147981 */ /* 0x000ea2000c1e1900 */
[----:B-1----:R-:W-:-:S05]  /*0800*/  IMAD.WIDE R26, R9, 0x8, R26 ;  /* 0x00000008091a7825 */ /* 0x002fca00078e021a */
[----:B------:R-:W3:Y:S04]  /*0810*/  LDG.E.64.CONSTANT R14, desc[UR8][R26.64] ;  /* 0x000000081a0e7981 */ /* 0x000ee8000c1e9b00 */
[----:B------:R-:W4:Y:S01]  /*0820*/  LDG.E.64.CONSTANT R16, desc[UR8][R26.64+0x400] ;  /* 0x000400081a107981 */ /* 0x000f22000c1e9b00 */
[----:B---3--:R-:W-:Y:S01]  /*0830*/  FMUL R19, R15, R15 ;  /* 0x0000000f0f137220 */ /* 0x008fe20000400000 */
[----:B----4-:R-:W-:-:S03]  /*0840*/  FMUL R21, R17, R17 ;  /* 0x0000001111157220 */ /* 0x010fc60000400000 */
[----:B------:R-:W-:Y:S01]  /*0850*/  FFMA R18, R14, R14, R19 ;  /* 0x0000000e0e127223 */ /* 0x000fe20000000013 */
[----:B------:R-:W-:-:S04]  /*0860*/  FFMA R21, R16, R16, R21 ;  /* 0x0000001010157223 */ /* 0x000fc80000000015 */
[----:B------:R-:W-:-:S04]  /*0870*/  FADD R19, R18, R21 ;  /* 0x0000001512137221 */ /* 0x000fc80000000000 */
[----:B--2---:R-:W-:-:S05]  /*0880*/  FADD R19, R19, R20 ;  /* 0x0000001413137221 */ /* 0x004fca0000000000 */
[----:B------:R1:W-:Y:S04]  /*0890*/  STG.E desc[UR8][R24.64], R19 ;  /* 0x0000001318007986 */ /* 0x0003e8000c101908 */
[----:B------:R-:W2:Y:S01]  /*08a0*/  LDG.E R29, desc[UR8][R22.64] ;  /* 0x00000008161d7981 */ /* 0x000ea2000c1e1900 */
[----:B------:R-:W-:Y:S01]  /*08b0*/  FADD R18, R18, -R21 ;  /* 0x8000001512127221 */ /* 0x000fe20000000000 */
[----:B------:R-:W-:-:S03]  /*08c0*/  FMUL R21, R15, R17 ;  /* 0x000000110f157220 */ /* 0x000fc60000400000 */
[----:B--2---:R-:W-:-:S05]  /*08d0*/  FADD R29, R18, R29 ;  /* 0x0000001d121d7221 */ /* 0x004fca0000000000 */
[----:B------:R2:W-:Y:S04]  /*08e0*/  STG.E desc[UR8][R22.64], R29 ;  /* 0x0000001d16007986 */ /* 0x0005e8000c101908 */
[----:B------:R-:W3:Y:S01]  /*08f0*/  LDG.E R18, desc[UR8][R10.64] ;  /* 0x000000080a127981 */ /* 0x000ee2000c1e1900 */
[-C--:B------:R-:W-:Y:S01]  /*0900*/  FFMA R21, R14, R16.reuse, R21 ;  /* 0x000000100e157223 */ /* 0x080fe20000000015 */
[----:B------:R-:W-:-:S03]  /*0910*/  FMUL R15, R15, R16 ;  /* 0x000000100f0f7220 */ /* 0x000fc60000400000 */
[----:B---3--:R-:W-:-:S05]  /*0920*/  FFMA R21, R21, 2, R18 ;  /* 0x4000000015157823 */ /* 0x008fca0000000012 */
[----:B------:R3:W-:Y:S04]  /*0930*/  STG.E desc[UR8][R10.64], R21 ;  /* 0x000000150a007986 */ /* 0x0007e8000c101908 */
[----:B------:R-:W2:Y:S01]  /*0940*/  LDG.E R18, desc[UR8][R12.64] ;  /* 0x000000080c127981 */ /* 0x000ea2000c1e1900 */
[----:B-1----:R-:W-:-:S03]  /*0950*/  FFMA R19, R14, R17, -R15 ;  /* 0x000000110e137223 */ /* 0x002fc6000000080f */
[----:B------:R-:W4:Y:S04]  /*0960*/  LDG.E.64.CONSTANT R14, desc[UR8][R26.64+0x500] ;  /* 0x000500081a0e7981 */ /* 0x000f28000c1e9b00 */
[----:B------:R-:W4:Y:S01]  /*0970*/  LDG.E.64.CONSTANT R16, desc[UR8][R26.64+0x100] ;  /* 0x000100081a107981 */ /* 0x000f22000c1e9b00 */
[----:B--2---:R-:W-:-:S05]  /*0980*/  FFMA R29, R19, 2, R18 ;  /* 0x40000000131d7823 */ /* 0x004fca0000000012 */
[----:B------:R1:W-:Y:S04]  /*0990*/  STG.E desc[UR8][R12.64], R29 ;  /* 0x0000001d0c007986 */ /* 0x0003e8000c101908 */
[----:B------:R-:W1:Y:S01]  /*09a0*/  LDG.E R18, desc[UR8][R24.64] ;  /* 0x0000000818127981 */ /* 0x000e62000c1e1900 */
[CC--:B----4-:R-:W-:Y:S01]  /*09b0*/  FMUL R28, R17.reuse, R15.reuse ;  /* 0x0000000f111c7220 */ /* 0x0d0fe20000400000 */
[----:B---3--:R-:W-:Y:S01]  /*09c0*/  FMUL R21, R17, R14 ;  /* 0x0000000e11157220 */ /* 0x008fe20000400000 */
[----:B------:R-:W-:Y:S01]  /*09d0*/  FMUL R19, R15, R15 ;  /* 0x0000000f0f137220 */ /* 0x000fe20000400000 */
[----:B------:R-:W-:-:S03]  /*09e0*/  FMUL R17, R17, R17 ;  /* 0x0000001111117220 */ /* 0x000fc60000400000 */
[----:B------:R-:W-:Y:S01]  /*09f0*/  FFMA R20, R14, R14, R19 ;  /* 0x0000000e0e147223 */ /* 0x000fe20000000013 */
[C---:B------:R-:W-:Y:S01]  /*0a00*/  FFMA R17, R16.reuse, R16, R17 ;  /* 0x0000001010117223 */ /* 0x040fe20000000011 */
[----:B------:R-:W-:-:S03]  /*0a10*/  FFMA R19, R16, R14, R28 ;  /* 0x0000000e10137223 */ /* 0x000fc6000000001c */
[----:B------:R-:W-:-:S04]  /*0a20*/  FADD R14, R17, R20 ;  /* 0x00000014110e7221 */ /* 0x000fc80000000000 */
[----:B-1----:R-:W-:-:S05]  /*0a30*/  FADD R29, R14, R18 ;  /* 0x000000120e1d7221 */ /* 0x002fca0000000000 */
[----:B------:R1:W-:Y:S04]  /*0a40*/  STG.E desc[UR8][R24.64], R29 ;  /* 0x0000001d18007986 */ /* 0x0003e8000c101908 */
[----:B------:R-:W2:Y:S01]  /*0a50*/  LDG.E R14, desc[UR8][R22.64] ;  /* 0x00000008160e7981 */ /* 0x000ea2000c1e1900 */
[----:B------:R-:W-:-:S04]  /*0a60*/  FADD R17, R17, -R20 ;  /* 0x8000001411117221 */ /* 0x000fc80000000000 */
[----:B--2---:R-:W-:-:S05]  /*0a70*/  FADD R20, R17, R14 ;  /* 0x0000000e11147221 */ /* 0x004fca0000000000 */
[----:B------:R2:W-:Y:S04]  /*0a80*/  STG.E desc[UR8][R22.64], R20 ;  /* 0x0000001416007986 */ /* 0x0005e8000c101908 */
[----:B------:R-:W3:Y:S01]  /*0a90*/  LDG.E R14, desc[UR8][R10.64] ;  /* 0x000000080a0e7981 */ /* 0x000ee2000c1e1900 */
[----:B------:R-:W-:-:S03]  /*0aa0*/  FFMA R21, R16, R15, -R21 ;  /* 0x0000000f10157223 */ /* 0x000fc60000000815 */
[----:B------:R-:W4:Y:S01]  /*0ab0*/  LDG.E.64.CONSTANT R16, desc[UR8][R26.64+0x200] ;  /* 0x000200081a107981 */ /* 0x000f22000c1e9b00 */
[----:B---3--:R-:W-:-:S03]  /*0ac0*/  FFMA R19, R19, 2, R14 ;  /* 0x4000000013137823 */ /* 0x008fc6000000000e */
[----:B------:R-:W1:Y:S04]  /*0ad0*/  LDG.E.64.CONSTANT R14, desc[UR8][R26.64+0x600] ;  /* 0x000600081a0e7981 */ /* 0x000e68000c1e9b00 */
[----:B------:R3:W-:Y:S04]  /*0ae0*/  STG.E desc[UR8][R10.64], R19 ;  /* 0x000000130a007986 */ /* 0x0007e8000c101908 */
[----:B------:R-:W5:Y:S02]  /*0af0*/  LDG.E R18, desc[UR8][R12.64] ;  /* 0x000000080c127981 */ /* 0x000f64000c1e1900 */
[----:B-----5:R-:W-:-:S05]  /*0b00*/  FFMA R21, R21, 2, R18 ;  /* 0x4000000015157823 */ /* 0x020fca0000000012 */
[----:B------:R5:W-:Y:S04]  /*0b10*/  STG.E desc[UR8][R12.64], R21 ;  /* 0x000000150c007986 */ /* 0x000be8000c101908 */
[----:B------:R-:W5:Y:S01]  /*0b20*/  LDG.E R18, desc[UR8][R24.64] ;  /* 0x0000000818127981 */ /* 0x000f62000c1e1900 */
[-C--:B-1----:R-:W-:Y:S01]  /*0b30*/  FMUL R29, R15, R15.reuse ;  /* 0x0000000f0f1d7220 */ /* 0x082fe20000400000 */
[----:B----4-:R-:W-:-:S03]  /*0b40*/  FMUL R28, R17, R15 ;  /* 0x0000000f111c7220 */ /* 0x010fc60000400000 */
[-C--:B--2---:R-:W-:Y:S01]  /*0b50*/  FFMA R20, R14, R14.reuse, R29 ;  /* 0x0000000e0e147223 */ /* 0x084fe2000000001d */
[CC--:B------:R-:W-:Y:S01]  /*0b60*/  FMUL R29, R17.reuse, R14.reuse ;  /* 0x0000000e111d7220 */ /* 0x0c0fe20000400000 */
[----:B------:R-:W-:Y:S01]  /*0b70*/  FMUL R17, R17, R17 ;  /* 0x0000001111117220 */ /* 0x000fe20000400000 */
[----:B---3--:R-:W-:-:S03]  /*0b80*/  FFMA R19, R16, R14, R28 ;  /* 0x0000000e10137223 */ /* 0x008fc6000000001c */
[----:B------:R-:W-:-:S04]  /*0b90*/  FFMA R17, R16, R16, R17 ;  /* 0x0000001010117223 */ /* 0x000fc80000000011 */
[C-C-:B------:R-:W-:Y:S01]  /*0ba0*/  FADD R14, R17.reuse, R20.reuse ;  /* 0x00000014110e7221 */ /* 0x140fe20000000000 */
[----:B------:R-:W-:-:S03]  /*0bb0*/  FADD R20, R17, -R20 ;  /* 0x8000001411147221 */ /* 0x000fc60000000000 */
[----:B-----5:R-:W-:-:S05]  /*0bc0*/  FADD R17, R14, R18 ;  /* 0x000000120e117221 */ /* 0x020fca0000000000 */
[----:B------:R-:W-:Y:S04]  /*0bd0*/  STG.E desc[UR8][R24.64], R17 ;  /* 0x0000001118007986 */ /* 0x000fe8000c101908 */
[----:B------:R-:W2:Y:S02]  /*0be0*/  LDG.E R21, desc[UR8][R22.64] ;  /* 0x0000000816157981 */ /* 0x000ea4000c1e1900 */
[----:B--2---:R-:W-:Y:S02]  /*0bf0*/  FADD R14, R20, R21 ;  /* 0x00000015140e7221 */ /* 0x004fe40000000000 */
[----:B------:R-:W2:Y:S04]  /*0c00*/  LDG.E.64.CONSTANT R20, desc[UR8][R26.64+0x700] ;  /* 0x000700081a147981 */ /* 0x000ea8000c1e9b00 */
[----:B------:R1:W-:Y:S04]  /*0c10*/  STG.E desc[UR8][R22.64], R14 ;  /* 0x0000000e16007986 */ /* 0x0003e8000c101908 */
[----:B------:R-:W3:Y:S02]  /*0c20*/  LDG.E R18, desc[UR8][R10.64] ;  /* 0x000000080a127981 */ /* 0x000ee4000c1e1900 */
[----:B---3--:R-:W-:-:S02]  /*0c30*/  FFMA R28, R19, 2, R18 ;  /* 0x40000000131c7823 */ /* 0x008fc40000000012 */
[----:B------:R-:W3:Y:S04]  /*0c40*/  LDG.E.64.CONSTANT R18, desc[UR8][R26.64+0x300] ;  /* 0x000300081a127981 */ /* 0x000ee8000c1e9b00 */
[----:B------:R-:W-:Y:S04]  /*0c50*/  STG.E desc[UR8][R10.64], R28 ;  /* 0x0000001c0a007986 */ /* 0x000fe8000c101908 */
[----:B-1----:R-:W4:Y:S01]  /*0c60*/  LDG.E R14, desc[UR8][R12.64] ;  /* 0x000000080c0e7981 */ /* 0x002f22000c1e1900 */
[----:B------:R-:W-:Y:S01]  /*0c70*/  FFMA R29, R16, R15, -R29 ;  /* 0x0000000f101d7223 */ /* 0x000fe2000000081d */
[----:B--2---:R-:W-:-:S03]  /*0c80*/  FMUL R17, R21, R21 ;  /* 0x0000001515117220 */ /* 0x004fc60000400000 */
[----:B----4-:R-:W-:-:S05]  /*0c90*/  FFMA R29, R29, 2, R14 ;  /* 0x400000001d1d7823 */ /* 0x010fca000000000e */
[----:B------:R1:W-:Y:S04]  /*0ca0*/  STG.E desc[UR8][R12.64], R29 ;  /* 0x0000001d0c007986 */ /* 0x0003e8000c101908 */
[----:B-1----:R-:W2:Y:S01]  /*0cb0*/  LDG.E R29, desc[UR8][R24.64] ;  /* 0x00000008181d7981 */ /* 0x002ea2000c1e1900 */
[----:B---3--:R-:W-:Y:S01]  /*0cc0*/  FMUL R15, R19, R19 ;  /* 0x00000013130f7220 */ /* 0x008fe20000400000 */
[----:B------:R-:W-:-:S03]  /*0cd0*/  FFMA R14, R20, R20, R17 ;  /* 0x00000014140e7223 */ /* 0x000fc60000000011 */
        /* <DEDUP_REMOVED lines=9> */
[----:B------:R-:W2:Y:S01]  /*0d70*/  LDG.E R14, desc[UR8][R10.64] ;  /* 0x000000080a0e7981 */ /* 0x000ea2000c1e1900 */
[-C--:B------:R-:W-:Y:S01]  /*0d80*/  FFMA R15, R18, R20.reuse, R15 ;  /* 0x00000014120f7223 */ /* 0x080fe2000000000f */
[----:B------:R-:W-:-:S03]  /*0d90*/  FMUL R19, R19, R20 ;  /* 0x0000001413137220 */ /* 0x000fc60000400000 */
[----:B--2---:R-:W-:-:S05]  /*0da0*/  FFMA R15, R15, 2, R14 ;  /* 0x400000000f0f7823 */ /* 0x004fca000000000e */
[----:B------:R1:W-:Y:S04]  /*0db0*/  STG.E desc[UR8][R10.64], R15 ;  /* 0x0000000f0a007986 */ /* 0x0003e8000c101908 */
[----:B------:R-:W2:Y:S01]  /*0dc0*/  LDG.E R14, desc[UR8][R12.64] ;  /* 0x000000080c0e7981 */ /* 0x000ea2000c1e1900 */
[----:B------:R-:W-:Y:S01]  /*0dd0*/  FFMA R19, R18, R21, -R19 ;  /* 0x0000001512137223 */ /* 0x000fe20000000813 */
[----:B------:R-:W-:-:S04]  /*0de0*/  UIADD3 UR5, UPT, UPT, UR5, 0x4, URZ ;  /* 0x0000000405057890 */ /* 0x000fc8000fffe0ff */
[----:B------:R-:W-:Y:S01]  /*0df0*/  UISETP.NE.AND UP0, UPT, UR5, URZ, UPT ;  /* 0x000000ff0500728c */ /* 0x000fe2000bf05270 */
[----:B------:R-:W-:Y:S01]  /*0e00*/  IADD3 R9, PT, PT, R9, 0x80, RZ ;  /* 0x0000008009097810 */ /* 0x000fe20007ffe0ff */
[----:B--2---:R-:W-:-:S05]  /*0e10*/  FFMA R19, R19, 2, R14 ;  /* 0x4000000013137823 */ /* 0x004fca000000000e */
[----:B------:R1:W-:Y:S02]  /*0e20*/  STG.E desc[UR8][R12.64], R19 ;  /* 0x000000130c007986 */ /* 0x0003e4000c101908 */
[----:B------:R-:W-:Y:S05]  /*0e30*/  BRA.U UP0, `(.L_x_367) ;  /* 0xfffffff900687547 */ /* 0x000fea000b83ffff */
[----:B------:R-:W-:-:S07]  /*0e40*/  MOV R9, UR7 ;  /* 0x0000000700097c02 */ /* 0x000fce0008000f00 */
.L_x_366:
[----:B------:R-:W-:-:S09]  /*0e50*/  UISETP.NE.AND UP0, UPT, UR4, URZ, UPT ;  /* 0x000000ff0400728c */ /* 0x000fd2000bf05270 */
[----:B------:R-:W-:Y:S05]  /*0e60*/  BRA.U !UP0, `(.L_x_368) ;  /* 0x0000000508547547 */ /* 0x000fea000b800000 */
[----:B------:R-:W-:Y:S02]  /*0e70*/  UISETP.NE.AND UP0, UPT, UR4, 0x1, UPT ;  /* 0x000000010400788c */ /* 0x000fe4000bf05270 */
[----:B------:R-:W-:-:S07]  /*0e80*/  ULOP3.LUT UP1, URZ, UR11, 0x1, URZ, 0xc0, !UPT ;  /* 0x000000010bff7892 */ /* 0x000fce000f82c0ff */
[----:B------:R-:W-:Y:S05]  /*0e90*/  BRA.U !UP0, `(.L_x_369) ;  /* 0x0000000108d47547 */ /* 0x000fea000b800000 */
[----:B-1----:R-:W1:Y:S01]  /*0ea0*/  LDC.64 R26, c[0x0][0x380] ;  /* 0x0000e000ff1a7b82 */ /* 0x002e620000000a00 */
[----:B------:R-:W-:Y:S01]  /*0eb0*/  LEA R15, R9, R6, 0x5 ;  /* 0x00000006090f7211 */ /* 0x000fe200078e28ff */
[----:B------:R-:W2:Y:S03]  /*0ec0*/  LDG.E R20, desc[UR8][R24.64] ;  /* 0x0000000818147981 */ /* 0x000ea6000c1e1900 */
[----:B------:R-:W-:-:S05]  /*0ed0*/  IADD3 R15, PT, PT, R8, R15, RZ ;  /* 0x0000000f080f7210 */ /* 0x000fca0007ffe0ff */
        /* <DEDUP_REMOVED lines=14> */
[----:B------:R-:W-:Y:S04]  /*0fc0*/  STG.E desc[UR8][R22.64], R29 ;  /* 0x0000001d16007986 */ /* 0x000fe8000c101908 */
[----:B------:R-:W2:Y:S01]  /*0fd0*/  LDG.E R18, desc[UR8][R10.64] ;  /* 0x000000080a127981 */ /* 0x000ea2000c1e1900 */
[-C--:B------:R-:W-:Y:S01]  /*0fe0*/  FFMA R21, R14, R16.reuse, R21 ;  /* 0x000000100e157223 */ /* 0x080fe20000000015 */
[----:B------:R-:W-:-:S03]  /*0ff0*/  FMUL R15, R15, R16 ;  /* 0x000000100f0f7220 */ /* 0x000fc60000400000 */
[----:B--2---:R-:W-:Y:S02]  /*1000*/  FFMA R21, R21, 2, R18 ;  /* 0x4000000015157823 */ /* 0x004fe40000000012 */
[----:B-1----:R-:W2:Y:S04]  /*1010*/  LDG.E.64.CONSTANT R18, desc[UR8][R26.64+0x100] ;  /* 0x000100081a127981 */ /* 0x002ea8000c1e9b00 */
[----:B------:R1:W-:Y:S04]  /*1020*/  STG.E desc[UR8][R10.64], R21 ;  /* 0x000000150a007986 */ /* 0x0003e8000c101908 */
[----:B------:R-:W3:Y:S01]  /*1030*/  LDG.E R28, desc[UR8][R12.64] ;  /* 0x000000080c1c7981 */ /* 0x000ee2000c1e1900 */
[----:B------:R-:W-:-:S03]  /*1040*/  FFMA R15, R14, R17, -R15 ;  /* 0x000000110e0f7223 */ /* 0x000fc6000000080f */
[----:B-1----:R-:W4:Y:S01]  /*1050*/  LDG.E.64.CONSTANT R20, desc[UR8][R26.64+0x500] ;  /* 0x000500081a147981 */ /* 0x002f22000c1e9b00 */
[----:B---3--:R-:W-:-:S05]  /*1060*/  FFMA R15, R15, 2, R28 ;  /* 0x400000000f0f7823 */ /* 0x008fca000000001c */
[----:B------:R1:W-:Y:S04]  /*1070*/  STG.E desc[UR8][R12.64], R15 ;  /* 0x0000000f0c007986 */ /* 0x0003e8000c101908 */
[----:B------:R-:W3:Y:S01]  /*1080*/  LDG.E R28, desc[UR8][R24.64] ;  /* 0x00000008181c7981 */ /* 0x000ee2000c1e1900 */
[----:B--2---:R-:W-:Y:S01]  /*1090*/  FMUL R17, R19, R19 ;  /* 0x0000001313117220 */ /* 0x004fe20000400000 */
[----:B----4-:R-:W-:-:S03]  /*10a0*/  FMUL R29, R21, R21 ;  /* 0x00000015151d7220 */ /* 0x010fc60000400000 */
[----:B------:R-:W-:Y:S01]  /*10b0*/  FFMA R17, R18, R18, R17 ;  /* 0x0000001212117223 */ /* 0x000fe20000000011 */
[----:B------:R-:W-:-:S04]  /*10c0*/  FFMA R14, R20, R20, R29 ;  /* 0x00000014140e7223 */ /* 0x000fc8000000001d */
[----:B------:R-:W-:-:S04]  /*10d0*/  FADD R16, R17, R14 ;  /* 0x0000000e11107221 */ /* 0x000fc80000000000 */
[----:B---3--:R-:W-:-:S05]  /*10e0*/  FADD R29, R16, R28 ;  /* 0x0000001c101d7221 */ /* 0x008fca0000000000 */
[----:B------:R2:W-:Y:S04]  /*10f0*/  STG.E desc[UR8][R24.64], R29 ;  /* 0x0000001d18007986 */ /* 0x0005e8000c101908 */
[----:B------:R-:W3:Y:S01]  /*1100*/  LDG.E R27, desc[UR8][R22.64] ;  /* 0x00000008161b7981 */ /* 0x000ee2000c1e1900 */
[----:B------:R-:W-:Y:S01]  /*1110*/  FADD R14, R17, -R14 ;  /* 0x8000000e110e7221 */ /* 0x000fe20000000000 */
[----:B-1----:R-:W-:-:S03]  /*1120*/  FMUL R15, R19, R21 ;  /* 0x00000015130f7220 */ /* 0x002fc60000400000 */
[----:B---3--:R-:W-:-:S05]  /*1130*/  FADD R27, R14, R27 ;  /* 0x0000001b0e1b7221 */ /* 0x008fca0000000000 */
[----:B------:R2:W-:Y:S04]  /*1140*/  STG.E desc[UR8][R22.64], R27 ;  /* 0x0000001b16007986 */ /* 0x0005e8000c101908 */
[----:B------:R-:W3:Y:S01]  /*1150*/  LDG.E R14, desc[UR8][R10.64] ;  /* 0x000000080a0e7981 */ /* 0x000ee2000c1e1900 */
[-C--:B------:R-:W-:Y:S01]  /*1160*/  FFMA R15, R18, R20.reuse, R15 ;  /* 0x00000014120f7223 */ /* 0x080fe2000000000f */
[----:B------:R-:W-:-:S03]  /*1170*/  FMUL R19, R19, R20 ;  /* 0x0000001413137220 */ /* 0x000fc60000400000 */
[----:B---3--:R-:W-:-:S05]  /*1180*/  FFMA R15, R15, 2, R14 ;  /* 0x400000000f0f7823 */ /* 0x008fca000000000e */
[----:B------:R2:W-:Y:S04]  /*1190*/  STG.E desc[UR8][R10.64], R15 ;  /* 0x0000000f0a007986 */ /* 0x0005e8000c101908 */
[----:B------:R-:W3:Y:S01]  /*11a0*/  LDG.E R14, desc[UR8][R12.64] ;  /* 0x000000080c0e7981 */ /* 0x000ee2000c1e1900 */
[----:B------:R-:W-:Y:S01]  /*11b0*/  FFMA R19, R18, R21, -R19 ;  /* 0x0000001512137223 */ /* 0x000fe20000000813 */
[----:B------:R-:W-:-:S03]  /*11c0*/  IADD3 R9, PT, PT, R9, 0x2, RZ ;  /* 0x0000000209097810 */ /* 0x000fc60007ffe0ff */
[----:B---3--:R-:W-:-:S05]  /*11d0*/  FFMA R19, R19, 2, R14 ;  /* 0x4000000013137823 */ /* 0x008fca000000000e */
[----:B------:R2:W-:Y:S02]  /*11e0*/  STG.E desc[UR8][R12.64], R19 ;  /* 0x000000130c007986 */ /* 0x0005e4000c101908 */
.L_x_369:
[----:B------:R-:W-:Y:S05]  /*11f0*/  BRA.U !UP1, `(.L_x_368) ;  /* 0x0000000109707547 */ /* 0x000fea000b800000 */
[----:B-12---:R-:W1:Y:S01]  /*1200*/  LDC.64 R14, c[0x0][0x380] ;  /* 0x0000e000ff0e7b82 */ /* 0x006e620000000a00 */
        /* <DEDUP_REMOVED lines=24> */
[----:B------:R-:W-:-:S04]  /*1390*/  FFMA R9, R8, R15, -R9 ;  /* 0x0000000f08097223 */ /* 0x000fc80000000809 */
[----:B--2---:R-:W-:-:S05]  /*13a0*/  FFMA R9, R9, 2, R16 ;  /* 0x4000000009097823 */ /* 0x004fca0000000010 */
[----:B------:R3:W-:Y:S02]  /*13b0*/  STG.E desc[UR8][R12.64], R9 ;  /* 0x000000090c007986 */ /* 0x0007e4000c101908 */
.L_x_368:
[----:B------:R-:W-:-:S04]  /*13c0*/  IADD3 R0, PT, PT, R0, 0x1, RZ ;  /* 0x0000000100007810 */ /* 0x000fc80007ffe0ff */
[----:B------:R-:W-:-:S13]  /*13d0*/  ISETP.NE.AND P0, PT, R0, 0x7, PT ;  /* 0x000000070000780c */ /* 0x000fda0003f05270 */
[----:B------:R-:W-:Y:S05]  /*13e0*/  @P0 BRA `(.L_x_370) ;  /* 0xfffffff0009c0947 */ /* 0x000fea000383ffff */
[----:B------:R-:W-:Y:S05]  /*13f0*/  @P1 BRA `(.L_x_371) ;  /* 0xfffffff000801947 */ /* 0x000fea000383ffff */
[----:B------:R-:W-:Y:S05]  /*1400*/  EXIT ;  /* 0x000000000000794d */ /* 0x000fea0003800000 */
.L_x_372:
        /* <DEDUP_REMOVED lines=15> */
.L_x_423:


//--------------------- .text._Z29DetectScrunchScaleTruncKernelP6float2PfsS1_S1_ --------------------------
	.section	.text._Z29DetectScrunchScaleTruncKernelP6float2PfsS1_S1_,"ax",@progbits
	.align	128
        .global         _Z29DetectScrunchScaleTruncKernelP6float2PfsS1_S1_
        .type           _Z29DetectScrunchScaleTruncKernelP6float2PfsS1_S1_,@function
        .size           _Z29DetectScrunchScaleTruncKernelP6float2PfsS1_S1_,(.L_x_424 - _Z29DetectScrunchScaleTruncKernelP6float2PfsS1_S1_)
        .other          _Z29DetectScrunchScaleTruncKernelP6float2PfsS1_S1_,@"STO_CUDA_ENTRY STV_DEFAULT"
_Z29DetectScrunchScaleTruncKernelP6float2PfsS1_S1_:
.text._Z29DetectScrunchScaleTruncKernelP6float2PfsS1_S1_:
[----:B------:R-:W-:Y:S01]  /*0000*/  LDC R1, c[0x0][0x37c] ;  /* 0x0000df00ff017b82 */ /* 0x000fe20000000800 */
[----:B------:R-:W0:Y:S01]  /*0010*/  S2R R0, SR_TID.X ;  /* 0x0000000000007919 */ /* 0x000e220000002100 */
[----:B------:R-:W1:Y:S01]  /*0020*/  LDCU.64 UR6, c[0x0][0x358] ;  /* 0x00006b00ff0677ac */ /* 0x000e620008000a00 */
[----:B------:R-:W-:Y:S01]  /*0030*/  BSSY.RECONVERGENT B0, `(.L_x_373) ;  /* 0x0000025000007945 */ /* 0x000fe20003800200 */
[----:B------:R-:W2:Y:S01]  /*0040*/  S2R R13, SR_CTAID.X ;  /* 0x00000000000d7919 */ /* 0x000ea20000002500 */
[----:B0-----:R-:W-:-:S04]  /*0050*/  LOP3.LUT R12, R0, 0x1f, RZ, 0xc0, !PT ;  /* 0x0000001f000c7812 */ /* 0x001fc800078ec0ff */
[----:B------:R-:W-:-:S13]  /*0060*/  ISETP.GT.U32.AND P0, PT, R12, 0x1a, PT ;  /* 0x0000001a0c00780c */ /* 0x000fda0003f04070 */
[----:B-12---:R-:W-:Y:S05]  /*0070*/  @P0 BRA `(.L_x_374) ;  /* 0x0000000000800947 */ /* 0x006fea0003800000 */
[----:B------:R-:W0:Y:S01]  /*0080*/  S2R R6, SR_CgaCtaId ;  /* 0x0000000000067919 */ /* 0x000e220000008800 */
[----:B------:R-:W1:Y:S01]  /*0090*/  LDC R14, c[0x0][0x360] ;  /* 0x0000d800ff0e7b82 */ /* 0x000e620000000800 */
[----:B------:R-:W-:Y:S02]  /*00a0*/  IADD3 R2, PT, PT, R0, 0x13, RZ ;  /* 0x0000001300027810 */ /* 0x000fe40007ffe0ff */
[----:B------:R-:W-:Y:S02]  /*00b0*/  MOV R15, 0x400 ;  /* 0x00000400000f7802 */ /* 0x000fe40000000f00 */
[----:B------:R-:W-:Y:S02]  /*00c0*/  LOP3.LUT R2, R2, 0x1f, RZ, 0xc0, !PT ;  /* 0x0000001f02027812 */ /* 0x000fe400078ec0ff */
[----:B------:R-:W-:Y:S01]  /*00d0*/  SHF.R.U32.HI R17, RZ, 0x5, R0 ;  /* 0x00000005ff117819 */ /* 0x000fe20000011600 */
[----:B------:R-:W2:Y:S01]  /*00e0*/  LDC.64 R4, c[0x0][0x380] ;  /* 0x0000e000ff047b82 */ /* 0x000ea20000000a00 */
[----:B------:R-:W-:-:S02]  /*00f0*/  LEA R16, R13, R2, 0x6 ;  /* 0x000000020d107211 */ /* 0x000fc400078e30ff */
[----:B0-----:R-:W-:-:S07]  /*0100*/  LEA R15, R6, R15, 0x18 ;  /* 0x0000000f060f7211 */ /* 0x001fce00078ec0ff */
.L_x_375:
[----:B------:R-:W-:-:S05]  /*0110*/  LEA R19, R17, R16, 0xe ;  /* 0x0000001011137211 */ /* 0x000fca00078e70ff */
[----:B--2---:R-:W-:-:S03]  /*0120*/  IMAD.WIDE R18, R19, 0x8, R4 ;  /* 0x0000000813127825 */ /* 0x004fc600078e0204 */
[----:B------:R-:W-:Y:S02]  /*0130*/  IADD3 R20, P0, PT, R18, 0x3000000, RZ ;  /* 0x0300000012147810 */ /* 0x000fe40007f1e0ff */
[----:B0-----:R-:W2:Y:S02]  /*0140*/  LDG.E.64.CONSTANT R2, desc[UR6][R18.64] ;  /* 0x0000000612027981 */ /* 0x001ea4000c1e9b00 */
[----:B------:R-:W-:Y:S02]  /*0150*/  IADD3.X R21, PT, PT, RZ, R19, RZ, P0, !PT ;  /* 0x00000013ff157210 */ /* 0x000fe400007fe4ff */
[----:B------:R-:W3:Y:S04]  /*0160*/  LDG.E.64.CONSTANT R10, desc[UR6][R18.64+0x100] ;  /* 0x00010006120a7981 */ /* 0x000ee8000c1e9b00 */
[----:B------:R-:W4:Y:S04]  /*0170*/  LDG.E.64.CONSTANT R8, desc[UR6][R20.64+-0x600000] ;  /* 0xa000000614087981 */ /* 0x000f28000c1e9b00 */
[----:B------:R-:W5:Y:S01]  /*0180*/  LDG.E.64.CONSTANT R6, desc[UR6][R20.64+-0x5fff00] ;  /* 0xa001000614067981 */ /* 0x000f62000c1e9b00 */
[----:B--2---:R-:W-:Y:S01]  /*0190*/  FFMA R23, R2, R2, RZ ;  /* 0x0000000202177223 */ /* 0x004fe200000000ff */
[----:B------:R-:W-:-:S03]  /*01a0*/  FFMA R2, R3, R3, RZ ;  /* 0x0000000303027223 */ /* 0x000fc600000000ff */
[----:B---3--:R-:W-:Y:S01]  /*01b0*/  FFMA R23, R10, R10, R23 ;  /* 0x0000000a0a177223 */ /* 0x008fe20000000017 */
[----:B------:R-:W-:-:S03]  /*01c0*/  FFMA R2, R11, R11, R2 ;  /* 0x0000000b0b027223 */ /* 0x000fc60000000002 */
[----:B----4-:R-:W-:Y:S01]  /*01d0*/  FFMA R23, R8, R8, R23 ;  /* 0x0000000808177223 */ /* 0x010fe20000000017 */
[----:B------:R-:W-:Y:S01]  /*01e0*/  FFMA R8, R9, R9, R2 ;  /* 0x0000000909087223 */ /* 0x000fe20000000002 */
[----:B------:R-:W-:Y:S01]  /*01f0*/  IMAD R2, R17, 0x1b, R12 ;  /* 0x0000001b11027824 */ /* 0x000fe200078e020c */
[----:B-1----:R-:W-:Y:S01]  /*0200*/  LEA.HI R17, R14, R17, RZ, 0x1b ;  /* 0x000000110e117211 */ /* 0x002fe200078fd8ff */
[----:B-----5:R-:W-:Y:S01]  /*0210*/  FFMA R23, R6, R6, R23 ;  /* 0x0000000606177223 */ /* 0x020fe20000000017 */
[----:B------:R-:W-:Y:S02]  /*0220*/  FFMA R8, R7, R7, R8 ;  /* 0x0000000707087223 */ /* 0x000fe40000000008 */
[----:B------:R-:W-:Y:S02]  /*0230*/  LEA R2, R2, R15, 0x2 ;  /* 0x0000000f02027211 */ /* 0x000fe400078e10ff */
[----:B------:R-:W-:Y:S01]  /*0240*/  FADD R23, R23, R8 ;  /* 0x0000000817177221 */ /* 0x000fe20000000000 */
[----:B------:R-:W-:-:S04]  /*0250*/  ISETP.GE.U32.AND P0, PT, R17, 0x150, PT ;  /* 0x000001501100780c */ /* 0x000fc80003f06070 */
[----:B------:R0:W-:Y:S09]  /*0260*/  STS [R2], R23 ;  /* 0x0000001702007388 */ /* 0x0001f20000000800 */
[----:B------:R-:W-:Y:S05]  /*0270*/  @!P0 BRA `(.L_x_375) ;  /* 0xfffffffc00a48947 */ /* 0x000fea000383ffff */
.L_x_374:
[----:B------:R-:W-:Y:S05]  /*0280*/  BSYNC.RECONVERGENT B0 ;  /* 0x0000000000007941 */ /* 0x000fea0003800200 */
.L_x_373:
[----:B------:R-:W1:Y:S01]  /*0290*/  LDCU.U16 UR4, c[0x0][0x390] ;  /* 0x00007200ff0477ac */ /* 0x000e620008000400 */
[----:B------:R-:W-:Y:S01]  /*02a0*/  BAR.SYNC.DEFER_BLOCKING 0x0 ;  /* 0x0000000000007b1d */ /* 0x000fe20000010000 */
[----:B------:R-:W-:Y:S01]  /*02b0*/  ISETP.GT.U32.AND P0, PT, R0, 0x1ff, PT ;  /* 0x000001ff0000780c */ /* 0x000fe20003f04070 */
[----:B-1----:R-:W-:-:S06]  /*02c0*/  UPRMT UR4, UR4, 0x9910, URZ ;  /* 0x0000991004047896 */ /* 0x002fcc00080000ff */
[----:B------:R-:W-:-:S06]  /*02d0*/  IMAD R3, R13, UR4, RZ ;  /* 0x000000040d037c24 */ /* 0x000fcc000f8e02ff */
[----:B------:R-:W-:Y:S05]  /*02e0*/  @P0 EXIT ;  /* 0x000000000000094d */ /* 0x000fea0003800000 */
[----:B------:R-:W1:Y:S01]  /*02f0*/  LDC.64 R16, c[0x0][0x398] ;  /* 0x0000e600ff107b82 */ /* 0x000e620000000a00 */
[----:B------:R-:W-:-:S07]  /*0300*/  IADD3 R5, PT, PT, -R0, 0x1ff, RZ ;  /* 0x000001ff00057810 */ /* 0x000fce0007ffe1ff */
[----:B------:R-:W2:Y:S01]  /*0310*/  LDC.64 R20, c[0x0][0x3a0] ;  /* 0x0000e800ff147b82 */ /* 0x000ea20000000a00 */
[----:B-1----:R-:W-:-:S05]  /*0320*/  IMAD.WIDE.U32 R16, R5, 0x4, R16 ;  /* 0x0000000405107825 */ /* 0x002fca00078e0010 */
[----:B0-----:R0:W3:Y:S01]  /*0330*/  LDG.E R2, desc[UR6][R16.64] ;  /* 0x0000000610027981 */ /* 0x0010e2000c1e1900 */
[----:B--2---:R-:W-:-:S06]  /*0340*/  IMAD.WIDE.U32 R20, R5, 0x4, R20 ;  /* 0x0000000405147825 */ /* 0x004fcc00078e0014 */
[----:B------:R-:W2:Y:S01]  /*0350*/  LDG.E R20, desc[UR6][R20.64] ;  /* 0x0000000614147981 */ /* 0x000ea2000c1e1900 */
[----:B------:R-:W1:Y:S01]  /*0360*/  S2UR UR5, SR_CgaCtaId ;  /* 0x00000000000579c3 */ /* 0x000e620000008800 */
[----:B------:R-:W-:Y:S02]  /*0370*/  UMOV UR4, 0x400 ;  /* 0x0000040000047882 */ /* 0x000fe40000000000 */
[----:B-1----:R-:W-:-:S06]  /*0380*/  ULEA UR4, UR5, UR4, 0x18 ;  /* 0x0000000405047291 */ /* 0x002fcc000f8ec0ff */
[----:B------:R-:W-:-:S05]  /*0390*/  LEA R22, R0, UR4, 0x6 ;  /* 0x0000000400167c11 */ /* 0x000fca000f8e30ff */
[----:B------:R-:W1:Y:S04]  /*03a0*/  LDS.128 R4, [R22+0x700] ;  /* 0x0007000016047984 */ /* 0x000e680000000c00 */
[----:B------:R-:W4:Y:S04]  /*03b0*/  LDS.128 R8, [R22+0x710] ;  /* 0x0007100016087984 */ /* 0x000f280000000c00 */
[----:B------:R-:W5:Y:S04]  /*03c0*/  LDS.128 R12, [R22+0x720] ;  /* 0x00072000160c7984 */ /* 0x000f680000000c00 */
[----:B0-----:R-:W0:Y:S01]  /*03d0*/  LDS.128 R16, [R22+0x730] ;  /* 0x0007300016107984 */ /* 0x001e220000000c00 */
[----:B-1----:R-:W-:-:S04]  /*03e0*/  FADD R4, RZ, R4 ;  /* 0x00000004ff047221 */ /* 0x002fc80000000000 */
[----:B------:R-:W-:-:S04]  /*03f0*/  FADD R5, R4, R5 ;  /* 0x0000000504057221 */ /* 0x000fc80000000000 */
[----:B------:R-:W-:Y:S02]  /*0400*/  FADD R6, R5, R6 ;  /* 0x0000000605067221 */ /* 0x000fe40000000000 */
[----:B------:R-:W1:Y:S02]  /*0410*/  LDC.64 R4, c[0x0][0x388] ;  /* 0x0000e200ff047b82 */ /* 0x000e640000000a00 */
[----:B------:R-:W-:-:S04]  /*0420*/  FADD R7, R6, R7 ;  /* 0x0000000706077221 */ /* 0x000fc80000000000 */
[----:B----4-:R-:W-:-:S04]  /*0430*/  FADD R8, R7, R8 ;  /* 0x0000000807087221 */ /* 0x010fc80000000000 */
[----:B------:R-:W-:-:S04]  /*0440*/  FADD R9, R8, R9 ;  /* 0x0000000908097221 */ /* 0x000fc80000000000 */
[----:B------:R-:W-:-:S04]  /*0450*/  FADD R10, R9, R10 ;  /* 0x0000000a090a7221 */ /* 0x000fc80000000000 */
[----:B------:R-:W-:-:S04]  /*0460*/  FADD R11, R10, R11 ;  /* 0x0000000b0a0b7221 */ /* 0x000fc80000000000 */
[----:B-----5:R-:W-:-:S04]  /*0470*/  FADD R12, R11, R12 ;  /* 0x0000000c0b0c7221 */ /* 0x020fc80000000000 */
[----:B------:R-:W-:-:S04]  /*0480*/  FADD R13, R12, R13 ;  /* 0x0000000d0c0d7221 */ /* 0x000fc80000000000 */
[----:B------:R-:W-:-:S04]  /*0490*/  FADD R14, R13, R14 ;  /* 0x0000000e0d0e7221 */ /* 0x000fc80000000000 */
[----:B------:R-:W-:-:S04]  /*04a0*/  FADD R15, R14, R15 ;  /* 0x0000000f0e0f7221 */ /* 0x000fc80000000000 */
[----:B0-----:R-:W-:-:S04]  /*04b0*/  FADD R16, R15, R16 ;  /* 0x000000100f107221 */ /* 0x001fc80000000000 */
[----:B------:R-:W-:-:S04]  /*04c0*/  FADD R17, R16, R17 ;  /* 0x0000001110117221 */ /* 0x000fc80000000000 */
[----:B------:R-:W-:-:S04]  /*04d0*/  FADD R18, R17, R18 ;  /* 0x0000001211127221 */ /* 0x000fc80000000000 */
[----:B------:R-:W-:Y:S01]  /*04e0*/  FADD R19, R18, R19 ;  /* 0x0000001312137221 */ /* 0x000fe20000000000 */
[----:B------:R-:W-:-:S03]  /*04f0*/  IADD3 R3, PT, PT, R3, 0x1ff, -R0 ;  /* 0x000001ff03037810 */ /* 0x000fc60007ffe800 */
[----:B---3--:R-:W-:-:S04]  /*0500*/  FADD R19, R19, -R2 ;  /* 0x8000000213137221 */ /* 0x008fc80000000000 */
[----:B--2---:R-:W-:-:S06]  /*0510*/  FFMA R19, R19, R20, 64.5 ;  /* 0x4281000013137423 */ /* 0x004fcc0000000014 */
[----:B------:R-:W0:Y:S02]  /*0520*/  F2I.CEIL.NTZ R19, R19 ;  /* 0x0000001300137305 */ /* 0x000e24000020b100 */
[----:B0-----:R-:W-:-:S04]  /*0530*/  VIMNMX R2, PT, PT, RZ, R19, !PT ;  /* 0x00000013ff027248 */ /* 0x001fc80007fe0100 */
[----:B------:R-:W-:-:S04]  /*0540*/  VIMNMX R2, PT, PT, R2, 0xff, PT ;  /* 0x000000ff02027848 */ /* 0x000fc80003fe0100 */
[----:B------:R-:W-:Y:S01]  /*0550*/  LOP3.LUT R0, R2, 0xffff, RZ, 0xc0, !PT ;  /* 0x0000ffff02007812 */ /* 0x000fe200078ec0ff */
[----:B-1----:R-:W-:-:S03]  /*0560*/  IMAD.WIDE.U32 R2, R3, 0x4, R4 ;  /* 0x0000000403027825 */ /* 0x002fc600078e0004 */
[----:B------:R-:W-:-:S05]  /*0570*/  I2FP.F32.U32 R5, R0 ;  /* 0x0000000000057245 */ /* 0x000fca0000201000 */
[----:B------:R-:W-:Y:S01]  /*0580*/  STG.E desc[UR6][R2.64], R5 ;  /* 0x0000000502007986 */ /* 0x000fe2000c101906 */
[----:B------:R-:W-:Y:S05]  /*0590*/  EXIT ;  /* 0x000000000000794d */ /* 0x000fea0003800000 */
.L_x_376:
        /* <DEDUP_REMOVED lines=14> */
.L_x_424:


//--------------------- .text._Z27DetectScrunchScaleRevKernelP6float2PfsS1_S1_ --------------------------
	.section	.text._Z27DetectScrunchScaleRevKernelP6float2PfsS1_S1_,"ax",@progbits
	.align	128
        .global         _Z27DetectScrunchScaleRevKernelP6float2PfsS1_S1_
        .type           _Z27DetectScrunchScaleRevKernelP6float2PfsS1_S1_,@function
        .size           _Z27DetectScrunchScaleRevKernelP6float2PfsS1_S1_,(.L_x_425 - _Z27DetectScrunchScaleRevKernelP6float2PfsS1_S1_)
        .other          _Z27DetectScrunchScaleRevKernelP6float2PfsS1_S1_,@"STO_CUDA_ENTRY STV_DEFAULT"
_Z27DetectScrunchScaleRevKernelP6float2PfsS1_S1_:
.text._Z27DetectScrunchScaleRevKernelP6float2PfsS1_S1_:
        /* <DEDUP_REMOVED lines=17> */
.L_x_379:
        /* <DEDUP_REMOVED lines=23> */
.L_x_378:
[----:B------:R-:W-:Y:S05]  /*0280*/  BSYNC.RECONVERGENT B0 ;  /* 0x0000000000007941 */ /* 0x000fea0003800200 */
.L_x_377:
        /* <DEDUP_REMOVED lines=17> */
[----:B------:R-:W1:Y:S04]  /*03a0*/  LDS.128 R4, [R22] ;  /* 0x0000000016047984 */ /* 0x000e680000000c00 */
        /* <DEDUP_REMOVED lines=31> */
.L_x_380:
        /* <DEDUP_REMOVED lines=14> */
.L_x_425:


//--------------------- .text._Z24DetectScrunchScaleKernelP6float2PfsS1_S1_ --------------------------
	.section	.text._Z24DetectScrunchScaleKernelP6float2PfsS1_S1_,"ax",@progbits
	.align	128
        .global         _Z24DetectScrunchScaleKernelP6float2PfsS1_S1_
        .type           _Z24DetectScrunchScaleKernelP6float2PfsS1_S1_,@function
        .size           _Z24DetectScrunchScaleKernelP6float2PfsS1_S1_,(.L_x_426 - _Z24DetectScrunchScaleKernelP6float2PfsS1_S1_)
        .other          _Z24DetectScrunchScaleKernelP6float2PfsS1_S1_,@"STO_CUDA_ENTRY STV_DEFAULT"
_Z24DetectScrunchScaleKernelP6float2PfsS1_S1_:
.text._Z24DetectScrunchScaleKernelP6float2PfsS1_S1_:
        /* <DEDUP_REMOVED lines=17> */
.L_x_383:
        /* <DEDUP_REMOVED lines=23> */
.L_x_382:
[----:B------:R-:W-:Y:S05]  /*0280*/  BSYNC.RECONVERGENT B0 ;  /* 0x0000000000007941 */ /* 0x000fea0003800200 */
.L_x_381:
[----:B------:R-:W1:Y:S01]  /*0290*/  LDCU.U16 UR4, c[0x0][0x390] ;  /* 0x00007200ff0477ac */ /* 0x000e620008000400 */
[----:B------:R-:W-:Y:S01]  /*02a0*/  BAR.SYNC.DEFER_BLOCKING 0x0 ;  /* 0x0000000000007b1d */ /* 0x000fe20000010000 */
[----:B------:R-:W-:Y:S01]  /*02b0*/  ISETP.GT.U32.AND P0, PT, R0, 0x236, PT ;  /* 0x000002360000780c */ /* 0x000fe20003f04070 */
[----:B-1----:R-:W-:-:S06]  /*02c0*/  UPRMT UR4, UR4, 0x9910, URZ ;  /* 0x0000991004047896 */ /* 0x002fcc00080000ff */
[----:B------:R-:W-:-:S06]  /*02d0*/  IMAD R3, R13, UR4, RZ ;  /* 0x000000040d037c24 */ /* 0x000fcc000f8e02ff */
[----:B------:R-:W-:Y:S05]  /*02e0*/  @P0 EXIT ;  /* 0x000000000000094d */ /* 0x000fea0003800000 */
[----:B------:R-:W1:Y:S08]  /*02f0*/  LDC.64 R16, c[0x0][0x398] ;  /* 0x0000e600ff107b82 */ /* 0x000e700000000a00 */
        /* <DEDUP_REMOVED lines=30> */
[----:B------:R-:W-:-:S03]  /*04e0*/  IADD3 R3, PT, PT, R3, R0, RZ ;  /* 0x0000000003037210 */ /* 0x000fc60007ffe0ff */
        /* <DEDUP_REMOVED lines=10> */
.L_x_384:
        /* <DEDUP_REMOVED lines=15> */
.L_x_426:


//--------------------- .text._Z19DetectScrunchKernelP6float2Pfs --------------------------
	.section	.text._Z19DetectScrunchKernelP6float2Pfs,"ax",@progbits
	.align	128
        .global         _Z19DetectScrunchKernelP6float2Pfs
        .type           _Z19DetectScrunchKernelP6float2Pfs,@function
        .size           _Z19DetectScrunchKernelP6float2Pfs,(.L_x_427 - _Z19DetectScrunchKernelP6float2Pfs)
        .other          _Z19DetectScrunchKernelP6float2Pfs,@"STO_CUDA_ENTRY STV_DEFAULT"
_Z19DetectScrunchKernelP6float2Pfs:
.text._Z19DetectScrunchKernelP6float2Pfs:
        /* <DEDUP_REMOVED lines=17> */
.L_x_387:
        /* <DEDUP_REMOVED lines=23> */
.L_x_386:
[----:B------:R-:W-:Y:S05]  /*0280*/  BSYNC.RECONVERGENT B0 ;  /* 0x0000000000007941 */ /* 0x000fea0003800200 */
.L_x_385:
[----:B------:R-:W1:Y:S01]  /*0290*/  LDCU.U16 UR4, c[0x0][0x390] ;  /* 0x00007200ff0477ac */ /* 0x000e620008000400 */
[----:B------:R-:W-:Y:S01]  /*02a0*/  BAR.SYNC.DEFER_BLOCKING 0x0 ;  /* 0x0000000000007b1d */ /* 0x000fe20000010000 */
[----:B------:R-:W-:Y:S01]  /*02b0*/  ISETP.GT.U32.AND P0, PT, R0, 0x236, PT ;  /* 0x000002360000780c */ /* 0x000fe20003f04070 */
[----:B-1----:R-:W-:-:S06]  /*02c0*/  UPRMT UR4, UR4, 0x9910, URZ ;  /* 0x0000991004047896 */ /* 0x002fcc00080000ff */
[----:B------:R-:W-:-:S06]  /*02d0*/  IMAD R3, R13, UR4, RZ ;  /* 0x000000040d037c24 */ /* 0x000fcc000f8e02ff */
[----:B------:R-:W-:Y:S05]  /*02e0*/  @P0 EXIT ;  /* 0x000000000000094d */ /* 0x000fea0003800000 */
[----:B------:R-:W1:Y:S01]  /*02f0*/  S2UR UR5, SR_CgaCtaId ;  /* 0x00000000000579c3 */ /* 0x000e620000008800 */
[----:B------:R-:W-:Y:S01]  /*0300*/  UMOV UR4, 0x400 ;  /* 0x0000040000047882 */ /* 0x000fe20000000000 */
[----:B------:R-:W-:Y:S01]  /*0310*/  IADD3 R3, PT, PT, R3, R0, RZ ;  /* 0x0000000003037210 */ /* 0x000fe20007ffe0ff */
[----:B-1----:R-:W-:-:S06]  /*0320*/  ULEA UR4, UR5, UR4, 0x18 ;  /* 0x0000000405047291 */ /* 0x002fcc000f8ec0ff */
[----:B0-----:R-:W-:-:S05]  /*0330*/  LEA R2, R0, UR4, 0x6 ;  /* 0x0000000400027c11 */ /* 0x001fca000f8e30ff */
[----:B------:R-:W0:Y:S04]  /*0340*/  LDS.128 R12, [R2] ;  /* 0x00000000020c7984 */ /* 0x000e280000000c00 */
[----:B------:R-:W1:Y:S04]  /*0350*/  LDS.128 R16, [R2+0x10] ;  /* 0x0000100002107984 */ /* 0x000e680000000c00 */
[----:B------:R-:W2:Y:S04]  /*0360*/  LDS.128 R8, [R2+0x20] ;  /* 0x0000200002087984 */ /* 0x000ea80000000c00 */
[----:B------:R-:W3:Y:S01]  /*0370*/  LDS.128 R4, [R2+0x30] ;  /* 0x0000300002047984 */ /* 0x000ee20000000c00 */
[----:B0-----:R-:W-:-:S04]  /*0380*/  FADD R12, RZ, R12 ;  /* 0x0000000cff0c7221 */ /* 0x001fc80000000000 */
[----:B------:R-:W-:-:S04]  /*0390*/  FADD R13, R12, R13 ;  /* 0x0000000d0c0d7221 */ /* 0x000fc80000000000 */
[----:B------:R-:W-:Y:S02]  /*03a0*/  FADD R14, R13, R14 ;  /* 0x0000000e0d0e7221 */ /* 0x000fe40000000000 */
[----:B------:R-:W0:Y:S02]  /*03b0*/  LDC.64 R12, c[0x0][0x388] ;  /* 0x0000e200ff0c7b82 */ /* 0x000e240000000a00 */
[----:B------:R-:W-:-:S04]  /*03c0*/  FADD R15, R14, R15 ;  /* 0x0000000f0e0f7221 */ /* 0x000fc80000000000 */
[----:B-1----:R-:W-:-:S04]  /*03d0*/  FADD R16, R15, R16 ;  /* 0x000000100f107221 */ /* 0x002fc80000000000 */
[----:B------:R-:W-:-:S04]  /*03e0*/  FADD R17, R16, R17 ;  /* 0x0000001110117221 */ /* 0x000fc80000000000 */
[----:B------:R-:W-:-:S04]  /*03f0*/  FADD R18, R17, R18 ;  /* 0x0000001211127221 */ /* 0x000fc80000000000 */
[----:B------:R-:W-:-:S04]  /*0400*/  FADD R19, R18, R19 ;  /* 0x0000001312137221 */ /* 0x000fc80000000000 */
[----:B--2---:R-:W-:Y:S01]  /*0410*/  FADD R8, R19, R8 ;  /* 0x0000000813087221 */ /* 0x004fe20000000000 */
[----:B0-----:R-:W-:-:S04]  /*0420*/  IMAD.WIDE.U32 R12, R3, 0x4, R12 ;  /* 0x00000004030c7825 */ /* 0x001fc800078e000c */
[----:B------:R-:W-:-:S04]  /*0430*/  FADD R9, R8, R9 ;  /* 0x0000000908097221 */ /* 0x000fc80000000000 */
[----:B------:R-:W-:-:S04]  /*0440*/  FADD R10, R9, R10 ;  /* 0x0000000a090a7221 */ /* 0x000fc80000000000 */
[----:B------:R-:W-:-:S04]  /*0450*/  FADD R11, R10, R11 ;  /* 0x0000000b0a0b7221 */ /* 0x000fc80000000000 */
[----:B---3--:R-:W-:-:S04]  /*0460*/  FADD R4, R11, R4 ;  /* 0x000000040b047221 */ /* 0x008fc80000000000 */
[----:B------:R-:W-:-:S04]  /*0470*/  FADD R5, R4, R5 ;  /* 0x0000000504057221 */ /* 0x000fc80000000000 */
[----:B------:R-:W-:-:S04]  /*0480*/  FADD R6, R5, R6 ;  /* 0x0000000605067221 */ /* 0x000fc80000000000 */
[----:B------:R-:W-:-:S05]  /*0490*/  FADD R7, R6, R7 ;  /* 0x0000000706077221 */ /* 0x000fca0000000000 */
[----:B------:R-:W-:Y:S01]  /*04a0*/  STG.E desc[UR6][R12.64], R7 ;  /* 0x000000070c007986 */ /* 0x000fe2000c101906 */
[----:B------:R-:W-:Y:S05]  /*04b0*/  EXIT ;  /* 0x000000000000794d */ /* 0x000fea0003800000 */
.L_x_388:
        /* <DEDUP_REMOVED lines=12> */
.L_x_427:


//--------------------- .text._Z27powertimefreq_new_hardcodedP6float2Pf --------------------------
	.section	.text._Z27powertimefreq_new_hardcodedP6float2Pf,"ax",@progbits
	.align	128
        .global         _Z27powertimefreq_new_hardcodedP6float2Pf
        .type           _Z27powertimefreq_new_hardcodedP6float2Pf,@function
        .size           _Z27powertimefreq_new_hardcodedP6float2Pf,(.L_x_428 - _Z27powertimefreq_new_hardcodedP6float2Pf)
        .other          _Z27powertimefreq_new_hardcodedP6float2Pf,@"STO_CUDA_ENTRY STV_DEFAULT"
_Z27powertimefreq_new_hardcodedP6float2Pf:
.text._Z27powertimefreq_new_hardcodedP6float2Pf:
[----:B------:R-:W-:Y:S01]  /*0000*/  LDC R1, c[0x0][0x37c] ;  /* 0x0000df00ff017b82 */ /* 0x000fe20000000800 */
[----:B------:R-:W0:Y:S02]  /*0010*/  S2R R3, SR_TID.X ;  /* 0x0000000000037919 */ /* 0x000e240000002100 */
[----:B0-----:R-:W-:-:S04]  /*0020*/  LOP3.LUT R0, R3, 0x1f, RZ, 0xc0, !PT ;  /* 0x0000001f03007812 */ /* 0x001fc800078ec0ff */
[----:B------:R-:W-:-:S13]  /*0030*/  ISETP.GT.U32.AND P0, PT, R0, 0x1a, PT ;  /* 0x0000001a0000780c */ /* 0x000fda0003f04070 */
[----:B------:R-:W-:Y:S05]  /*0040*/  @P0 EXIT ;  /* 0x000000000000094d */ /* 0x000fea0003800000 */
[----:B------:R-:W-:Y:S01]  /*0050*/  SHF.R.U32.HI R0, RZ, 0x5, R3 ;  /* 0x00000005ff007819 */ /* 0x000fe20000011603 */
[----:B------:R-:W0:Y:S06]  /*0060*/  LDCU UR4, c[0x0][0x360] ;  /* 0x00006c00ff0477ac */ /* 0x000e2c0008000800 */
.L_x_390:
[----:B------:R-:W-:Y:S05]  /*0070*/  WARPSYNC.ALL ;  /* 0x0000000000007948 */ /* 0x000fea0003800000 */
[----:B------:R-:W-:Y:S01]  /*0080*/  BAR.SYNC.DEFER_BLOCKING 0x0 ;  /* 0x0000000000007b1d */ /* 0x000fe20000010000 */
[C---:B------:R-:W-:Y:S01]  /*0090*/  ISETP.GE.U32.AND P0, PT, R0.reuse, 0x130, PT ;  /* 0x000001300000780c */ /* 0x040fe20003f06070 */
[----:B------:R-:W-:Y:S02]  /*00a0*/  IMAD.MOV.U32 R2, RZ, RZ, R3 ;  /* 0x000000ffff027224 */ /* 0x000fe400078e0003 */
[----:B------:R-:W-:-:S10]  /*00b0*/  VIADD R0, R0, 0x20 ;  /* 0x0000002000007836 */ /* 0x000fd40000000000 */
.L_x_389:
[----:B------:R-:W-:-:S13]  /*00c0*/  ISETP.GT.U32.AND P1, PT, R2, 0x2360, PT ;  /* 0x000023600200780c */ /* 0x000fda0003f24070 */
[----:B0-----:R-:W-:Y:S05]  /*00d0*/  @P1 EXIT ;  /* 0x000000000000194d */ /* 0x001fea0003800000 */
[----:B------:R-:W-:Y:S05]  /*00e0*/  WARPSYNC.ALL ;  /* 0x0000000000007948 */ /* 0x000fea0003800000 */
[----:B------:R-:W-:Y:S01]  /*00f0*/  BAR.SYNC.DEFER_BLOCKING 0x0 ;  /* 0x0000000000007b1d */ /* 0x000fe20000010000 */
[----:B------:R-:W-:-:S07]  /*0100*/  IMAD R2, R2, UR4, RZ ;  /* 0x0000000402027c24 */ /* 0x000fce000f8e02ff */
[----:B------:R-:W-:Y:S08]  /*0110*/  BAR.SYNC.DEFER_BLOCKING 0x0 ;  /* 0x0000000000007b1d */ /* 0x000ff00000010000 */
[----:B------:R-:W-:Y:S08]  /*0120*/  BAR.SYNC.DEFER_BLOCKING 0x0 ;  /* 0x0000000000007b1d */ /* 0x000ff00000010000 */
[----:B------:R-:W-:Y:S01]  /*0130*/  BAR.SYNC.DEFER_BLOCKING 0x0 ;  /* 0x0000000000007b1d */ /* 0x000fe20000010000 */
[----:B------:R-:W-:-:S13]  /*0140*/  ISETP.GE.U32.AND P1, PT, R2, 0x2370, PT ;  /* 0x000023700200780c */ /* 0x000fda0003f26070 */
[----:B------:R-:W-:Y:S05]  /*0150*/  @!P1 BRA `(.L_x_389) ;  /* 0xfffffffc00d89947 */ /* 0x000fea000383ffff */
[----:B------:R-:W-:Y:S05]  /*0160*/  @!P0 BRA `(.L_x_390) ;  /* 0xfffffffc00c08947 */ /* 0x000fea000383ffff */
[----:B------:R-:W-:Y:S05]  /*0170*/  EXIT ;  /* 0x000000000000794d */ /* 0x000fea0003800000 */
.L_x_391:
        /* <DEDUP_REMOVED lines=16> */
.L_x_428:


//--------------------- .text._Z10unpack_altPKjP6float2 --------------------------
	.section	.text._Z10unpack_altPKjP6float2,"ax",@progbits
	.align	128
        .global         _Z10unpack_altPKjP6float2
        .type           _Z10unpack_altPKjP6float2,@function
        .size           _Z10unpack_altPKjP6float2,(.L_x_429 - _Z10unpack_altPKjP6float2)
        .other          _Z10unpack_altPKjP6float2,@"STO_CUDA_ENTRY STV_DEFAULT"
_Z10unpack_altPKjP6float2:
.text._Z10unpack_altPKjP6float2:
[----:B------:R-:W-:Y:S01]  /*0000*/  LDC R1, c[0x0][0x37c] ;  /* 0x0000df00ff017b82 */ /* 0x000fe20000000800 */
[----:B------:R-:W0:Y:S02]  /*0010*/  S2R R0, SR_TID.X ;  /* 0x0000000000007919 */ /* 0x000e240000002100 */
[----:B0-----:R-:W-:-:S04]  /*0020*/  LOP3.LUT R0, R0, 0x3fe, RZ, 0xc0, !PT ;  /* 0x000003fe00007812 */ /* 0x001fc800078ec0ff */
[----:B------:R-:W-:-:S13]  /*0030*/  ISETP.NE.AND P0, PT, R0, 0x3fe, PT ;  /* 0x000003fe0000780c */ /* 0x000fda0003f05270 */
[----:B------:R-:W-:Y:S05]  /*0040*/  @!P0 EXIT ;  /* 0x000000000000894d */ /* 0x000fea0003800000 */
[----:B------:R-:W0:Y:S01]  /*0050*/  S2R R2, SR_TID.Y ;  /* 0x0000000000027919 */ /* 0x000e220000002200 */
[----:B------:R-:W1:Y:S01]  /*0060*/  S2UR UR4, SR_CTAID.X ;  /* 0x00000000000479c3 */ /* 0x000e620000002500 */
[----:B------:R-:W-:Y:S01]  /*0070*/  UMOV UR5, 0x400 ;  /* 0x0000040000057882 */ /* 0x000fe20000000000 */
[----:B------:R-:W2:Y:S06]  /*0080*/  LDCU.64 UR8, c[0x0][0x358] ;  /* 0x00006b00ff0877ac */ /* 0x000eac0008000a00 */
[----:B------:R-:W3:Y:S08]  /*0090*/  S2UR UR6, SR_CgaCtaId ;  /* 0x00000000000679c3 */ /* 0x000ef00000008800 */
[----:B------:R-:W4:Y:S08]  /*00a0*/  LDC.64 R20, c[0x0][0x380] ;  /* 0x0000e000ff147b82 */ /* 0x000f300000000a00 */
[----:B------:R-:W2:Y:S01]  /*00b0*/  LDC.64 R18, c[0x0][0x388] ;  /* 0x0000e200ff127b82 */ /* 0x000ea20000000a00 */
[----:B-1----:R-:W-:-:S02]  /*00c0*/  UIMAD UR7, UR4, 0x38000, URZ ;  /* 0x00038000040778a4 */ /* 0x002fc4000f8e02ff */
[----:B------:R-:W-:Y:S01]  /*00d0*/  UIMAD UR4, UR4, 0x1c000, URZ ;  /* 0x0001c000040478a4 */ /* 0x000fe2000f8e02ff */
[C---:B0-----:R-:W-:Y:S01]  /*00e0*/  LOP3.LUT R0, R2.reuse, 0xffff, RZ, 0xc0, !PT ;  /* 0x0000ffff02007812 */ /* 0x041fe200078ec0ff */
[----:B---3--:R-:W-:Y:S01]  /*00f0*/  ULEA UR5, UR6, UR5, 0x18 ;  /* 0x0000000506057291 */ /* 0x008fe2000f8ec0ff */
[----:B------:R-:W-:Y:S01]  /*0100*/  PRMT R4, R2, 0x9910, RZ ;  /* 0x0000991002047816 */ /* 0x000fe200000000ff */
[----:B------:R-:W-:Y:S02]  /*0110*/  IMAD.U32 R13, RZ, RZ, UR7 ;  /* 0x00000007ff0d7e24 */ /* 0x000fe4000f8e00ff */
[C---:B------:R-:W-:Y:S02]  /*0120*/  IMAD R5, R0.reuse, 0x1c1, RZ ;  /* 0x000001c100057824 */ /* 0x040fe400078e02ff */
[----:B------:R-:W-:Y:S02]  /*0130*/  IMAD R3, R0, 0x2493, RZ ;  /* 0x0000249300037824 */ /* 0x000fe400078e02ff */
[----:B------:R-:W0:Y:S01]  /*0140*/  LDC R0, c[0x0][0x364] ;  /* 0x0000d900ff007b82 */ /* 0x000e220000000800 */
[----:B------:R-:W-:Y:S01]  /*0150*/  SHF.R.U32.HI R5, RZ, 0x10, R5 ;  /* 0x00000010ff057819 */ /* 0x000fe20000011605 */
[----:B------:R-:W-:Y:S01]  /*0160*/  IMAD R4, R4, 0x92, RZ ;  /* 0x0000009204047824 */ /* 0x000fe200078e02ff */
[----:B------:R-:W-:Y:S01]  /*0170*/  SHF.R.U32.HI R3, RZ, 0x10, R3 ;  /* 0x00000010ff037819 */ /* 0x000fe20000011603 */
[----:B------:R-:W-:Y:S01]  /*0180*/  IMAD.U32 R10, RZ, RZ, UR4 ;  /* 0x00000004ff0a7e24 */ /* 0x000fe2000f8e00ff */
[C---:B------:R-:W-:Y:S01]  /*0190*/  PRMT R6, R5.reuse, 0x9910, RZ ;  /* 0x0000991005067816 */ /* 0x040fe200000000ff */
[----:B------:R-:W-:Y:S01]  /*01a0*/  IMAD.SHL.U32 R5, R5, 0x4000, RZ ;  /* 0x0000400005057824 */ /* 0x000fe200078e00ff */
[----:B------:R-:W-:-:S02]  /*01b0*/  PRMT R4, R4, 0x9910, RZ ;  /* 0x0000991004047816 */ /* 0x000fc400000000ff */
[----:B------:R-:W-:Y:S01]  /*01c0*/  PRMT R8, R3, 0x9910, RZ ;  /* 0x0000991003087816 */ /* 0x000fe200000000ff */
[----:B------:R-:W-:Y:S02]  /*01d0*/  IMAD R6, R6, 0x92, RZ ;  /* 0x0000009206067824 */ /* 0x000fe400078e02ff */
[----:B------:R-:W-:Y:S02]  /*01e0*/  IMAD.MOV.U32 R3, RZ, RZ, R4 ;  /* 0x000000ffff037224 */ /* 0x000fe400078e0004 */
[----:B------:R-:W-:Y:S02]  /*01f0*/  IMAD.MOV R6, RZ, RZ, -R6 ;  /* 0x000000ffff067224 */ /* 0x000fe400078e0a06 */
[----:B------:R-:W-:-:S03]  /*0200*/  IMAD R8, R8, -0x3fd, R3 ;  /* 0xfffffc0308087824 */ /* 0x000fc600078e0203 */
[----:B------:R-:W-:Y:S02]  /*0210*/  PRMT R7, R6, 0x7710, RZ ;  /* 0x0000771006077816 */ /* 0x000fe400000000ff */
[----:B------:R-:W-:Y:S02]  /*0220*/  LOP3.LUT R12, R8, 0xffff, RZ, 0xc0, !PT ;  /* 0x0000ffff080c7812 */ /* 0x000fe400078ec0ff */
[C---:B------:R-:W-:Y:S01]  /*0230*/  IADD3 R6, PT, PT, -R2.reuse, 0x1c000, RZ ;  /* 0x0001c00002067810 */ /* 0x040fe20007ffe1ff */
[----:B------:R-:W-:Y:S01]  /*0240*/  IMAD.IADD R4, R7, 0x1, R2 ;  /* 0x0000000107047824 */ /* 0x000fe200078e0202 */
[----:B------:R-:W-:Y:S01]  /*0250*/  LEA R8, R2, UR5, 0x2 ;  /* 0x0000000502087c11 */ /* 0x000fe2000f8e10ff */
[----:B0-----:R-:W-:Y:S01]  /*0260*/  IMAD.SHL.U32 R7, R0, 0x2, RZ ;  /* 0x0000000200077824 */ /* 0x001fe200078e00ff */
[----:B------:R-:W-:Y:S01]  /*0270*/  LEA R12, R12, UR5, 0x2 ;  /* 0x000000050c0c7c11 */ /* 0x000fe2000f8e10ff */
[----:B------:R-:W-:Y:S01]  /*0280*/  IMAD R9, R0, 0x3, RZ ;  /* 0x0000000300097824 */ /* 0x000fe200078e02ff */
[----:B------:R-:W-:-:S02]  /*0290*/  LOP3.LUT R3, R5, 0xffff, R4, 0xf8, !PT ;  /* 0x0000ffff05037812 */ /* 0x000fc400078ef804 */
[----:B------:R-:W-:Y:S01]  /*02a0*/  CS2R R4, SRZ ;  /* 0x0000000000047805 */ /* 0x000fe2000001ff00 */
[----:B--2-4-:R-:W-:-:S07]  /*02b0*/  IMAD.MOV.U32 R11, RZ, RZ, R0 ;  /* 0x000000ffff0b7224 */ /* 0x014fce00078e0000 */
.L_x_396:
[----:B------:R-:W-:Y:S02]  /*02c0*/  ISETP.GE.U32.AND P0, PT, R5, R6, PT ;  /* 0x000000060500720c */ /* 0x000fe40003f06070 */
[----:B------:R-:W-:-:S11]  /*02d0*/  ISETP.NE.AND P1, PT, R4, 0x70, PT ;  /* 0x000000700400780c */ /* 0x000fd60003f25270 */
[----:B0123--:R-:W-:Y:S05]  /*02e0*/  @P0 BRA `(.L_x_392) ;  /* 0x0000000000980947 */ /* 0x00ffea0003800000 */
[----:B------:R-:W-:-:S04]  /*02f0*/  IMAD R17, R2, 0x2, R13 ;  /* 0x0000000202117824 */ /* 0x000fc800078e020d */
[C---:B------:R-:W-:Y:S02]  /*0300*/  VIADD R15, R17.reuse, 0x1 ;  /* 0x00000001110f7836 */ /* 0x040fe40000000000 */
[----:B------:R-:W-:-:S04]  /*0310*/  IMAD.WIDE.U32 R16, R17, 0x4, R20 ;  /* 0x0000000411107825 */ /* 0x000fc800078e0014 */
[----:B------:R-:W-:Y:S02]  /*0320*/  IMAD.WIDE.U32 R14, R15, 0x4, R20 ;  /* 0x000000040f0e7825 */ /* 0x000fe400078e0014 */
[----:B------:R-:W2:Y:S04]  /*0330*/  LDG.E.CONSTANT R17, desc[UR8][R16.64] ;  /* 0x0000000810117981 */ /* 0x000ea8000c1e9900 */
[----:B------:R-:W3:Y:S01]  /*0340*/  LDG.E.CONSTANT R15, desc[UR8][R14.64] ;  /* 0x000000080e0f7981 */ /* 0x000ee2000c1e9900 */
[----:B------:R-:W-:Y:S05]  /*0350*/  WARPSYNC.ALL ;  /* 0x0000000000007948 */ /* 0x000fea0003800000 */
[----:B------:R-:W-:Y:S01]  /*0360*/  VIADD R13, R13, 0x7fc ;  /* 0x000007fc0d0d7836 */ /* 0x000fe20000000000 */
[----:B--2---:R-:W-:Y:S04]  /*0370*/  STS [R12], R17 ;  /* 0x000000110c007388 */ /* 0x004fe80000000800 */
[----:B---3--:R-:W-:Y:S01]  /*0380*/  STS [R12+0xff8], R15 ;  /* 0x000ff80f0c007388 */ /* 0x008fe20000000800 */
[----:B------:R-:W-:Y:S06]  /*0390*/  BAR.SYNC.DEFER_BLOCKING 0x0 ;  /* 0x0000000000007b1d */ /* 0x000fec0000010000 */
[----:B------:R-:W0:Y:S04]  /*03a0*/  LDS R23, [R8+0xff8] ;  /* 0x000ff80008177984 */ /* 0x000e280000000800 */
[----:B------:R-:W1:Y:S01]  /*03b0*/  LDS R22, [R8] ;  /* 0x0000000008167984 */ /* 0x000e620000000800 */
[----:B0-----:R-:W-:-:S02]  /*03c0*/  SHF.R.U32.HI R24, RZ, 0x8, R23 ;  /* 0x00000008ff187819 */ /* 0x001fc40000011617 */
[C---:B------:R-:W-:Y:S02]  /*03d0*/  LOP3.LUT R25, R23.reuse, 0xffff, RZ, 0xc0, !PT ;  /* 0x0000ffff17197812 */ /* 0x040fe400078ec0ff */
[----:B------:R-:W-:Y:S02]  /*03e0*/  LOP3.LUT R24, R24, 0xff00, RZ, 0xc0, !PT ;  /* 0x0000ff0018187812 */ /* 0x000fe400078ec0ff */
[----:B-1----:R-:W-:Y:S02]  /*03f0*/  SHF.R.U32.HI R17, RZ, 0x8, R22 ;  /* 0x00000008ff117819 */ /* 0x002fe40000011616 */
[C---:B------:R-:W-:Y:S01]  /*0400*/  LEA.HI R24, R23.reuse, R24, RZ, 0x8 ;  /* 0x0000001817187211 */ /* 0x040fe200078f40ff */
[----:B------:R-:W-:Y:S01]  /*0410*/  IMAD.SHL.U32 R23, R23, 0x100, RZ ;  /* 0x0000010017177824 */ /* 0x000fe200078e00ff */
[----:B------:R-:W-:Y:S01]  /*0420*/  SHF.R.U32.HI R16, RZ, 0x8, R25 ;  /* 0x00000008ff107819 */ /* 0x000fe20000011619 */
[----:B------:R-:W-:Y:S01]  /*0430*/  IMAD.IADD R25, R3, 0x1, R10 ;  /* 0x0000000103197824 */ /* 0x000fe200078e020a */
[----:B------:R-:W-:Y:S01]  /*0440*/  LOP3.LUT R17, R17, 0xff00, RZ, 0xc0, !PT ;  /* 0x0000ff0011117812 */ /* 0x000fe200078ec0ff */
[----:B------:R0:W-:Y:S01]  /*0450*/  I2F.S16 R14, R24 ;  /* 0x00000018000e7306 */ /* 0x0001e20000101400 */
[----:B------:R-:W-:Y:S01]  /*0460*/  LOP3.LUT R15, R23, R16, RZ, 0xfc, !PT ;  /* 0x00000010170f7212 */ /* 0x000fe200078efcff */
[----:B------:R-:W-:Y:S01]  /*0470*/  VIADD R10, R10, 0x92 ;  /* 0x000000920a0a7836 */ /* 0x000fe20000000000 */
[----:B------:R-:W-:-:S02]  /*0480*/  LOP3.LUT R23, R22, 0xffff, RZ, 0xc0, !PT ;  /* 0x0000ffff16177812 */ /* 0x000fc400078ec0ff */
[C---:B------:R-:W-:Y:S01]  /*0490*/  LEA.HI R16, R22.reuse, R17, RZ, 0x8 ;  /* 0x0000001116107211 */ /* 0x040fe200078f40ff */
[----:B------:R-:W-:Y:S01]  /*04a0*/  IMAD.SHL.U32 R22, R22, 0x100, RZ ;  /* 0x0000010016167824 */ /* 0x000fe200078e00ff */
[----:B------:R-:W-:Y:S01]  /*04b0*/  SHF.R.U32.HI R17, RZ, 0x8, R23 ;  /* 0x00000008ff117819 */ /* 0x000fe20000011617 */
[----:B------:R-:W1:Y:S01]  /*04c0*/  I2F.S16 R15, R15 ;  /* 0x0000000f000f7306 */ /* 0x000e620000101400 */
[----:B0-----:R-:W-:Y:S02]  /*04d0*/  IMAD.WIDE R24, R25, 0x8, R18 ;  /* 0x0000000819187825 */ /* 0x001fe400078e0212 */
[----:B------:R-:W-:Y:S02]  /*04e0*/  LOP3.LUT R17, R22, R17, RZ, 0xfc, !PT ;  /* 0x0000001116117212 */ /* 0x000fe400078efcff */
[----:B------:R-:W-:-:S03]  /*04f0*/  IADD3 R22, P0, PT, R24, 0x3000000, RZ ;  /* 0x0300000018167810 */ /* 0x000fc60007f1e0ff */
[----:B------:R-:W-:Y:S02]  /*0500*/  I2F.S16 R16, R16 ;  /* 0x0000001000107306 */ /* 0x000fe40000101400 */
[----:B------:R-:W-:Y:S01]  /*0510*/  IMAD.X R23, RZ, RZ, R25, P0 ;  /* 0x000000ffff177224 */ /* 0x000fe200000e0619 */
[----:B-1----:R0:W-:Y:S05]  /*0520*/  STG.E.64 desc[UR8][R24.64], R14 ;  /* 0x0000000e18007986 */ /* 0x0021ea000c101b08 */
[----:B------:R-:W1:Y:S02]  /*0530*/  I2F.S16 R17, R17 ;  /* 0x0000001100117306 */ /* 0x000e640000101400 */
[----:B-1----:R0:W-:Y:S02]  /*0540*/  STG.E.64 desc[UR8][R22.64+-0x600000], R16 ;  /* 0xa000001016007986 */ /* 0x0021e4000c101b08 */
.L_x_392:
[----:B------:R-:W-:Y:S05]  /*0550*/  @!P1 EXIT ;  /* 0x000000000000994d */ /* 0x000fea0003800000 */
[-C--:B------:R-:W-:Y:S02]  /*0560*/  ISETP.GE.U32.AND P2, PT, R11, R6.reuse, PT ;  /* 0x000000060b00720c */ /* 0x080fe40003f46070 */
[-C--:B------:R-:W-:Y:S02]  /*0570*/  ISETP.GE.U32.AND P0, PT, R7, R6.reuse, PT ;  /* 0x000000060700720c */ /* 0x080fe40003f06070 */
[----:B------:R-:W-:-:S09]  /*0580*/  ISETP.GE.U32.AND P1, PT, R9, R6, PT ;  /* 0x000000060900720c */ /* 0x000fd20003f26070 */
[----:B------:R-:W-:Y:S05]  /*0590*/  @P2 BRA `(.L_x_393) ;  /* 0x0000000000982947 */ /* 0x000fea0003800000 */
[----:B0-----:R-:W-:-:S04]  /*05a0*/  IMAD R17, R2, 0x2, R13 ;  /* 0x0000000202117824 */ /* 0x001fc800078e020d */
        /* <DEDUP_REMOVED lines=12> */
[----:B0-----:R-:W-:Y:S01]  /*0670*/  SHF.R.U32.HI R24, RZ, 0x8, R23 ;  /* 0x00000008ff187819 */ /* 0x001fe20000011617 */
[C---:B------:R-:W-:Y:S01]  /*0680*/  IMAD.SHL.U32 R16, R23.reuse, 0x100, RZ ;  /* 0x0000010017107824 */ /* 0x040fe200078e00ff */
[----:B------:R-:W-:-:S02]  /*0690*/  LOP3.LUT R25, R23, 0xffff, RZ, 0xc0, !PT ;  /* 0x0000ffff17197812 */ /* 0x000fc400078ec0ff */
[----:B-1----:R-:W-:Y:S02]  /*06a0*/  SHF.R.U32.HI R17, RZ, 0x8, R22 ;  /* 0x00000008ff117819 */ /* 0x002fe40000011616 */
[----:B------:R-:W-:Y:S02]  /*06b0*/  LOP3.LUT R24, R24, 0xff00, RZ, 0xc0, !PT ;  /* 0x0000ff0018187812 */ /* 0x000fe400078ec0ff */
[----:B------:R-:W-:Y:S01]  /*06c0*/  SHF.R.U32.HI R15, RZ, 0x8, R25 ;  /* 0x00000008ff0f7819 */ /* 0x000fe20000011619 */
[----:B------:R-:W-:Y:S01]  /*06d0*/  IMAD.IADD R25, R3, 0x1, R10 ;  /* 0x0000000103197824 */ /* 0x000fe200078e020a */
[----:B------:R-:W-:Y:S01]  /*06e0*/  LOP3.LUT R17, R17, 0xff00, RZ, 0xc0, !PT ;  /* 0x0000ff0011117812 */ /* 0x000fe200078ec0ff */
[----:B------:R-:W-:Y:S01]  /*06f0*/  VIADD R10, R10, 0x92 ;  /* 0x000000920a0a7836 */ /* 0x000fe20000000000 */
[----:B------:R-:W-:Y:S02]  /*0700*/  LEA.HI R24, R23, R24, RZ, 0x8 ;  /* 0x0000001817187211 */ /* 0x000fe400078f40ff */
[----:B------:R-:W-:-:S02]  /*0710*/  LOP3.LUT R23, R22, 0xffff, RZ, 0xc0, !PT ;  /* 0x0000ffff16177812 */ /* 0x000fc400078ec0ff */
[----:B------:R-:W-:Y:S01]  /*0720*/  LOP3.LUT R15, R16, R15, RZ, 0xfc, !PT ;  /* 0x0000000f100f7212 */ /* 0x000fe200078efcff */
[----:B------:R0:W-:Y:S01]  /*0730*/  I2F.S16 R14, R24 ;  /* 0x00000018000e7306 */ /* 0x0001e20000101400 */
[C---:B------:R-:W-:Y:S01]  /*0740*/  LEA.HI R16, R22.reuse, R17, RZ, 0x8 ;  /* 0x0000001116107211 */ /* 0x040fe200078f40ff */
[----:B------:R-:W-:Y:S01]  /*0750*/  IMAD.SHL.U32 R22, R22, 0x100, RZ ;  /* 0x0000010016167824 */ /* 0x000fe200078e00ff */
[----:B------:R-:W-:-:S04]  /*0760*/  SHF.R.U32.HI R17, RZ, 0x8, R23 ;  /* 0x00000008ff117819 */ /* 0x000fc80000011617 */
[----:B------:R-:W-:Y:S01]  /*0770*/  LOP3.LUT R17, R22, R17, RZ, 0xfc, !PT ;  /* 0x0000001116117212 */ /* 0x000fe200078efcff */
[----:B------:R-:W1:Y:S01]  /*0780*/  I2F.S16 R15, R15 ;  /* 0x0000000f000f7306 */ /* 0x000e620000101400 */
[----:B0-----:R-:W-:-:S03]  /*0790*/  IMAD.WIDE R24, R25, 0x8, R18 ;  /* 0x0000000819187825 */ /* 0x001fc600078e0212 */
[----:B------:R-:W-:-:S04]  /*07a0*/  IADD3 R22, P2, PT, R24, 0x3000000, RZ ;  /* 0x0300000018167810 */ /* 0x000fc80007f5e0ff */
[----:B------:R-:W-:Y:S01]  /*07b0*/  I2F.S16 R16, R16 ;  /* 0x0000001000107306 */ /* 0x000fe20000101400 */
[----:B------:R-:W-:Y:S01]  /*07c0*/  IMAD.X R23, RZ, RZ, R25, P2 ;  /* 0x000000ffff177224 */ /* 0x000fe200010e0619 */
[----:B-1----:R1:W-:Y:S06]  /*07d0*/  STG.E.64 desc[UR8][R24.64], R14 ;  /* 0x0000000e18007986 */ /* 0x0023ec000c101b08 */
[----:B------:R-:W0:Y:S02]  /*07e0*/  I2F.S16 R17, R17 ;  /* 0x0000001100117306 */ /* 0x000e240000101400 */
[----:B0-----:R1:W-:Y:S02]  /*07f0*/  STG.E.64 desc[UR8][R22.64+-0x600000], R16 ;  /* 0xa000001016007986 */ /* 0x0013e4000c101b08 */
.L_x_393:
[----:B------:R-:W-:Y:S05]  /*0800*/  @P0 BRA `(.L_x_394) ;  /* 0x0000000000980947 */ /* 0x000fea0003800000 */
[----:B01----:R-:W-:-:S04]  /*0810*/  IMAD R17, R2, 0x2, R13 ;  /* 0x0000000202117824 */ /* 0x003fc800078e020d */
        /* <DEDUP_REMOVED lines=37> */
.L_x_394:
[----:B------:R-:W-:Y:S05]  /*0a70*/  @P1 BRA `(.L_x_395) ;  /* 0x0000000000981947 */ /* 0x000fea0003800000 */
[----:B012---:R-:W-:-:S04]  /*0a80*/  IMAD R17, R2, 0x2, R13 ;  /* 0x0000000202117824 */ /* 0x007fc800078e020d */
        /* <DEDUP_REMOVED lines=37> */
.L_x_395:
[----:B------:R-:W-:Y:S02]  /*0ce0*/  VIADD R4, R4, 0x4 ;  /* 0x0000000404047836 */ /* 0x000fe40000000000 */
[C---:B------:R-:W-:Y:S02]  /*0cf0*/  IMAD R11, R0.reuse, 0x4, R11 ;  /* 0x00000004000b7824 */ /* 0x040fe400078e020b */
[C---:B------:R-:W-:Y:S02]  /*0d00*/  IMAD R7, R0.reuse, 0x4, R7 ;  /* 0x0000000400077824 */ /* 0x040fe400078e0207 */
[C---:B------:R-:W-:Y:S02]  /*0d10*/  IMAD R9, R0.reuse, 0x4, R9 ;  /* 0x0000000400097824 */ /* 0x040fe400078e0209 */
[----:B------:R-:W-:Y:S01]  /*0d20*/  IMAD R5, R0, 0x4, R5 ;  /* 0x0000000400057824 */ /* 0x000fe200078e0205 */
[----:B------:R-:W-:Y:S06]  /*0d30*/  BRA `(.L_x_396) ;  /* 0xfffffff400607947 */ /* 0x000fec000383ffff */
.L_x_397:
        /* <DEDUP_REMOVED lines=12> */
.L_x_429:


//--------------------- .text._Z15unpack_new_int2P4int2P6float2 --------------------------
	.section	.text._Z15unpack_new_int2P4int2P6float2,"ax",@progbits
	.align	128
        .global         _Z15unpack_new_int2P4int2P6float2
        .type           _Z15unpack_new_int2P4int2P6float2,@function
        .size           _Z15unpack_new_int2P4int2P6float2,(.L_x_430 - _Z15unpack_new_int2P4int2P6float2)
        .other          _Z15unpack_new_int2P4int2P6float2,@"STO_CUDA_ENTRY STV_DEFAULT"
_Z15unpack_new_int2P4int2P6float2:
.text._Z15unpack_new_int2P4int2P6float2:
[----:B------:R-:W-:Y:S01]  /*0000*/  LDC R1, c[0x0][0x37c] ;  /* 0x0000df00ff017b82 */ /* 0x000fe20000000800 */
[----:B------:R-:W0:Y:S07]  /*0010*/  S2R R0, SR_TID.X ;  /* 0x0000000000007919 */ /* 0x000e2e0000002100 */
[----:B------:R-:W1:Y:S01]  /*0020*/  LDC R2, c[0x0][0x360] ;  /* 0x0000d800ff027b82 */ /* 0x000e620000000800 */
[----:B------:R-:W-:Y:S01]  /*0030*/  UMOV UR5, 0x400 ;  /* 0x0000040000057882 */ /* 0x000fe20000000000 */
[----:B------:R-:W2:Y:S06]  /*0040*/  LDCU.64 UR8, c[0x0][0x358] ;  /* 0x00006b00ff0877ac */ /* 0x000eac0008000a00 */
[----:B------:R-:W3:Y:S08]  /*0050*/  S2UR UR4, SR_CTAID.X ;  /* 0x00000000000479c3 */ /* 0x000ef00000002500 */
[----:B------:R-:W4:Y:S08]  /*0060*/  S2UR UR6, SR_CgaCtaId ;  /* 0x00000000000679c3 */ /* 0x000f300000008800 */
[----:B------:R-:W5:Y:S01]  /*0070*/  LDC.64 R24, c[0x0][0x380] ;  /* 0x0000e000ff187b82 */ /* 0x000f620000000a00 */
[----:B0-----:R-:W-:Y:S01]  /*0080*/  LOP3.LUT R4, R0, 0xffff, RZ, 0xc0, !PT ;  /* 0x0000ffff00047812 */ /* 0x001fe200078ec0ff */
[----:B-1----:R-:W-:Y:S01]  /*0090*/  IMAD.IADD R13, R2, 0x1, R0 ;  /* 0x00000001020d7824 */ /* 0x002fe200078e0200 */
[----:B---3--:R-:W-:Y:S01]  /*00a0*/  UIMAD UR4, UR4, 0x1c000, URZ ;  /* 0x0001c000040478a4 */ /* 0x008fe2000f8e02ff */
[----:B------:R-:W-:-:S02]  /*00b0*/  IMAD.SHL.U32 R3, R0, 0x80, RZ ;  /* 0x0000008000037824 */ /* 0x000fc400078e00ff */
[----:B------:R-:W-:Y:S01]  /*00c0*/  IMAD R4, R4, 0x2493, RZ ;  /* 0x0000249304047824 */ /* 0x000fe200078e02ff */
[C---:B------:R-:W-:Y:S01]  /*00d0*/  LOP3.LUT R5, R13.reuse, 0xffff, RZ, 0xc0, !PT ;  /* 0x0000ffff0d057812 */ /* 0x040fe200078ec0ff */
[----:B------:R-:W-:Y:S01]  /*00e0*/  IMAD.IADD R11, R13, 0x1, R2 ;  /* 0x000000010d0b7824 */ /* 0x000fe200078e0202 */
[----:B------:R-:W-:Y:S01]  /*00f0*/  PRMT R6, R3, 0x9910, RZ ;  /* 0x0000991003067816 */ /* 0x000fe200000000ff */
[----:B----4-:R-:W-:Y:S01]  /*0100*/  ULEA UR5, UR6, UR5, 0x18 ;  /* 0x0000000506057291 */ /* 0x010fe2000f8ec0ff */
[----:B------:R-:W-:Y:S01]  /*0110*/  SHF.R.U32.HI R3, RZ, 0x10, R4 ;  /* 0x00000010ff037819 */ /* 0x000fe20000011604 */
[----:B------:R-:W-:Y:S01]  /*0120*/  IMAD R5, R5, 0x2493, RZ ;  /* 0x0000249305057824 */ /* 0x000fe200078e02ff */
[C---:B------:R-:W-:Y:S01]  /*0130*/  LOP3.LUT R8, R11.reuse, 0xffff, RZ, 0xc0, !PT ;  /* 0x0000ffff0b087812 */ /* 0x040fe200078ec0ff */
[----:B------:R-:W-:Y:S01]  /*0140*/  IMAD.IADD R7, R11, 0x1, R2 ;  /* 0x000000010b077824 */ /* 0x000fe200078e0202 */
[----:B------:R-:W-:Y:S01]  /*0150*/  PRMT R4, R3, 0x9910, RZ ;  /* 0x0000991003047816 */ /* 0x000fe200000000ff */
[----:B------:R-:W-:Y:S01]  /*0160*/  IMAD.MOV.U32 R3, RZ, RZ, R6 ;  /* 0x000000ffff037224 */ /* 0x000fe200078e0006 */
[----:B------:R-:W-:Y:S01]  /*0170*/  SHF.R.U32.HI R6, RZ, 0x10, R5 ;  /* 0x00000010ff067819 */ /* 0x000fe20000011605 */
[----:B------:R-:W-:Y:S01]  /*0180*/  IMAD R8, R8, 0x2493, RZ ;  /* 0x0000249308087824 */ /* 0x000fe200078e02ff */
[----:B------:R-:W-:Y:S01]  /*0190*/  LOP3.LUT R9, R7, 0xffff, RZ, 0xc0, !PT ;  /* 0x0000ffff07097812 */ /* 0x000fe200078ec0ff */
[----:B------:R-:W-:Y:S01]  /*01a0*/  IMAD R3, R4, -0x37f, R3 ;  /* 0xfffffc8104037824 */ /* 0x000fe200078e0203 */
[----:B------:R-:W-:Y:S01]  /*01b0*/  LOP3.LUT R21, R0, UR4, RZ, 0xfc, !PT ;  /* 0x0000000400157c12 */ /* 0x000fe2000f8efcff */
[----:B------:R-:W-:Y:S01]  /*01c0*/  IMAD.MOV R10, RZ, RZ, -R6 ;  /* 0x000000ffff0a7224 */ /* 0x000fe200078e0a06 */
[----:B------:R-:W-:Y:S01]  /*01d0*/  SHF.R.U32.HI R12, RZ, 0x10, R8 ;  /* 0x00000010ff0c7819 */ /* 0x000fe20000011608 */
[----:B------:R-:W-:Y:S01]  /*01e0*/  IMAD R5, R9, 0x2493, RZ ;  /* 0x0000249309057824 */ /* 0x000fe200078e02ff */
[----:B------:R-:W-:Y:S01]  /*01f0*/  UMOV UR4, 0x540000 ;  /* 0x0054000000047882 */ /* 0x000fe20000000000 */
[----:B------:R-:W-:Y:S01]  /*0200*/  IMAD.IADD R9, R7, 0x1, R2 ;  /* 0x0000000107097824 */ /* 0x000fe200078e0202 */
[----:B------:R-:W-:Y:S01]  /*0210*/  PRMT R8, R10, 0x7710, RZ ;  /* 0x000077100a087816 */ /* 0x000fe200000000ff */
[----:B------:R-:W-:Y:S01]  /*0220*/  IMAD.MOV R10, RZ, RZ, -R12 ;  /* 0x000000ffff0a7224 */ /* 0x000fe200078e0a0c */
[----:B------:R-:W-:Y:S01]  /*0230*/  SHF.R.U32.HI R4, RZ, 0x10, R5 ;  /* 0x00000010ff047819 */ /* 0x000fe20000011605 */
[C---:B------:R-:W-:Y:S01]  /*0240*/  IMAD.IADD R5, R9.reuse, 0x1, R2 ;  /* 0x0000000109057824 */ /* 0x040fe200078e0202 */
[----:B------:R-:W-:Y:S01]  /*0250*/  LOP3.LUT R16, R9, 0xffff, RZ, 0xc0, !PT ;  /* 0x0000ffff09107812 */ /* 0x000fe200078ec0ff */
[----:B------:R-:W-:Y:S01]  /*0260*/  IMAD.IADD R8, R13, 0x1, R8 ;  /* 0x000000010d087824 */ /* 0x000fe200078e0208 */
[----:B------:R-:W-:Y:S01]  /*0270*/  PRMT R10, R10, 0x7710, RZ ;  /* 0x000077100a0a7816 */ /* 0x000fe200000000ff */
[----:B------:R-:W-:Y:S01]  /*0280*/  IMAD.MOV R14, RZ, RZ, -R4 ;  /* 0x000000ffff0e7224 */ /* 0x000fe200078e0a04 */
[----:B------:R-:W-:Y:S01]  /*0290*/  LOP3.LUT R17, R5, 0xffff, RZ, 0xc0, !PT ;  /* 0x0000ffff05117812 */ /* 0x000fe200078ec0ff */
[----:B-----5:R-:W-:Y:S01]  /*02a0*/  IMAD.WIDE.U32 R26, R2, 0x30, R24 ;  /* 0x00000030021a7825 */ /* 0x020fe200078e0018 */
[----:B------:R-:W-:-:S02]  /*02b0*/  LOP3.LUT R15, R8, 0xffff, RZ, 0xc0, !PT ;  /* 0x0000ffff080f7812 */ /* 0x000fc400078ec0ff */
[----:B------:R-:W-:Y:S01]  /*02c0*/  PRMT R14, R14, 0x7710, RZ ;  /* 0x000077100e0e7816 */ /* 0x000fe200000000ff */
[----:B------:R-:W-:Y:S01]  /*02d0*/  IMAD.IADD R8, R11, 0x1, R10 ;  /* 0x000000010b087824 */ /* 0x000fe200078e020a */
[----:B------:R-:W-:-:S03]  /*02e0*/  LEA.HI R6, R15, R6, RZ, 0x1f ;  /* 0x000000060f067211 */ /* 0x000fc600078ff8ff */
[----:B------:R-:W-:Y:S01]  /*02f0*/  IMAD.IADD R10, R7, 0x1, R14 ;  /* 0x00000001070a7824 */ /* 0x000fe200078e020e */
[----:B------:R-:W-:Y:S01]  /*0300*/  LOP3.LUT R15, R8, 0xffff, RZ, 0xc0, !PT ;  /* 0x0000ffff080f7812 */ /* 0x000fe200078ec0ff */
[----:B------:R-:W-:Y:S01]  /*0310*/  IMAD R8, R16, 0x2493, RZ ;  /* 0x0000249310087824 */ /* 0x000fe200078e02ff */
[----:B------:R-:W-:Y:S01]  /*0320*/  LOP3.LUT R6, R6, 0xffff, RZ, 0xc0, !PT ;  /* 0x0000ffff06067812 */ /* 0x000fe200078ec0ff */
[----:B------:R-:W-:Y:S01]  /*0330*/  IMAD.SHL.U32 R14, R13, 0x80, RZ ;  /* 0x000000800d0e7824 */ /* 0x000fe200078e00ff */
[----:B------:R-:W-:Y:S01]  /*0340*/  LEA.HI R12, R15, R12, RZ, 0x1f ;  /* 0x0000000c0f0c7211 */ /* 0x000fe200078ff8ff */
[----:B------:R-:W-:Y:S01]  /*0350*/  IMAD R16, R17, 0x2493, RZ ;  /* 0x0000249311107824 */ /* 0x000fe200078e02ff */
[----:B------:R-:W-:Y:S02]  /*0360*/  SHF.R.U32.HI R8, RZ, 0x10, R8 ;  /* 0x00000010ff087819 */ /* 0x000fe40000011608 */
[----:B------:R-:W-:Y:S02]  /*0370*/  PRMT R18, R14, 0x9910, RZ ;  /* 0x000099100e127816 */ /* 0x000fe400000000ff */
[----:B------:R-:W-:Y:S01]  /*0380*/  LOP3.LUT R17, R10, 0xffff, RZ, 0xc0, !PT ;  /* 0x0000ffff0a117812 */ /* 0x000fe200078ec0ff */
[----:B------:R-:W-:Y:S01]  /*0390*/  IMAD.MOV R14, RZ, RZ, -R8 ;  /* 0x000000ffff0e7224 */ /* 0x000fe200078e0a08 */
[----:B------:R-:W-:-:S02]  /*03a0*/  SHF.R.U32.HI R10, RZ, 0x10, R16 ;  /* 0x00000010ff0a7819 */ /* 0x000fc40000011610 */
[----:B------:R-:W-:Y:S01]  /*03b0*/  LEA.HI R13, R17, R4, RZ, 0x1f ;  /* 0x00000004110d7211 */ /* 0x000fe200078ff8ff */
[----:B------:R-:W-:Y:S01]  /*03c0*/  IMAD.IADD R4, R5, 0x1, R2 ;  /* 0x0000000105047824 */ /* 0x000fe200078e0202 */
[----:B------:R-:W-:Y:S01]  /*03d0*/  PRMT R14, R14, 0x7710, RZ ;  /* 0x000077100e0e7816 */ /* 0x000fe200000000ff */
[----:B------:R-:W-:Y:S01]  /*03e0*/  IMAD.MOV R16, RZ, RZ, -R10 ;  /* 0x000000ffff107224 */ /* 0x000fe200078e0a0a */
[----:B------:R-:W-:Y:S02]  /*03f0*/  SHF.R.U32.HI R6, RZ, 0x2, R6 ;  /* 0x00000002ff067819 */ /* 0x000fe40000011606 */
[----:B------:R-:W-:Y:S01]  /*0400*/  LOP3.LUT R17, R4, 0xffff, RZ, 0xc0, !PT ;  /* 0x0000ffff04117812 */ /* 0x000fe200078ec0ff */
[----:B------:R-:W-:Y:S01]  /*0410*/  IMAD.IADD R15, R9, 0x1, R14 ;  /* 0x00000001090f7824 */ /* 0x000fe200078e020e */
[----:B------:R-:W-:Y:S01]  /*0420*/  PRMT R16, R16, 0x7710, RZ ;  /* 0x0000771010107816 */ /* 0x000fe200000000ff */
[----:B------:R-:W-:Y:S01]  /*0430*/  IMAD.MOV.U32 R14, RZ, RZ, R18 ;  /* 0x000000ffff0e7224 */ /* 0x000fe200078e0012 */
[----:B------:R-:W-:Y:S01]  /*0440*/  PRMT R18, R6, 0x9910, RZ ;  /* 0x0000991006127816 */ /* 0x000fe200000000ff */
[----:B------:R-:W-:Y:S01]  /*0450*/  IMAD R6, R17, 0x2493, RZ ;  /* 0x0000249311067824 */ /* 0x000fe200078e02ff */
[----:B------:R-:W-:Y:S01]  /*0460*/  LOP3.LUT R15, R15, 0xffff, RZ, 0xc0, !PT ;  /* 0x0000ffff0f0f7812 */ /* 0x000fe200078ec0ff */
[----:B------:R-:W-:Y:S01]  /*0470*/  IMAD.IADD R16, R5, 0x1, R16 ;  /* 0x0000000105107824 */ /* 0x000fe200078e0210 */
[----:B------:R-:W-:Y:S01]  /*0480*/  LOP3.LUT R13, R13, 0xffff, RZ, 0xc0, !PT ;  /* 0x0000ffff0d0d7812 */ /* 0x000fe200078ec0ff */
[----:B------:R-:W-:Y:S01]  /*0490*/  IMAD.MOV.U32 R17, RZ, RZ, R18 ;  /* 0x000000ffff117224 */ /* 0x000fe200078e0012 */
[----:B------:R-:W-:Y:S01]  /*04a0*/  LEA.HI R8, R15, R8, RZ, 0x1f ;  /* 0x000000080f087211 */ /* 0x000fe200078ff8ff */
[----:B------:R-:W-:Y:S01]  /*04b0*/  IMAD.SHL.U32 R15, R11, 0x80, RZ ;  /* 0x000000800b0f7824 */ /* 0x000fe200078e00ff */
[----:B------:R-:W-:Y:S01]  /*04c0*/  SHF.R.U32.HI R11, RZ, 0x10, R6 ;  /* 0x00000010ff0b7819 */ /* 0x000fe20000011606 */
[----:B------:R-:W-:Y:S01]  /*04d0*/  IMAD R6, R17, -0x37f, R14 ;  /* 0xfffffc8111067824 */ /* 0x000fe200078e020e */
[----:B------:R-:W-:Y:S01]  /*04e0*/  LOP3.LUT R19, R16, 0xffff, RZ, 0xc0, !PT ;  /* 0x0000ffff10137812 */ /* 0x000fe200078ec0ff */
[----:B------:R-:W-:Y:S01]  /*04f0*/  IMAD.SHL.U32 R14, R7, 0x80, RZ ;  /* 0x00000080070e7824 */ /* 0x000fe200078e00ff */
[----:B------:R-:W-:Y:S01]  /*0500*/  PRMT R15, R15, 0x9910, RZ ;  /* 0x000099100f0f7816 */ /* 0x000fe200000000ff */
[----:B------:R-:W-:Y:S01]  /*0510*/  IMAD.MOV R16, RZ, RZ, -R11 ;  /* 0x000000ffff107224 */ /* 0x000fe200078e0a0b */
[----:B------:R-:W-:-:S02]  /*0520*/  LOP3.LUT R7, R12, 0xffff, RZ, 0xc0, !PT ;  /* 0x0000ffff0c077812 */ /* 0x000fc400078ec0ff */
[----:B------:R-:W-:Y:S01]  /*0530*/  SHF.R.U32.HI R13, RZ, 0x2, R13 ;  /* 0x00000002ff0d7819 */ /* 0x000fe2000001160d */
[----:B------:R-:W-:Y:S01]  /*0540*/  IMAD.MOV.U32 R12, RZ, RZ, R15 ;  /* 0x000000ffff0c7224 */ /* 0x000fe200078e000f */
[----:B------:R-:W-:Y:S02]  /*0550*/  PRMT R15, R16, 0x7710, RZ ;  /* 0x00007710100f7816 */ /* 0x000fe400000000ff */
[----:B------:R-:W-:Y:S02]  /*0560*/  PRMT R16, R14, 0x9910, RZ ;  /* 0x000099100e107816 */ /* 0x000fe400000000ff */
[----:B------:R-:W-:Y:S01]  /*0570*/  SHF.R.U32.HI R7, RZ, 0x2, R7 ;  /* 0x00000002ff077819 */ /* 0x000fe20000011607 */
[----:B------:R-:W-:Y:S01]  /*0580*/  IMAD.IADD R14, R4, 0x1, R15 ;  /* 0x00000001040e7824 */ /* 0x000fe200078e020f */
[----:B------:R-:W-:Y:S01]  /*0590*/  PRMT R15, R13, 0x9910, RZ ;  /* 0x000099100d0f7816 */ /* 0x000fe200000000ff */
[----:B------:R-:W-:Y:S01]  /*05a0*/  IMAD.MOV.U32 R13, RZ, RZ, R16 ;  /* 0x000000ffff0d7224 */ /* 0x000fe200078e0010 */
[----:B------:R-:W-:-:S02]  /*05b0*/  PRMT R7, R7, 0x9910, RZ ;  /* 0x0000991007077816 */ /* 0x000fc400000000ff */
[----:B------:R-:W-:Y:S01]  /*05c0*/  LOP3.LUT R18, R14, 0xffff, RZ, 0xc0, !PT ;  /* 0x0000ffff0e127812 */ /* 0x000fe200078ec0ff */
[----:B------:R-:W-:Y:S01]  /*05d0*/  IMAD.MOV.U32 R16, RZ, RZ, R15 ;  /* 0x000000ffff107224 */ /* 0x000fe200078e000f */
[----:B------:R-:W-:Y:S01]  /*05e0*/  LEA.HI R10, R19, R10, RZ, 0x1f ;  /* 0x0000000a130a7211 */ /* 0x000fe200078ff8ff */
[----:B------:R-:W-:Y:S01]  /*05f0*/  IMAD R7, R7, -0x37f, R12 ;  /* 0xfffffc8107077824 */ /* 0x000fe200078e020c */
[----:B------:R-:W-:Y:S01]  /*0600*/  LEA.HI R15, R18, R11, RZ, 0x1f ;  /* 0x0000000b120f7211 */ /* 0x000fe200078ff8ff */
[----:B------:R-:W-:Y:S01]  /*0610*/  IMAD.SHL.U32 R11, R5, 0x80, RZ ;  /* 0x00000080050b7824 */ /* 0x000fe200078e00ff */
[----:B------:R-:W-:Y:S01]  /*0620*/  LOP3.LUT R8, R8, 0xffff, RZ, 0xc0, !PT ;  /* 0x0000ffff08087812 */ /* 0x000fe200078ec0ff */
[----:B------:R-:W-:Y:S01]  /*0630*/  IMAD.SHL.U32 R14, R9, 0x80, RZ ;  /* 0x00000080090e7824 */ /* 0x000fe200078e00ff */
[----:B------:R-:W-:Y:S01]  /*0640*/  LOP3.LUT R10, R10, 0xffff, RZ, 0xc0, !PT ;  /* 0x0000ffff0a0a7812 */ /* 0x000fe200078ec0ff */
[----:B------:R-:W-:Y:S01]  /*0650*/  IMAD R9, R16, -0x37f, R13 ;  /* 0xfffffc8110097824 */ /* 0x000fe200078e020d */
[----:B------:R-:W-:Y:S01]  /*0660*/  PRMT R12, R11, 0x9910, RZ ;  /* 0x000099100b0c7816 */ /* 0x000fe200000000ff */
[----:B------:R-:W-:Y:S01]  /*0670*/  IMAD.SHL.U32 R11, R4, 0x80, RZ ;  /* 0x00000080040b7824 */ /* 0x000fe200078e00ff */
[----:B------:R-:W-:-:S02]  /*0680*/  SHF.R.U32.HI R4, RZ, 0x2, R8 ;  /* 0x00000002ff047819 */ /* 0x000fc40000011608 */
[----:B------:R-:W-:Y:S02]  /*0690*/  LOP3.LUT R15, R15, 0xffff, RZ, 0xc0, !PT ;  /* 0x0000ffff0f0f7812 */ /* 0x000fe400078ec0ff */
[----:B------:R-:W-:Y:S01]  /*06a0*/  SHF.R.U32.HI R8, RZ, 0x2, R10 ;  /* 0x00000002ff087819 */ /* 0x000fe2000001160a */
[----:B------:R-:W-:Y:S01]  /*06b0*/  IMAD.MOV.U32 R10, RZ, RZ, R12 ;  /* 0x000000ffff0a7224 */ /* 0x000fe200078e000c */
[----:B------:R-:W-:Y:S02]  /*06c0*/  PRMT R12, R4, 0x9910, RZ ;  /* 0x00009910040c7816 */ /* 0x000fe400000000ff */
[----:B------:R-:W-:Y:S02]  /*06d0*/  SHF.R.U32.HI R4, RZ, 0x2, R15 ;  /* 0x00000002ff047819 */ /* 0x000fe4000001160f */
[----:B------:R-:W-:Y:S02]  /*06e0*/  PRMT R8, R8, 0x9910, RZ ;  /* 0x0000991008087816 */ /* 0x000fe400000000ff */
[----:B------:R-:W-:-:S02]  /*06f0*/  PRMT R14, R14, 0x9910, RZ ;  /* 0x000099100e0e7816 */ /* 0x000fc400000000ff */
[----:B------:R-:W-:Y:S01]  /*0700*/  PRMT R13, R11, 0x9910, RZ ;  /* 0x000099100b0d7816 */ /* 0x000fe200000000ff */
[----:B------:R-:W-:Y:S01]  /*0710*/  IMAD.MOV.U32 R11, RZ, RZ, R8 ;  /* 0x000000ffff0b7224 */ /* 0x000fe200078e0008 */
[----:B------:R-:W-:Y:S01]  /*0720*/  PRMT R4, R4, 0x9910, RZ ;  /* 0x0000991004047816 */ /* 0x000fe200000000ff */
[----:B------:R-:W-:Y:S01]  /*0730*/  IMAD.MOV.U32 R5, RZ, RZ, R14 ;  /* 0x000000ffff057224 */ /* 0x000fe200078e000e */
[----:B------:R-:W-:Y:S01]  /*0740*/  LOP3.LUT R9, R9, 0xffff, RZ, 0xc0, !PT ;  /* 0x0000ffff09097812 */ /* 0x000fe200078ec0ff */
[----:B------:R-:W-:Y:S01]  /*0750*/  IMAD.MOV.U32 R8, RZ, RZ, R13 ;  /* 0x000000ffff087224 */ /* 0x000fe200078e000d */
[----:B------:R-:W-:Y:S01]  /*0760*/  LOP3.LUT R6, R6, 0xffff, RZ, 0xc0, !PT ;  /* 0x0000ffff06067812 */ /* 0x000fe200078ec0ff */
[----:B------:R-:W-:Y:S01]  /*0770*/  IMAD.MOV.U32 R13, RZ, RZ, R4 ;  /* 0x000000ffff0d7224 */ /* 0x000fe200078e0004 */
[----:B------:R-:W-:Y:S01]  /*0780*/  LOP3.LUT R7, R7, 0xffff, RZ, 0xc0, !PT ;  /* 0x0000ffff07077812 */ /* 0x000fe200078ec0ff */
[----:B------:R-:W-:Y:S01]  /*0790*/  IMAD R4, R12, -0x37f, R5 ;  /* 0xfffffc810c047824 */ /* 0x000fe200078e0205 */
[----:B------:R-:W-:Y:S01]  /*07a0*/  LOP3.LUT R5, R3, 0xffff, RZ, 0xc0, !PT ;  /* 0x0000ffff03057812 */ /* 0x000fe200078ec0ff */
[----:B------:R-:W-:Y:S01]  /*07b0*/  IMAD R10, R11, -0x37f, R10 ;  /* 0xfffffc810b0a7824 */ /* 0x000fe200078e020a */
[----:B------:R-:W-:Y:S01]  /*07c0*/  LEA R6, R6, UR5, 0x3 ;  /* 0x0000000506067c11 */ /* 0x000fe2000f8e18ff */
[----:B------:R-:W-:Y:S01]  /*07d0*/  IMAD R8, R13, -0x37f, R8 ;  /* 0xfffffc810d087824 */ /* 0x000fe200078e0208 */
[----:B------:R-:W-:Y:S01]  /*07e0*/  LOP3.LUT R4, R4, 0xffff, RZ, 0xc0, !PT ;  /* 0x0000ffff04047812 */ /* 0x000fe200078ec0ff */
[----:B------:R-:W-:Y:S01]  /*07f0*/  VIADD R3, R21, 0x540000 ;  /* 0x0054000015037836 */ /* 0x000fe20000000000 */
[----:B------:R-:W-:-:S02]  /*0800*/  LOP3.LUT R10, R10, 0xffff, RZ, 0xc0, !PT ;  /* 0x0000ffff0a0a7812 */ /* 0x000fc400078ec0ff */
[----:B------:R-:W-:Y:S02]  /*0810*/  LOP3.LUT R11, R8, 0xffff, RZ, 0xc0, !PT ;  /* 0x0000ffff080b7812 */ /* 0x000fe400078ec0ff */
[----:B------:R-:W-:Y:S02]  /*0820*/  LEA R8, R9, UR5, 0x3 ;  /* 0x0000000509087c11 */ /* 0x000fe4000f8e18ff */
[----:B------:R-:W-:Y:S02]  /*0830*/  LEA R9, R4, UR5, 0x3 ;  /* 0x0000000504097c11 */ /* 0x000fe4000f8e18ff */
[----:B------:R-:W-:Y:S02]  /*0840*/  LEA R5, R5, UR5, 0x3 ;  /* 0x0000000505057c11 */ /* 0x000fe4000f8e18ff */
[----:B------:R-:W-:Y:S02]  /*0850*/  LEA R7, R7, UR5, 0x3 ;  /* 0x0000000507077c11 */ /* 0x000fe4000f8e18ff */
[----:B------:R-:W-:-:S02]  /*0860*/  LEA R20, R10, UR5, 0x3 ;  /* 0x000000050a147c11 */ /* 0x000fc4000f8e18ff */
[----:B--2---:R-:W-:-:S07]  /*0870*/  LEA R4, R11, UR5, 0x3 ;  /* 0x000000050b047c11 */ /* 0x004fce000f8e18ff */
.L_x_398:
[----:B-1----:R-:W-:-:S04]  /*0880*/  IMAD.WIDE.U32 R12, R2, 0x8, R24 ;  /* 0x00000008020c7825 */ /* 0x002fc800078e0018 */
[----:B------:R-:W-:-:S04]  /*0890*/  IMAD.WIDE R10, R21, 0x8, R24 ;  /* 0x00000008150a7825 */ /* 0x000fc800078e0218 */
[----:B------:R-:W-:Y:S02]  /*08a0*/  IMAD.WIDE R12, R21, 0x8, R12 ;  /* 0x00000008150c7825 */ /* 0x000fe400078e020c */
[----:B------:R-:W2:Y:S04]  /*08b0*/  LDG.E.64.CONSTANT R10, desc[UR8][R10.64] ;  /* 0x000000080a0a7981 */ /* 0x000ea8000c1e9b00 */
[----:B------:R-:W3:Y:S01]  /*08c0*/  LDG.E.64.CONSTANT R12, desc[UR8][R12.64] ;  /* 0x000000080c0c7981 */ /* 0x000ee2000c1e9b00 */
[----:B------:R-:W-:-:S04]  /*08d0*/  IMAD.WIDE.U32 R22, R2, 0x10, R24 ;  /* 0x0000001002167825 */ /* 0x000fc800078e0018 */
[----:B------:R-:W-:-:S04]  /*08e0*/  IMAD.WIDE.U32 R18, R2, 0x18, R24 ;  /* 0x0000001802127825 */ /* 0x000fc800078e0018 */
[----:B------:R-:W-:-:S04]  /*08f0*/  IMAD.WIDE.U32 R14, R2, 0x20, R24 ;  /* 0x00000020020e7825 */ /* 0x000fc800078e0018 */
[----:B------:R-:W-:-:S04]  /*0900*/  IMAD.WIDE.U32 R16, R2, 0x28, R24 ;  /* 0x0000002802107825 */ /* 0x000fc800078e0018 */
[----:B------:R-:W-:-:S04]  /*0910*/  IMAD.WIDE R14, R21, 0x8, R14 ;  /* 0x00000008150e7825 */ /* 0x000fc800078e020e */
[C---:B------:R-:W-:Y:S02]  /*0920*/  IMAD.WIDE R16, R21.reuse, 0x8, R16 ;  /* 0x0000000815107825 */ /* 0x040fe400078e0210 */
[----:B------:R-:W4:Y:S04]  /*0930*/  LDG.E.64.CONSTANT R14, desc[UR8][R14.64] ;  /* 0x000000080e0e7981 */ /* 0x000f28000c1e9b00 */
[----:B------:R-:W5:Y:S04]  /*0940*/  LDG.E.64.CONSTANT R16, desc[UR8][R16.64] ;  /* 0x0000000810107981 */ /* 0x000f68000c1e9b00 */
[----:B--2---:R0:W-:Y:S04]  /*0950*/  STS.64 [R5], R10 ;  /* 0x0000000a05007388 */ /* 0x0041e80000000a00 */
[----:B---3--:R1:W-:Y:S01]  /*0960*/  STS.64 [R6], R12 ;  /* 0x0000000c06007388 */ /* 0x0083e20000000a00 */
[----:B0-----:R-:W-:-:S04]  /*0970*/  IMAD.WIDE R10, R21, 0x8, R22 ;  /* 0x00000008150a7825 */ /* 0x001fc800078e0216 */
[C---:B-1----:R-:W-:Y:S02]  /*0980*/  IMAD.WIDE R12, R21.reuse, 0x8, R18 ;  /* 0x00000008150c7825 */ /* 0x042fe400078e0212 */
[----:B------:R-:W2:Y:S02]  /*0990*/  LDG.E.64.CONSTANT R10, desc[UR8][R10.64] ;  /* 0x000000080a0a7981 */ /* 0x000ea4000c1e9b00 */
[----:B------:R-:W-:Y:S02]  /*09a0*/  IMAD.WIDE R18, R21, 0x8, R26 ;  /* 0x0000000815127825 */ /* 0x000fe400078e021a */
[----:B------:R-:W3:Y:S04]  /*09b0*/  LDG.E.64.CONSTANT R12, desc[UR8][R12.64] ;  /* 0x000000080c0c7981 */ /* 0x000ee8000c1e9b00 */
[----:B------:R-:W5:Y:S01]  /*09c0*/  LDG.E.64.CONSTANT R18, desc[UR8][R18.64] ;  /* 0x0000000812127981 */ /* 0x000f62000c1e9b00 */
[----:B------:R-:W-:-:S03]  /*09d0*/  LEA R22, R0, UR5, 0x3 ;  /* 0x0000000500167c11 */ /* 0x000fc6000f8e18ff */
[----:B--2---:R-:W-:Y:S04]  /*09e0*/  STS.64 [R7], R10 ;  /* 0x0000000a07007388 */ /* 0x004fe80000000a00 */
[----:B---3--:R-:W-:Y:S04]  /*09f0*/  STS.64 [R8], R12 ;  /* 0x0000000c08007388 */ /* 0x008fe80000000a00 */
[----:B----4-:R-:W-:Y:S04]  /*0a00*/  STS.64 [R9], R14 ;  /* 0x0000000e09007388 */ /* 0x010fe80000000a00 */
[----:B-----5:R-:W-:Y:S04]  /*0a10*/  STS.64 [R20], R16 ;  /* 0x0000001014007388 */ /* 0x020fe80000000a00 */
[----:B------:R0:W-:Y:S01]  /*0a20*/  STS.64 [R4], R18 ;  /* 0x0000001204007388 */ /* 0x0001e20000000a00 */
[----:B------:R-:W-:Y:S08]  /*0a30*/  BAR.SYNC.DEFER_BLOCKING 0x0 ;  /* 0x0000000000007b1d */ /* 0x000ff00000010000 */
[----:B0-----:R-:W0:Y:S01]  /*0a40*/  LDC.64 R18, c[0x0][0x388] ;  /* 0x0000e200ff127b82 */ /* 0x001e220000000a00 */
[----:B------:R-:W1:Y:S04]  /*0a50*/  LDS.64 R14, [R22] ;  /* 0x00000000160e7984 */ /* 0x000e680000000a00 */
[----:B------:R-:W2:Y:S01]  /*0a60*/  LDS.64 R10, [R22+0x400] ;  /* 0x00040000160a7984 */ /* 0x000ea20000000a00 */
[----:B-1----:R-:W-:-:S04]  /*0a70*/  SHF.R.U32.HI R23, RZ, 0x8, R15 ;  /* 0x00000008ff177819 */ /* 0x002fc8000001160f */
[----:B------:R-:W-:Y:S02]  /*0a80*/  LOP3.LUT R28, R23, 0xff00, RZ, 0xc0, !PT ;  /* 0x0000ff00171c7812 */ /* 0x000fe400078ec0ff */
[C---:B------:R-:W-:Y:S02]  /*0a90*/  LOP3.LUT R23, R15.reuse, 0xffff, RZ, 0xc0, !PT ;  /* 0x0000ffff0f177812 */ /* 0x040fe400078ec0ff */
[C---:B------:R-:W-:Y:S01]  /*0aa0*/  LEA.HI R12, R15.reuse, R28, RZ, 0x8 ;  /* 0x0000001c0f0c7211 */ /* 0x040fe200078f40ff */
[----:B------:R-:W-:Y:S01]  /*0ab0*/  IMAD.SHL.U32 R28, R15, 0x100, RZ ;  /* 0x000001000f1c7824 */ /* 0x000fe200078e00ff */
[----:B------:R-:W-:Y:S02]  /*0ac0*/  SHF.R.U32.HI R15, RZ, 0x8, R14 ;  /* 0x00000008ff0f7819 */ /* 0x000fe4000001160e */
[----:B------:R-:W-:Y:S02]  /*0ad0*/  SHF.R.U32.HI R13, RZ, 0x8, R23 ;  /* 0x00000008ff0d7819 */ /* 0x000fe40000011617 */
[----:B------:R-:W-:-:S02]  /*0ae0*/  LOP3.LUT R15, R15, 0xff00, RZ, 0xc0, !PT ;  /* 0x0000ff000f0f7812 */ /* 0x000fc400078ec0ff */
[C---:B------:R-:W-:Y:S01]  /*0af0*/  LOP3.LUT R17, R14.reuse, 0xffff, RZ, 0xc0, !PT ;  /* 0x0000ffff0e117812 */ /* 0x040fe200078ec0ff */
[----:B------:R-:W-:Y:S01]  /*0b00*/  IMAD.SHL.U32 R16, R14, 0x100, RZ ;  /* 0x000001000e107824 */ /* 0x000fe200078e00ff */
[----:B------:R-:W-:Y:S02]  /*0b10*/  LOP3.LUT R13, R28, R13, RZ, 0xfc, !PT ;  /* 0x0000000d1c0d7212 */ /* 0x000fe400078efcff */
[----:B------:R-:W-:Y:S02]  /*0b20*/  LEA.HI R23, R14, R15, RZ, 0x8 ;  /* 0x0000000f0e177211 */ /* 0x000fe400078f40ff */
[----:B------:R-:W-:Y:S01]  /*0b30*/  SHF.R.U32.HI R15, RZ, 0x8, R17 ;  /* 0x00000008ff0f7819 */ /* 0x000fe20000011611 */
[----:B------:R-:W-:Y:S03]  /*0b40*/  I2F.S16 R12, R12 ;  /* 0x0000000c000c7306 */ /* 0x000fe60000101400 */
[----:B------:R-:W-:-:S05]  /*0b50*/  LOP3.LUT R15, R16, R15, RZ, 0xfc, !PT ;  /* 0x0000000f100f7212 */ /* 0x000fca00078efcff */
[----:B------:R-:W1:Y:S01]  /*0b60*/  I2F.S16 R13, R13 ;  /* 0x0000000d000d7306 */ /* 0x000e620000101400 */
[----:B------:R-:W-:-:S07]  /*0b70*/  VIADD R17, R3, 0xffac0000 ;  /* 0xffac000003117836 */ /* 0x000fce0000000000 */
[----:B------:R3:W-:Y:S01]  /*0b80*/  I2F.S16 R14, R23 ;  /* 0x00000017000e7306 */ /* 0x0007e20000101400 */
[----:B0-----:R-:W-:-:S07]  /*0b90*/  IMAD.WIDE.U32 R16, R17, 0x8, R18 ;  /* 0x0000000811107825 */ /* 0x001fce00078e0012 */
[----:B------:R-:W0:Y:S01]  /*0ba0*/  I2F.S16 R15, R15 ;  /* 0x0000000f000f7306 */ /* 0x000e220000101400 */
[----:B-1----:R1:W-:Y:S01]  /*0bb0*/  STG.E.64 desc[UR8][R16.64], R12 ;  /* 0x0000000c10007986 */ /* 0x0023e2000c101b08 */
[----:B--2---:R-:W-:Y:S02]  /*0bc0*/  SHF.R.U32.HI R28, RZ, 0x8, R11 ;  /* 0x00000008ff1c7819 */ /* 0x004fe4000001160b */
[C---:B------:R-:W-:Y:S02]  /*0bd0*/  LOP3.LUT R29, R11.reuse, 0xffff, RZ, 0xc0, !PT ;  /* 0x0000ffff0b1d7812 */ /* 0x040fe400078ec0ff */
[----:B------:R-:W-:Y:S01]  /*0be0*/  LOP3.LUT R28, R28, 0xff00, RZ, 0xc0, !PT ;  /* 0x0000ff001c1c7812 */ /* 0x000fe200078ec0ff */
[----:B---3--:R-:W-:Y:S02]  /*0bf0*/  IMAD.SHL.U32 R23, R11, 0x100, RZ ;  /* 0x000001000b177824 */ /* 0x008fe400078e00ff */
[----:B-1----:R-:W-:Y:S01]  /*0c00*/  IMAD.WIDE.U32 R12, R3, 0x8, R18 ;  /* 0x00000008030c7825 */ /* 0x002fe200078e0012 */
[----:B------:R-:W-:-:S04]  /*0c10*/  LEA.HI R28, R11, R28, RZ, 0x8 ;  /* 0x0000001c0b1c7211 */ /* 0x000fc800078f40ff */
[----:B0-----:R0:W-:Y:S01]  /*0c20*/  STG.E.64 desc[UR8][R12.64], R14 ;  /* 0x0000000e0c007986 */ /* 0x0011e2000c101b08 */
[----:B------:R-:W-:-:S03]  /*0c30*/  SHF.R.U32.HI R11, RZ, 0x8, R29 ;  /* 0x00000008ff0b7819 */ /* 0x000fc6000001161d */
[----:B------:R-:W1:Y:S01]  /*0c40*/  LDS.64 R12, [R22+0x800] ;  /* 0x00080000160c7984 */ /* 0x000e620000000a00 */
[----:B------:R-:W-:Y:S02]  /*0c50*/  LOP3.LUT R23, R23, R11, RZ, 0xfc, !PT ;  /* 0x0000000b17177212 */ /* 0x000fe400078efcff */
[----:B------:R-:W-:Y:S02]  /*0c60*/  SHF.R.U32.HI R11, RZ, 0x8, R10 ;  /* 0x00000008ff0b7819 */ /* 0x000fe4000001160a */
[C---:B------:R-:W-:Y:S02]  /*0c70*/  LOP3.LUT R17, R10.reuse, 0xffff, RZ, 0xc0, !PT ;  /* 0x0000ffff0a117812 */ /* 0x040fe400078ec0ff */
[----:B------:R-:W-:Y:S01]  /*0c80*/  LOP3.LUT R11, R11, 0xff00, RZ, 0xc0, !PT ;  /* 0x0000ff000b0b7812 */ /* 0x000fe200078ec0ff */
[----:B------:R-:W-:-:S03]  /*0c90*/  IMAD.SHL.U32 R16, R10, 0x100, RZ ;  /* 0x000001000a107824 */ /* 0x000fc600078e00ff */
[----:B------:R-:W-:Y:S02]  /*0ca0*/  LEA.HI R29, R10, R11, RZ, 0x8 ;  /* 0x0000000b0a1d7211 */ /* 0x000fe400078f40ff */
[----:B------:R-:W-:Y:S01]  /*0cb0*/  SHF.R.U32.HI R11, RZ, 0x8, R17 ;  /* 0x00000008ff0b7819 */ /* 0x000fe20000011611 */
[----:B0-----:R-:W-:Y:S03]  /*0cc0*/  I2F.S16 R14, R28 ;  /* 0x0000001c000e7306 */ /* 0x001fe60000101400 */
[----:B------:R-:W-:-:S05]  /*0cd0*/  LOP3.LUT R11, R16, R11, RZ, 0xfc, !PT ;  /* 0x0000000b100b7212 */ /* 0x000fca00078efcff */
[----:B------:R0:W2:Y:S01]  /*0ce0*/  I2F.S16 R15, R23 ;  /* 0x00000017000f7306 */ /* 0x0000a20000101400 */
[----:B------:R-:W-:-:S07]  /*0cf0*/  VIADD R17, R3, 0xffac4000 ;  /* 0xffac400003117836 */ /* 0x000fce0000000000 */
[----:B------:R1:W-:Y:S01]  /*0d00*/  I2F.S16 R10, R29 ;  /* 0x0000001d000a7306 */ /* 0x0003e20000101400 */
[----:B------:R-:W-:-:S07]  /*0d10*/  IMAD.WIDE.U32 R16, R17, 0x8, R18 ;  /* 0x0000000811107825 */ /* 0x000fce00078e0012 */
[----:B------:R-:W3:Y:S01]  /*0d20*/  I2F.S16 R11, R11 ;  /* 0x0000000b000b7306 */ /* 0x000ee20000101400 */
[----:B0-----:R-:W-:Y:S01]  /*0d30*/  VIADD R23, R3, 0x4000 ;  /* 0x0000400003177836 */ /* 0x001fe20000000000 */
[----:B--2---:R0:W-:Y:S01]  /*0d40*/  STG.E.64 desc[UR8][R16.64], R14 ;  /* 0x0000000e10007986 */ /* 0x0041e2000c101b08 */
[----:B-1----:R-:W-:Y:S02]  /*0d50*/  LOP3.LUT R29, R13, 0xffff, RZ, 0xc0, !PT ;  /* 0x0000ffff0d1d7812 */ /* 0x002fe400078ec0ff */
[----:B0-----:R-:W-:Y:S01]  /*0d60*/  IMAD.WIDE.U32 R14, R23, 0x8, R18 ;  /* 0x00000008170e7825 */ /* 0x001fe200078e0012 */
[----:B------:R-:W-:-:S04]  /*0d70*/  SHF.R.U32.HI R23, RZ, 0x8, R13 ;  /* 0x00000008ff177819 */ /* 0x000fc8000001160d */
[----:B---3--:R0:W-:Y:S01]  /*0d80*/  STG.E.64 desc[UR8][R14.64], R10 ;  /* 0x0000000a0e007986 */ /* 0x0081e2000c101b08 */
[----:B------:R-:W-:-:S03]  /*0d90*/  LOP3.LUT R28, R23, 0xff00, RZ, 0xc0, !PT ;  /* 0x0000ff00171c7812 */ /* 0x000fc600078ec0ff */
[----:B------:R-:W1:Y:S01]  /*0da0*/  LDS.64 R10, [R22+0xc00] ;  /* 0x000c0000160a7984 */ /* 0x000e620000000a00 */
[C---:B------:R-:W-:Y:S01]  /*0db0*/  LEA.HI R28, R13.reuse, R28, RZ, 0x8 ;  /* 0x0000001c0d1c7211 */ /* 0x040fe200078f40ff */
[----:B------:R-:W-:Y:S01]  /*0dc0*/  IMAD.SHL.U32 R23, R13, 0x100, RZ ;  /* 0x000001000d177824 */ /* 0x000fe200078e00ff */
[----:B------:R-:W-:-:S04]  /*0dd0*/  SHF.R.U32.HI R13, RZ, 0x8, R29 ;  /* 0x00000008ff0d7819 */ /* 0x000fc8000001161d */
        /* <DEDUP_REMOVED lines=10> */
[----:B------:R-:W-:-:S04]  /*0e80*/  VIADD R17, R3, 0xffac8000 ;  /* 0xffac800003117836 */ /* 0x000fc80000000000 */
[----:B------:R-:W-:-:S03]  /*0e90*/  IMAD.WIDE.U32 R16, R17, 0x8, R18 ;  /* 0x0000000811107825 */ /* 0x000fc600078e0012 */
[----:B------:R1:W-:Y:S01]  /*0ea0*/  I2F.S16 R12, R29 ;  /* 0x0000001d000c7306 */ /* 0x0003e20000101400 */
[----:B0-----:R-:W-:-:S07]  /*0eb0*/  VIADD R23, R3, 0x8000 ;  /* 0x0000800003177836 */ /* 0x001fce0000000000 */
[----:B------:R-:W0:Y:S01]  /*0ec0*/  I2F.S16 R13, R13 ;  /* 0x0000000d000d7306 */ /* 0x000e220000101400 */
[----:B--2---:R2:W-:Y:S01]  /*0ed0*/  STG.E.64 desc[UR8][R16.64], R14 ;  /* 0x0000000e10007986 */ /* 0x0045e2000c101b08 */
[----:B-1----:R-:W-:Y:S01]  /*0ee0*/  LOP3.LUT R29, R11, 0xffff, RZ, 0xc0, !PT ;  /* 0x0000ffff0b1d7812 */ /* 0x002fe200078ec0ff */
[----:B--2---:R-:W-:Y:S01]  /*0ef0*/  IMAD.WIDE.U32 R14, R23, 0x8, R18 ;  /* 0x00000008170e7825 */ /* 0x004fe200078e0012 */
[----:B------:R-:W-:-:S04]  /*0f00*/  SHF.R.U32.HI R23, RZ, 0x8, R11 ;  /* 0x00000008ff177819 */ /* 0x000fc8000001160b */
[----:B------:R-:W-:Y:S01]  /*0f10*/  LOP3.LUT R28, R23, 0xff00, RZ, 0xc0, !PT ;  /* 0x0000ff00171c7812 */ /* 0x000fe200078ec0ff */
[----:B0-----:R0:W-:Y:S01]  /*0f20*/  STG.E.64 desc[UR8][R14.64], R12 ;  /* 0x0000000c0e007986 */ /* 0x0011e2000c101b08 */
[----:B------:R-:W-:-:S03]  /*0f30*/  IMAD.SHL.U32 R23, R11, 0x100, RZ ;  /* 0x000001000b177824 */ /* 0x000fc600078e00ff */
[----:B------:R-:W1:Y:S01]  /*0f40*/  LDS.64 R12, [R22+0x1000] ;  /* 0x00100000160c7984 */ /* 0x000e620000000a00 */
[----:B------:R-:W-:Y:S02]  /*0f50*/  LEA.HI R28, R11, R28, RZ, 0x8 ;  /* 0x0000001c0b1c7211 */ /* 0x000fe400078f40ff */
        /* <DEDUP_REMOVED lines=28> */
[----:B0-----:R0:W-:Y:S02]  /*1120*/  I2F.S16 R15, R13 ;  /* 0x0000000d000f7306 */ /* 0x0011e40000101400 */
[----:B------:R-:W-:Y:S01]  /*1130*/  LOP3.LUT R23, R23, 0xff00, RZ, 0xc0, !PT ;  /* 0x0000ff0017177812 */ /* 0x000fe200078ec0ff */
[----:B------:R-:W-:-:S03]  /*1140*/  IMAD.SHL.U32 R29, R12, 0x100, RZ ;  /* 0x000001000c1d7824 */ /* 0x000fc600078e00ff */
[C---:B------:R-:W-:Y:S02]  /*1150*/  LEA.HI R23, R12.reuse, R23, RZ, 0x8 ;  /* 0x000000170c177211 */ /* 0x040fe400078f40ff */
[----:B0-----:R-:W-:-:S04]  /*1160*/  LOP3.LUT R13, R12, 0xffff, RZ, 0xc0, !PT ;  /* 0x0000ffff0c0d7812 */ /* 0x001fc800078ec0ff */
[----:B------:R-:W-:Y:S01]  /*1170*/  SHF.R.U32.HI R12, RZ, 0x8, R13 ;  /* 0x00000008ff0c7819 */ /* 0x000fe2000001160d */
[----:B------:R1:W0:Y:S03]  /*1180*/  I2F.S16 R14, R28 ;  /* 0x0000001c000e7306 */ /* 0x0002260000101400 */
[----:B------:R-:W-:Y:S02]  /*1190*/  LOP3.LUT R29, R29, R12, RZ, 0xfc, !PT ;  /* 0x0000000c1d1d7212 */ /* 0x000fe400078efcff */
[----:B------:R-:W2:Y:S01]  /*11a0*/  LDS.64 R12, [R22+0x1800] ;  /* 0x00180000160c7984 */ /* 0x000ea20000000a00 */
[----:B------:R-:W-:-:S04]  /*11b0*/  VIADD R17, R3, 0xffad0000 ;  /* 0xffad000003117836 */ /* 0x000fc80000000000 */
[----:B------:R-:W-:Y:S01]  /*11c0*/  IMAD.WIDE.U32 R16, R17, 0x8, R18 ;  /* 0x0000000811107825 */ /* 0x000fe200078e0012 */
[----:B-1----:R-:W-:-:S04]  /*11d0*/  SHF.R.U32.HI R28, RZ, 0x8, R11 ;  /* 0x00000008ff1c7819 */ /* 0x002fc8000001160b */
[----:B0-----:R0:W-:Y:S01]  /*11e0*/  STG.E.64 desc[UR8][R16.64], R14 ;  /* 0x0000000e10007986 */ /* 0x0011e2000c101b08 */
[----:B------:R-:W-:Y:S01]  /*11f0*/  LOP3.LUT R28, R28, 0xff00, RZ, 0xc0, !PT ;  /* 0x0000ff001c1c7812 */ /* 0x000fe200078ec0ff */
[----:B0-----:R0:W-:Y:S01]  /*1200*/  I2F.S16 R14, R23 ;  /* 0x00000017000e7306 */ /* 0x0011e20000101400 */
[C---:B------:R-:W-:Y:S02]  /*1210*/  LOP3.LUT R17, R11.reuse, 0xffff, RZ, 0xc0, !PT ;  /* 0x0000ffff0b117812 */ /* 0x040fe400078ec0ff */
[----:B------:R-:W-:-:S05]  /*1220*/  LEA.HI R16, R11, R28, RZ, 0x8 ;  /* 0x0000001c0b107211 */ /* 0x000fca00078f40ff */
[----:B------:R1:W3:Y:S01]  /*1230*/  I2F.S16 R15, R29 ;  /* 0x0000001d000f7306 */ /* 0x0002e20000101400 */
[----:B------:R-:W-:Y:S01]  /*1240*/  IMAD.SHL.U32 R28, R11, 0x100, RZ ;  /* 0x000001000b1c7824 */ /* 0x000fe200078e00ff */
[----:B------:R-:W-:Y:S01]  /*1250*/  SHF.R.U32.HI R11, RZ, 0x8, R17 ;  /* 0x00000008ff0b7819 */ /* 0x000fe20000011611 */
[----:B0-----:R-:W-:-:S03]  /*1260*/  VIADD R23, R3, 0x10000 ;  /* 0x0001000003177836 */ /* 0x001fc60000000000 */
[----:B------:R-:W-:Y:S01]  /*1270*/  LOP3.LUT R11, R28, R11, RZ, 0xfc, !PT ;  /* 0x0000000b1c0b7212 */ /* 0x000fe200078efcff */
[----:B------:R-:W-:Y:S01]  /*1280*/  IMAD.WIDE.U32 R22, R23, 0x8, R18 ;  /* 0x0000000817167825 */ /* 0x000fe200078e0012 */
[----:B------:R-:W-:-:S03]  /*1290*/  SHF.R.U32.HI R28, RZ, 0x8, R10 ;  /* 0x00000008ff1c7819 */ /* 0x000fc6000001160a */
[----:B-1----:R-:W-:Y:S01]  /*12a0*/  VIADD R29, R3, 0xffad4000 ;  /* 0xffad4000031d7836 */ /* 0x002fe20000000000 */
[----:B------:R-:W-:Y:S01]  /*12b0*/  I2F.S16 R16, R16 ;  /* 0x0000001000107306 */ /* 0x000fe20000101400 */
[----:B---3--:R0:W-:Y:S07]  /*12c0*/  STG.E.64 desc[UR8][R22.64], R14 ;  /* 0x0000000e16007986 */ /* 0x0081ee000c101b08 */
[----:B------:R1:W3:Y:S01]  /*12d0*/  I2F.S16 R17, R11 ;  /* 0x0000000b00117306 */ /* 0x0002e20000101400 */
[----:B0-----:R-:W-:Y:S01]  /*12e0*/  IMAD.WIDE.U32 R14, R29, 0x8, R18 ;  /* 0x000000081d0e7825 */ /* 0x001fe200078e0012 */
[----:B------:R-:W-:-:S02]  /*12f0*/  LOP3.LUT R29, R28, 0xff00, RZ, 0xc0, !PT ;  /* 0x0000ff001c1d7812 */ /* 0x000fc400078ec0ff */
[C---:B-1----:R-:W-:Y:S01]  /*1300*/  LOP3.LUT R11, R10.reuse, 0xffff, RZ, 0xc0, !PT ;  /* 0x0000ffff0a0b7812 */ /* 0x042fe200078ec0ff */
[C---:B------:R-:W-:Y:S01]  /*1310*/  IMAD.SHL.U32 R28, R10.reuse, 0x100, RZ ;  /* 0x000001000a1c7824 */ /* 0x040fe200078e00ff */
[----:B------:R-:W-:Y:S02]  /*1320*/  LEA.HI R29, R10, R29, RZ, 0x8 ;  /* 0x0000001d0a1d7211 */ /* 0x000fe400078f40ff */
[----:B------:R-:W-:Y:S02]  /*1330*/  SHF.R.U32.HI R10, RZ, 0x8, R11 ;  /* 0x00000008ff0a7819 */ /* 0x000fe4000001160b */
[----:B--2---:R-:W-:Y:S02]  /*1340*/  SHF.R.U32.HI R11, RZ, 0x8, R13 ;  /* 0x00000008ff0b7819 */ /* 0x004fe4000001160d */
[----:B------:R-:W-:Y:S02]  /*1350*/  LOP3.LUT R28, R28, R10, RZ, 0xfc, !PT ;  /* 0x0000000a1c1c7212 */ /* 0x000fe400078efcff */
[----:B------:R-:W-:Y:S01]  /*1360*/  LOP3.LUT R10, R11, 0xff00, RZ, 0xc0, !PT ;  /* 0x0000ff000b0a7812 */ /* 0x000fe200078ec0ff */
[----:B---3--:R0:W-:Y:S01]  /*1370*/  STG.E.64 desc[UR8][R14.64], R16 ;  /* 0x000000100e007986 */ /* 0x0081e2000c101b08 */
[----:B------:R-:W-:-:S02]  /*1380*/  LOP3.LUT R11, R13, 0xffff, RZ, 0xc0, !PT ;  /* 0x0000ffff0d0b7812 */ /* 0x000fc400078ec0ff */
[C---:B------:R-:W-:Y:S02]  /*1390*/  LEA.HI R10, R13.reuse, R10, RZ, 0x8 ;  /* 0x0000000a0d0a7211 */ /* 0x040fe400078f40ff */
[----:B------:R-:W-:Y:S01]  /*13a0*/  SHF.R.U32.HI R11, RZ, 0x8, R11 ;  /* 0x00000008ff0b7819 */ /* 0x000fe2000001160b */
[----:B0-----:R-:W-:Y:S01]  /*13b0*/  IMAD.SHL.U32 R16, R13, 0x100, RZ ;  /* 0x000001000d107824 */ /* 0x001fe200078e00ff */
[----:B------:R-:W-:Y:S02]  /*13c0*/  SHF.R.U32.HI R13, RZ, 0x8, R12 ;  /* 0x00000008ff0d7819 */ /* 0x000fe4000001160c */
[----:B------:R-:W-:Y:S02]  /*13d0*/  LOP3.LUT R17, R12, 0xffff, RZ, 0xc0, !PT ;  /* 0x0000ffff0c117812 */ /* 0x000fe400078ec0ff */
[----:B------:R-:W-:Y:S02]  /*13e0*/  LOP3.LUT R13, R13, 0xff00, RZ, 0xc0, !PT ;  /* 0x0000ff000d0d7812 */ /* 0x000fe400078ec0ff */
[----:B------:R-:W-:Y:S01]  /*13f0*/  LOP3.LUT R11, R16, R11, RZ, 0xfc, !PT ;  /* 0x0000000b100b7212 */ /* 0x000fe200078efcff */
[C---:B------:R-:W-:Y:S01]  /*1400*/  IMAD.SHL.U32 R16, R12.reuse, 0x100, RZ ;  /* 0x000001000c107824 */ /* 0x040fe200078e00ff */
[----:B------:R-:W-:-:S02]  /*1410*/  LEA.HI R22, R12, R13, RZ, 0x8 ;  /* 0x0000000d0c167211 */ /* 0x000fc400078f40ff */
[----:B------:R-:W-:Y:S01]  /*1420*/  SHF.R.U32.HI R13, RZ, 0x8, R17 ;  /* 0x00000008ff0d7819 */ /* 0x000fe20000011611 */
[----:B------:R0:W-:Y:S03]  /*1430*/  I2F.S16 R14, R29 ;  /* 0x0000001d000e7306 */ /* 0x0001e60000101400 */
[----:B------:R-:W-:-:S05]  /*1440*/  LOP3.LUT R13, R16, R13, RZ, 0xfc, !PT ;  /* 0x0000000d100d7212 */ /* 0x000fca00078efcff */
[----:B------:R-:W1:Y:S01]  /*1450*/  I2F.S16 R15, R28 ;  /* 0x0000001c000f7306 */ /* 0x000e620000101400 */
[----:B------:R-:W-:-:S07]  /*1460*/  VIADD R17, R3, 0x14000 ;  /* 0x0001400003117836 */ /* 0x000fce0000000000 */
[----:B------:R-:W-:Y:S01]  /*1470*/  I2F.S16 R10, R10 ;  /* 0x0000000a000a7306 */ /* 0x000fe20000101400 */
[----:B------:R-:W-:-:S07]  /*1480*/  IMAD.WIDE.U32 R16, R17, 0x8, R18 ;  /* 0x0000000811107825 */ /* 0x000fce00078e0012 */
[----:B------:R-:W2:Y:S01]  /*1490*/  I2F.S16 R11, R11 ;  /* 0x0000000b000b7306 */ /* 0x000ea20000101400 */
[----:B0-----:R-:W-:-:S07]  /*14a0*/  VIADD R29, R3, 0xffad8000 ;  /* 0xffad8000031d7836 */ /* 0x001fce0000000000 */
[----:B------:R-:W-:Y:S01]  /*14b0*/  I2F.S16 R12, R22 ;  /* 0x00000016000c7306 */ /* 0x000fe20000101400 */
[----:B------:R-:W-:-:S07]  /*14c0*/  VIADD R23, R3, 0x18000 ;  /* 0x0001800003177836 */ /* 0x000fce0000000000 */
[----:B------:R-:W0:Y:S01]  /*14d0*/  I2F.S16 R13, R13 ;  /* 0x0000000d000d7306 */ /* 0x000e220000101400 */
[----:B-1----:R1:W-:Y:S01]  /*14e0*/  STG.E.64 desc[UR8][R16.64], R14 ;  /* 0x0000000e10007986 */ /* 0x0023e2000c101b08 */
[----:B------:R-:W-:Y:S01]  /*14f0*/  UIADD3 UR4, UPT, UPT, UR4, 0x80, URZ ;  /* 0x0000008004047890 */ /* 0x000fe2000fffe0ff */
[----:B-1----:R-:W-:-:S04]  /*1500*/  IMAD.WIDE.U32 R14, R29, 0x8, R18 ;  /* 0x000000081d0e7825 */ /* 0x002fc800078e0012 */
[----:B------:R-:W-:Y:S01]  /*1510*/  IMAD.WIDE.U32 R18, R23, 0x8, R18 ;  /* 0x0000000817127825 */ /* 0x000fe200078e0012 */
[----:B--2---:R1:W-:Y:S04]  /*1520*/  STG.E.64 desc[UR8][R14.64], R10 ;  /* 0x0000000a0e007986 */ /* 0x0043e8000c101b08 */
[----:B0-----:R1:W-:Y:S01]  /*1530*/  STG.E.64 desc[UR8][R18.64], R12 ;  /* 0x0000000c12007986 */ /* 0x0013e2000c101b08 */
[----:B------:R-:W-:Y:S01]  /*1540*/  UISETP.NE.AND UP0, UPT, UR4, 0x544000, UPT ;  /* 0x005440000400788c */ /* 0x000fe2000bf05270 */
[----:B------:R-:W-:Y:S02]  /*1550*/  VIADD R21, R21, 0x380 ;  /* 0x0000038015157836 */ /* 0x000fe40000000000 */
[----:B------:R-:W-:-:S06]  /*1560*/  VIADD R3, R3, 0x80 ;  /* 0x0000008003037836 */ /* 0x000fcc0000000000 */
[----:B------:R-:W-:Y:S05]  /*1570*/  BRA.U UP0, `(.L_x_398) ;  /* 0xfffffff100c07547 */ /* 0x000fea000b83ffff */
[----:B------:R-:W-:Y:S05]  /*1580*/  EXIT ;  /* 0x000000000000794d */ /* 0x000fea0003800000 */
.L_x_399:
        /* <DEDUP_REMOVED lines=15> */
.L_x_430:


//--------------------- .text._Z10unpack_newPKjP6float2 --------------------------
	.section	.text._Z10unpack_newPKjP6float2,"ax",@progbits
	.align	128
        .global         _Z10unpack_newPKjP6float2
        .type           _Z10unpack_newPKjP6float2,@function
        .size           _Z10unpack_newPKjP6float2,(.L_x_431 - _Z10unpack_newPKjP6float2)
        .other          _Z10unpack_newPKjP6float2,@"STO_CUDA_ENTRY STV_DEFAULT"
_Z10unpack_newPKjP6float2:
.text._Z10unpack_newPKjP6float2:
[----:B------:R-:W-:Y:S01]  /*0000*/  LDC R1, c[0x0][0x37c] ;  /* 0x0000df00ff017b82 */ /* 0x000fe20000000800 */
[----:B------:R-:W0:Y:S07]  /*0010*/  S2R R0, SR_TID.X ;  /* 0x0000000000007919 */ /* 0x000e2e0000002100 */
[----:B------:R-:W0:Y:S01]  /*0020*/  LDC R3, c[0x0][0x360] ;  /* 0x0000d800ff037b82 */ /* 0x000e220000000800 */
[----:B------:R-:W-:Y:S01]  /*0030*/  UMOV UR4, 0x400 ;  /* 0x0000040000047882 */ /* 0x000fe20000000000 */
[----:B------:R-:W1:Y:S01]  /*0040*/  LDCU.64 UR6, c[0x0][0x358] ;  /* 0x00006b00ff0677ac */ /* 0x000e620008000a00 */
[----:B------:R-:W2:Y:S05]  /*0050*/  S2R R23, SR_CTAID.X ;  /* 0x0000000000177919 */ /* 0x000eaa0000002500 */
[----:B------:R-:W3:Y:S08]  /*0060*/  S2UR UR5, SR_CgaCtaId ;  /* 0x00000000000579c3 */ /* 0x000ef00000008800 */
[----:B------:R-:W4:Y:S01]  /*0070*/  LDC.64 R24, c[0x0][0x380] ;  /* 0x0000e000ff187b82 */ /* 0x000f220000000a00 */
[----:B0-----:R-:W-:Y:S01]  /*0080*/  IMAD.IADD R4, R3, 0x1, R0 ;  /* 0x0000000103047824 */ /* 0x001fe200078e0200 */
[----:B------:R-:W-:Y:S01]  /*0090*/  LOP3.LUT R5, R0, 0xffff, RZ, 0xc0, !PT ;  /* 0x0000ffff00057812 */ /* 0x000fe200078ec0ff */
[----:B---3--:R-:W-:-:S02]  /*00a0*/  ULEA UR4, UR5, UR4, 0x18 ;  /* 0x0000000405047291 */ /* 0x008fc4000f8ec0ff */
[C---:B------:R-:W-:Y:S01]  /*00b0*/  IMAD.IADD R12, R4.reuse, 0x1, R3 ;  /* 0x00000001040c7824 */ /* 0x040fe200078e0203 */
[----:B------:R-:W-:Y:S01]  /*00c0*/  LOP3.LUT R2, R4, 0xffff, RZ, 0xc0, !PT ;  /* 0x0000ffff04027812 */ /* 0x000fe200078ec0ff */
[----:B------:R-:W-:Y:S01]  /*00d0*/  IMAD R5, R5, 0x2493, RZ ;  /* 0x0000249305057824 */ /* 0x000fe200078e02ff */
[----:B------:R-:W-:Y:S02]  /*00e0*/  UMOV UR5, 0x540000 ;  /* 0x0054000000057882 */ /* 0x000fe40000000000 */
[----:B------:R-:W-:Y:S01]  /*00f0*/  LOP3.LUT R6, R12, 0xffff, RZ, 0xc0, !PT ;  /* 0x0000ffff0c067812 */ /* 0x000fe200078ec0ff */
[----:B------:R-:W-:Y:S02]  /*0100*/  IMAD R15, R2, 0x2493, RZ ;  /* 0x00002493020f7824 */ /* 0x000fe400078e02ff */
[----:B------:R-:W-:Y:S02]  /*0110*/  IMAD.SHL.U32 R2, R0, 0x80, RZ ;  /* 0x0000008000027824 */ /* 0x000fe400078e00ff */
[----:B------:R-:W-:Y:S01]  /*0120*/  IMAD R6, R6, 0x2493, RZ ;  /* 0x0000249306067824 */ /* 0x000fe200078e02ff */
[----:B------:R-:W-:Y:S01]  /*0130*/  SHF.R.U32.HI R15, RZ, 0x10, R15 ;  /* 0x00000010ff0f7819 */ /* 0x000fe2000001160f */
[----:B----4-:R-:W-:Y:S01]  /*0140*/  IMAD.WIDE.U32 R26, R3, 0x30, R24 ;  /* 0x00000030031a7825 */ /* 0x010fe200078e0018 */
[----:B------:R-:W-:-:S02]  /*0150*/  PRMT R8, R2, 0x9910, RZ ;  /* 0x0000991002087816 */ /* 0x000fc400000000ff */
[----:B------:R-:W-:Y:S01]  /*0160*/  SHF.R.U32.HI R7, RZ, 0x10, R6 ;  /* 0x00000010ff077819 */ /* 0x000fe20000011606 */
[----:B------:R-:W-:Y:S01]  /*0170*/  IMAD.MOV R9, RZ, RZ, -R15 ;  /* 0x000000ffff097224 */ /* 0x000fe200078e0a0f */
[----:B------:R-:W-:Y:S01]  /*0180*/  SHF.R.U32.HI R2, RZ, 0x10, R5 ;  /* 0x00000010ff027819 */ /* 0x000fe20000011605 */
[----:B------:R-:W-:Y:S02]  /*0190*/  IMAD.MOV.U32 R5, RZ, RZ, R8 ;  /* 0x000000ffff057224 */ /* 0x000fe400078e0008 */
[----:B------:R-:W-:Y:S01]  /*01a0*/  IMAD.MOV R6, RZ, RZ, -R7 ;  /* 0x000000ffff067224 */ /* 0x000fe200078e0a07 */
[----:B------:R-:W-:Y:S01]  /*01b0*/  PRMT R9, R9, 0x7710, RZ ;  /* 0x0000771009097816 */ /* 0x000fe200000000ff */
[----:B------:R-:W-:Y:S01]  /*01c0*/  IMAD.IADD R8, R12, 0x1, R3 ;  /* 0x000000010c087824 */ /* 0x000fe200078e0203 */
[----:B------:R-:W-:-:S03]  /*01d0*/  PRMT R10, R2, 0x9910, RZ ;  /* 0x00009910020a7816 */ /* 0x000fc600000000ff */
[----:B------:R-:W-:Y:S01]  /*01e0*/  IMAD.IADD R2, R4, 0x1, R9 ;  /* 0x0000000104027824 */ /* 0x000fe200078e0209 */
[----:B------:R-:W-:Y:S02]  /*01f0*/  PRMT R9, R6, 0x7710, RZ ;  /* 0x0000771006097816 */ /* 0x000fe400000000ff */
[----:B------:R-:W-:Y:S02]  /*0200*/  LOP3.LUT R11, R8, 0xffff, RZ, 0xc0, !PT ;  /* 0x0000ffff080b7812 */ /* 0x000fe400078ec0ff */
[----:B------:R-:W-:Y:S01]  /*0210*/  LOP3.LUT R14, R2, 0xffff, RZ, 0xc0, !PT ;  /* 0x0000ffff020e7812 */ /* 0x000fe200078ec0ff */
[----:B------:R-:W-:Y:S02]  /*0220*/  IMAD.IADD R6, R12, 0x1, R9 ;  /* 0x000000010c067824 */ /* 0x000fe400078e0209 */
[----:B------:R-:W-:Y:S01]  /*0230*/  IMAD R2, R10, -0x37f, R5 ;  /* 0xfffffc810a027824 */ /* 0x000fe200078e0205 */
[----:B------:R-:W-:Y:S01]  /*0240*/  LEA.HI R15, R14, R15, RZ, 0x1f ;  /* 0x0000000f0e0f7211 */ /* 0x000fe200078ff8ff */
[--C-:B------:R-:W-:Y:S01]  /*0250*/  IMAD.IADD R10, R8, 0x1, R3.reuse ;  /* 0x00000001080a7824 */ /* 0x100fe200078e0203 */
[----:B------:R-:W-:Y:S01]  /*0260*/  LOP3.LUT R14, R6, 0xffff, RZ, 0xc0, !PT ;  /* 0x0000ffff060e7812 */ /* 0x000fe200078ec0ff */
[----:B------:R-:W-:Y:S01]  /*0270*/  IMAD R9, R11, 0x2493, RZ ;  /* 0x000024930b097824 */ /* 0x000fe200078e02ff */
[----:B------:R-:W-:Y:S01]  /*0280*/  LOP3.LUT R15, R15, 0xffff, RZ, 0xc0, !PT ;  /* 0x0000ffff0f0f7812 */ /* 0x000fe200078ec0ff */
[C---:B------:R-:W-:Y:S01]  /*0290*/  IMAD.IADD R6, R10.reuse, 0x1, R3 ;  /* 0x000000010a067824 */ /* 0x040fe200078e0203 */
[----:B------:R-:W-:Y:S01]  /*02a0*/  LOP3.LUT R11, R10, 0xffff, RZ, 0xc0, !PT ;  /* 0x0000ffff0a0b7812 */ /* 0x000fe200078ec0ff */
[----:B------:R-:W-:Y:S01]  /*02b0*/  IMAD.SHL.U32 R5, R4, 0x80, RZ ;  /* 0x0000008004057824 */ /* 0x000fe200078e00ff */
[----:B------:R-:W-:Y:S01]  /*02c0*/  SHF.R.U32.HI R9, RZ, 0x10, R9 ;  /* 0x00000010ff097819 */ /* 0x000fe20000011609 */
[C---:B------:R-:W-:Y:S01]  /*02d0*/  IMAD.IADD R4, R6.reuse, 0x1, R3 ;  /* 0x0000000106047824 */ /* 0x040fe200078e0203 */
[----:B------:R-:W-:Y:S01]  /*02e0*/  LOP3.LUT R13, R6, 0xffff, RZ, 0xc0, !PT ;  /* 0x0000ffff060d7812 */ /* 0x000fe200078ec0ff */
[----:B------:R-:W-:Y:S01]  /*02f0*/  IMAD R11, R11, 0x2493, RZ ;  /* 0x000024930b0b7824 */ /* 0x000fe200078e02ff */
[----:B------:R-:W-:Y:S01]  /*0300*/  LEA.HI R7, R14, R7, RZ, 0x1f ;  /* 0x000000070e077211 */ /* 0x000fe200078ff8ff */
[----:B------:R-:W-:Y:S01]  /*0310*/  IMAD.MOV R17, RZ, RZ, -R9 ;  /* 0x000000ffff117224 */ /* 0x000fe200078e0a09 */
[----:B------:R-:W-:Y:S01]  /*0320*/  LOP3.LUT R16, R4, 0xffff, RZ, 0xc0, !PT ;  /* 0x0000ffff04107812 */ /* 0x000fe200078ec0ff */
[----:B------:R-:W-:Y:S01]  /*0330*/  IMAD R14, R13, 0x2493, RZ ;  /* 0x000024930d0e7824 */ /* 0x000fe200078e02ff */
[----:B------:R-:W-:Y:S01]  /*0340*/  SHF.R.U32.HI R11, RZ, 0x10, R11 ;  /* 0x00000010ff0b7819 */ /* 0x000fe2000001160b */
[----:B------:R-:W-:Y:S01]  /*0350*/  IMAD.SHL.U32 R12, R12, 0x80, RZ ;  /* 0x000000800c0c7824 */ /* 0x000fe200078e00ff */
[----:B------:R-:W-:Y:S01]  /*0360*/  PRMT R13, R17, 0x7710, RZ ;  /* 0x00007710110d7816 */ /* 0x000fe200000000ff */
[----:B------:R-:W-:Y:S01]  /*0370*/  IMAD R18, R16, 0x2493, RZ ;  /* 0x0000249310127824 */ /* 0x000fe200078e02ff */
[----:B------:R-:W-:Y:S01]  /*0380*/  SHF.R.U32.HI R14, RZ, 0x10, R14 ;  /* 0x00000010ff0e7819 */ /* 0x000fe2000001160e */
[----:B------:R-:W-:Y:S01]  /*0390*/  IMAD.MOV R17, RZ, RZ, -R11 ;  /* 0x000000ffff117224 */ /* 0x000fe200078e0a0b */
[----:B------:R-:W-:Y:S01]  /*03a0*/  SHF.R.U32.HI R15, RZ, 0x2, R15 ;  /* 0x00000002ff0f7819 */ /* 0x000fe2000001160f */
[C---:B------:R-:W-:Y:S01]  /*03b0*/  IMAD.IADD R16, R8.reuse, 0x1, R13 ;  /* 0x0000000108107824 */ /* 0x040fe200078e020d */
[----:B------:R-:W-:Y:S01]  /*03c0*/  SHF.R.U32.HI R13, RZ, 0x10, R18 ;  /* 0x00000010ff0d7819 */ /* 0x000fe20000011612 */
[----:B------:R-:W-:Y:S01]  /*03d0*/  IMAD.MOV R19, RZ, RZ, -R14 ;  /* 0x000000ffff137224 */ /* 0x000fe200078e0a0e */
[----:B------:R-:W-:Y:S01]  /*03e0*/  PRMT R17, R17, 0x7710, RZ ;  /* 0x0000771011117816 */ /* 0x000fe200000000ff */
[----:B------:R-:W-:Y:S01]  /*03f0*/  IMAD.SHL.U32 R8, R8, 0x80, RZ ;  /* 0x0000008008087824 */ /* 0x000fe200078e00ff */
[----:B------:R-:W-:Y:S01]  /*0400*/  LOP3.LUT R18, R16, 0xffff, RZ, 0xc0, !PT ;  /* 0x0000ffff10127812 */ /* 0x000fe200078ec0ff */
[----:B------:R-:W-:Y:S01]  /*0410*/  IMAD.MOV R21, RZ, RZ, -R13 ;  /* 0x000000ffff157224 */ /* 0x000fe200078e0a0d */
[----:B------:R-:W-:Y:S01]  /*0420*/  PRMT R19, R19, 0x7710, RZ ;  /* 0x0000771013137816 */ /* 0x000fe200000000ff */
[----:B------:R-:W-:Y:S01]  /*0430*/  IMAD.IADD R16, R10, 0x1, R17 ;  /* 0x000000010a107824 */ /* 0x000fe200078e0211 */
[----:B------:R-:W-:Y:S01]  /*0440*/  LEA.HI R9, R18, R9, RZ, 0x1f ;  /* 0x0000000912097211 */ /* 0x000fe200078ff8ff */
[----:B------:R-:W-:Y:S01]  /*0450*/  IMAD.SHL.U32 R10, R10, 0x80, RZ ;  /* 0x000000800a0a7824 */ /* 0x000fe200078e00ff */
[----:B------:R-:W-:Y:S01]  /*0460*/  PRMT R21, R21, 0x7710, RZ ;  /* 0x0000771015157816 */ /* 0x000fe200000000ff */
[----:B------:R-:W-:Y:S01]  /*0470*/  IMAD.IADD R17, R6, 0x1, R19 ;  /* 0x0000000106117824 */ /* 0x000fe200078e0213 */
[----:B------:R-:W-:-:S02]  /*0480*/  PRMT R19, R15, 0x9910, RZ ;  /* 0x000099100f137816 */ /* 0x000fc400000000ff */
[----:B------:R-:W-:Y:S01]  /*0490*/  PRMT R5, R5, 0x9910, RZ ;  /* 0x0000991005057816 */ /* 0x000fe200000000ff */
[----:B------:R-:W-:Y:S01]  /*04a0*/  IMAD.IADD R15, R4, 0x1, R21 ;  /* 0x00000001040f7824 */ /* 0x000fe200078e0215 */
[----:B------:R-:W-:Y:S02]  /*04b0*/  LOP3.LUT R17, R17, 0xffff, RZ, 0xc0, !PT ;  /* 0x0000ffff11117812 */ /* 0x000fe400078ec0ff */
[----:B------:R-:W-:Y:S01]  /*04c0*/  LOP3.LUT R20, R16, 0xffff, RZ, 0xc0, !PT ;  /* 0x0000ffff10147812 */ /* 0x000fe200078ec0ff */
[----:B------:R-:W-:Y:S01]  /*04d0*/  IMAD.MOV.U32 R16, RZ, RZ, R19 ;  /* 0x000000ffff107224 */ /* 0x000fe200078e0013 */
[----:B------:R-:W-:Y:S02]  /*04e0*/  LOP3.LUT R18, R15, 0xffff, RZ, 0xc0, !PT ;  /* 0x0000ffff0f127812 */ /* 0x000fe400078ec0ff */
[----:B------:R-:W-:Y:S01]  /*04f0*/  LEA.HI R14, R17, R14, RZ, 0x1f ;  /* 0x0000000e110e7211 */ /* 0x000fe200078ff8ff */
[----:B------:R-:W-:Y:S01]  /*0500*/  IMAD R5, R16, -0x37f, R5 ;  /* 0xfffffc8110057824 */ /* 0x000fe200078e0205 */
[----:B------:R-:W-:-:S02]  /*0510*/  LEA.HI R15, R18, R13, RZ, 0x1f ;  /* 0x0000000d120f7211 */ /* 0x000fc400078ff8ff */
[----:B------:R-:W-:Y:S02]  /*0520*/  LOP3.LUT R14, R14, 0xffff, RZ, 0xc0, !PT ;  /* 0x0000ffff0e0e7812 */ /* 0x000fe400078ec0ff */
[----:B------:R-:W-:Y:S02]  /*0530*/  PRMT R13, R12, 0x9910, RZ ;  /* 0x000099100c0d7816 */ /* 0x000fe400000000ff */
[----:B------:R-:W-:Y:S02]  /*0540*/  LOP3.LUT R15, R15, 0xffff, RZ, 0xc0, !PT ;  /* 0x0000ffff0f0f7812 */ /* 0x000fe400078ec0ff */
[----:B------:R-:W-:Y:S02]  /*0550*/  PRMT R12, R10, 0x9910, RZ ;  /* 0x000099100a0c7816 */ /* 0x000fe400000000ff */
[----:B------:R-:W-:Y:S02]  /*0560*/  SHF.R.U32.HI R10, RZ, 0x2, R14 ;  /* 0x00000002ff0a7819 */ /* 0x000fe4000001160e */
[----:B------:R-:W-:-:S02]  /*0570*/  LOP3.LUT R14, R7, 0xffff, RZ, 0xc0, !PT ;  /* 0x0000ffff070e7812 */ /* 0x000fc400078ec0ff */
[----:B------:R-:W-:Y:S02]  /*0580*/  SHF.R.U32.HI R7, RZ, 0x2, R15 ;  /* 0x00000002ff077819 */ /* 0x000fe4000001160f */
[----:B------:R-:W-:Y:S02]  /*0590*/  LOP3.LUT R15, R9, 0xffff, RZ, 0xc0, !PT ;  /* 0x0000ffff090f7812 */ /* 0x000fe400078ec0ff */
[----:B------:R-:W-:Y:S02]  /*05a0*/  LEA.HI R11, R20, R11, RZ, 0x1f ;  /* 0x0000000b140b7211 */ /* 0x000fe400078ff8ff */
[----:B------:R-:W-:Y:S02]  /*05b0*/  PRMT R16, R10, 0x9910, RZ ;  /* 0x000099100a107816 */ /* 0x000fe400000000ff */
[----:B------:R-:W-:Y:S02]  /*05c0*/  SHF.R.U32.HI R9, RZ, 0x2, R14 ;  /* 0x00000002ff097819 */ /* 0x000fe4000001160e */
[----:B------:R-:W-:-:S02]  /*05d0*/  PRMT R17, R7, 0x9910, RZ ;  /* 0x0000991007117816 */ /* 0x000fc400000000ff */
[----:B------:R-:W-:Y:S02]  /*05e0*/  SHF.R.U32.HI R14, RZ, 0x2, R15 ;  /* 0x00000002ff0e7819 */ /* 0x000fe4000001160f */
[----:B------:R-:W-:Y:S01]  /*05f0*/  LOP3.LUT R15, R11, 0xffff, RZ, 0xc0, !PT ;  /* 0x0000ffff0b0f7812 */ /* 0x000fe200078ec0ff */
[----:B------:R-:W-:Y:S01]  /*0600*/  IMAD R11, R16, 0x7, RZ ;  /* 0x00000007100b7824 */ /* 0x000fe200078e02ff */
[----:B------:R-:W-:Y:S01]  /*0610*/  PRMT R18, R14, 0x9910, RZ ;  /* 0x000099100e127816 */ /* 0x000fe200000000ff */
[----:B------:R-:W-:Y:S01]  /*0620*/  IMAD.MOV.U32 R16, RZ, RZ, R17 ;  /* 0x000000ffff107224 */ /* 0x000fe200078e0011 */
[----:B------:R-:W-:Y:S01]  /*0630*/  PRMT R17, R9, 0x9910, RZ ;  /* 0x0000991009117816 */ /* 0x000fe200000000ff */
[----:B------:R-:W-:Y:S01]  /*0640*/  IMAD.MOV R19, RZ, RZ, -R11 ;  /* 0x000000ffff137224 */ /* 0x000fe200078e0a0b */
[----:B------:R-:W-:Y:S01]  /*0650*/  SHF.R.U32.HI R9, RZ, 0x2, R15 ;  /* 0x00000002ff097819 */ /* 0x000fe2000001160f */
[----:B------:R-:W-:Y:S01]  /*0660*/  IMAD R11, R16, 0x7, RZ ;  /* 0x00000007100b7824 */ /* 0x000fe200078e02ff */
[----:B------:R-:W-:Y:S01]  /*0670*/  PRMT R8, R8, 0x9910, RZ ;  /* 0x0000991008087816 */ /* 0x000fe200000000ff */
[----:B------:R-:W-:Y:S01]  /*0680*/  IMAD.MOV.U32 R14, RZ, RZ, R17 ;  /* 0x000000ffff0e7224 */ /* 0x000fe200078e0011 */
[----:B------:R-:W-:Y:S01]  /*0690*/  PRMT R17, R19, 0x7710, RZ ;  /* 0x0000771013117816 */ /* 0x000fe200000000ff */
[----:B------:R-:W-:Y:S01]  /*06a0*/  IMAD.MOV R16, RZ, RZ, -R11 ;  /* 0x000000ffff107224 */ /* 0x000fe200078e0a0b */
[----:B------:R-:W-:Y:S01]  /*06b0*/  PRMT R15, R9, 0x9910, RZ ;  /* 0x00009910090f7816 */ /* 0x000fe200000000ff */
[----:B------:R-:W-:-:S02]  /*06c0*/  IMAD.MOV.U32 R9, RZ, RZ, R18 ;  /* 0x000000ffff097224 */ /* 0x000fc400078e0012 */
[----:B------:R-:W-:Y:S01]  /*06d0*/  IMAD.IADD R11, R6, 0x1, R17 ;  /* 0x00000001060b7824 */ /* 0x000fe200078e0211 */
[----:B------:R-:W-:Y:S01]  /*06e0*/  PRMT R17, R16, 0x7710, RZ ;  /* 0x0000771010117816 */ /* 0x000fe200000000ff */
[----:B------:R-:W-:Y:S01]  /*06f0*/  IMAD R8, R9, -0x37f, R8 ;  /* 0xfffffc8109087824 */ /* 0x000fe200078e0208 */
[----:B------:R-:W-:Y:S01]  /*0700*/  LOP3.LUT R6, R2, 0xffff, RZ, 0xc0, !PT ;  /* 0x0000ffff02067812 */ /* 0x000fe200078ec0ff */
[----:B------:R-:W-:Y:S02]  /*0710*/  IMAD R10, R11, 0x80, R10 ;  /* 0x000000800b0a7824 */ /* 0x000fe400078e020a */
[----:B------:R-:W-:Y:S01]  /*0720*/  IMAD.IADD R4, R4, 0x1, R17 ;  /* 0x0000000104047824 */ /* 0x000fe200078e0211 */
[----:B------:R-:W-:Y:S01]  /*0730*/  LOP3.LUT R8, R8, 0xffff, RZ, 0xc0, !PT ;  /* 0x0000ffff08087812 */ /* 0x000fe200078ec0ff */
[----:B--2---:R-:W-:Y:S01]  /*0740*/  IMAD R11, R23, 0x1c000, RZ ;  /* 0x0001c000170b7824 */ /* 0x004fe200078e02ff */
[----:B------:R-:W-:Y:S01]  /*0750*/  LOP3.LUT R10, R10, 0xffff, RZ, 0xc0, !PT ;  /* 0x0000ffff0a0a7812 */ /* 0x000fe200078ec0ff */
[----:B------:R-:W-:Y:S01]  /*0760*/  IMAD R13, R14, -0x37f, R13 ;  /* 0xfffffc810e0d7824 */ /* 0x000fe200078e020d */
[----:B------:R-:W-:Y:S01]  /*0770*/  LEA R8, R8, UR4, 0x2 ;  /* 0x0000000408087c11 */ /* 0x000fe2000f8e10ff */
[----:B------:R-:W-:Y:S01]  /*0780*/  IMAD R9, R15, -0x37f, R12 ;  /* 0xfffffc810f097824 */ /* 0x000fe200078e020c */
[----:B------:R-:W-:Y:S01]  /*0790*/  LOP3.LUT R11, R0, R11, RZ, 0xfc, !PT ;  /* 0x0000000b000b7212 */ /* 0x000fe200078efcff */
[----:B------:R-:W-:Y:S01]  /*07a0*/  IMAD R4, R4, 0x80, R7 ;  /* 0x0000008004047824 */ /* 0x000fe200078e0207 */
[----:B------:R-:W-:Y:S01]  /*07b0*/  LOP3.LUT R7, R5, 0xffff, RZ, 0xc0, !PT ;  /* 0x0000ffff05077812 */ /* 0x000fe200078ec0ff */
[----:B------:R-:W-:Y:S01]  /*07c0*/  IMAD R23, R23, 0x380, R0 ;  /* 0x0000038017177824 */ /* 0x000fe200078e0200 */
        /* <DEDUP_REMOVED lines=9> */
[----:B-1----:R-:W-:-:S07]  /*0860*/  LEA R4, R4, UR4, 0x2 ;  /* 0x0000000404047c11 */ /* 0x002fce000f8e10ff */
.L_x_400:
[----:B------:R-:W-:-:S04]  /*0870*/  IMAD.WIDE R16, R23, 0x8, R24 ;  /* 0x0000000817107825 */ /* 0x000fc800078e0218 */
[C-C-:B------:R-:W-:Y:S02]  /*0880*/  IMAD.WIDE.U32 R10, R3.reuse, 0x8, R24.reuse ;  /* 0x00000008030a7825 */ /* 0x140fe400078e0018 */
[----:B------:R-:W2:Y:S02]  /*0890*/  LDG.E.64.CONSTANT R16, desc[UR6][R16.64] ;  /* 0x0000000610107981 */ /* 0x000ea4000c1e9b00 */
[----:B------:R-:W-:-:S04]  /*08a0*/  IMAD.WIDE.U32 R12, R3, 0x10, R24 ;  /* 0x00000010030c7825 */ /* 0x000fc800078e0018 */
[----:B------:R-:W-:-:S04]  /*08b0*/  IMAD.WIDE.U32 R14, R3, 0x18, R24 ;  /* 0x00000018030e7825 */ /* 0x000fc800078e0018 */
[----:B------:R-:W-:-:S04]  /*08c0*/  IMAD.WIDE.U32 R28, R3, 0x20, R24 ;  /* 0x00000020031c7825 */ /* 0x000fc800078e0018 */
[----:B------:R-:W-:-:S04]  /*08d0*/  IMAD.WIDE.U32 R18, R3, 0x28, R24 ;  /* 0x0000002803127825 */ /* 0x000fc800078e0018 */
[----:B------:R-:W-:-:S04]  /*08e0*/  IMAD.WIDE R10, R23, 0x8, R10 ;  /* 0x00000008170a7825 */ /* 0x000fc800078e020a */
[C---:B------:R-:W-:Y:S02]  /*08f0*/  IMAD.WIDE R12, R23.reuse, 0x8, R12 ;  /* 0x00000008170c7825 */ /* 0x040fe400078e020c */
[----:B------:R-:W3:Y:S02]  /*0900*/  LDG.E.64.CONSTANT R10, desc[UR6][R10.64] ;  /* 0x000000060a0a7981 */ /* 0x000ee4000c1e9b00 */
[C---:B------:R-:W-:Y:S02]  /*0910*/  IMAD.WIDE R14, R23.reuse, 0x8, R14 ;  /* 0x00000008170e7825 */ /* 0x040fe400078e020e */
[----:B------:R-:W4:Y:S02]  /*0920*/  LDG.E.64.CONSTANT R12, desc[UR6][R12.64] ;  /* 0x000000060c0c7981 */ /* 0x000f24000c1e9b00 */
[C---:B------:R-:W-:Y:S02]  /*0930*/  IMAD.WIDE R28, R23.reuse, 0x8, R28 ;  /* 0x00000008171c7825 */ /* 0x040fe400078e021c */
[----:B------:R-:W5:Y:S02]  /*0940*/  LDG.E.64.CONSTANT R14, desc[UR6][R14.64] ;  /* 0x000000060e0e7981 */ /* 0x000f64000c1e9b00 */
[----:B------:R-:W-:-:S04]  /*0950*/  IMAD.WIDE R18, R23, 0x8, R18 ;  /* 0x0000000817127825 */ /* 0x000fc800078e0212 */
[----:B------:R-:W-:Y:S02]  /*0960*/  IMAD.WIDE R20, R23, 0x8, R26 ;  /* 0x0000000817147825 */ /* 0x000fe400078e021a */
[----:B------:R-:W5:Y:S04]  /*0970*/  LDG.E.64.CONSTANT R18, desc[UR6][R18.64] ;  /* 0x0000000612127981 */ /* 0x000f68000c1e9b00 */
[----:B------:R-:W5:Y:S04]  /*0980*/  LDG.E.64.CONSTANT R20, desc[UR6][R20.64] ;  /* 0x0000000614147981 */ /* 0x000f68000c1e9b00 */
[----:B--2---:R-:W-:Y:S04]  /*0990*/  STS [R5], R17 ;  /* 0x0000001105007388 */ /* 0x004fe80000000800 */
[----:B------:R0:W-:Y:S04]  /*09a0*/  STS [R5+0xe00], R16 ;  /* 0x000e001005007388 */ /* 0x0001e80000000800 */
[----:B0-----:R0:W2:Y:S04]  /*09b0*/  LDG.E.64.CONSTANT R16, desc[UR6][R28.64] ;  /* 0x000000061c107981 */ /* 0x0010a8000c1e9b00 */
[----:B---3--:R1:W-:Y:S01]  /*09c0*/  STS [R6], R11 ;  /* 0x0000000b06007388 */ /* 0x0083e20000000800 */
[----:B0-----:R-:W0:Y:S03]  /*09d0*/  LDC.64 R28, c[0x0][0x388] ;  /* 0x0000e200ff1c7b82 */ /* 0x001e260000000a00 */
[----:B------:R-:W-:Y:S04]  /*09e0*/  STS [R6+0xe00], R10 ;  /* 0x000e000a06007388 */ /* 0x000fe80000000800 */
[----:B----4-:R-:W-:Y:S04]  /*09f0*/  STS [R7], R13 ;  /* 0x0000000d07007388 */ /* 0x010fe80000000800 */
[----:B------:R-:W-:Y:S04]  /*0a00*/  STS [R7+0xe00], R12 ;  /* 0x000e000c07007388 */ /* 0x000fe80000000800 */
[----:B-----5:R-:W-:Y:S04]  /*0a10*/  STS [R8], R15 ;  /* 0x0000000f08007388 */ /* 0x020fe80000000800 */
[----:B------:R-:W-:Y:S01]  /*0a20*/  STS [R8+0xe00], R14 ;  /* 0x000e000e08007388 */ /* 0x000fe20000000800 */
[----:B-1----:R-:W-:-:S03]  /*0a30*/  LEA R11, R0, UR4, 0x2 ;  /* 0x00000004000b7c11 */ /* 0x002fc6000f8e10ff */
[----:B--2---:R1:W-:Y:S04]  /*0a40*/  STS [R9], R17 ;  /* 0x0000001109007388 */ /* 0x0043e80000000800 */
[----:B------:R-:W-:Y:S04]  /*0a50*/  STS [R9+0xe00], R16 ;  /* 0x000e001009007388 */ /* 0x000fe80000000800 */
[----:B------:R-:W-:Y:S04]  /*0a60*/  STS [R22], R19 ;  /* 0x0000001316007388 */ /* 0x000fe80000000800 */
[----:B------:R-:W-:Y:S04]  /*0a70*/  STS [R22+0xe00], R18 ;  /* 0x000e001216007388 */ /* 0x000fe80000000800 */
[----:B------:R-:W-:Y:S04]  /*0a80*/  STS [R4], R21 ;  /* 0x0000001504007388 */ /* 0x000fe80000000800 */
[----:B------:R-:W-:Y:S01]  /*0a90*/  STS [R4+0xe00], R20 ;  /* 0x000e001404007388 */ /* 0x000fe20000000800 */
[----:B------:R-:W-:Y:S06]  /*0aa0*/  BAR.SYNC.DEFER_BLOCKING 0x0 ;  /* 0x0000000000007b1d */ /* 0x000fec0000010000 */
[----:B------:R-:W2:Y:S04]  /*0ab0*/  LDS R13, [R11] ;  /* 0x000000000b0d7984 */ /* 0x000ea80000000800 */
[----:B------:R-:W3:Y:S04]  /*0ac0*/  LDS R12, [R11+0xe00] ;  /* 0x000e00000b0c7984 */ /* 0x000ee80000000800 */
[----:B------:R-:W4:Y:S04]  /*0ad0*/  LDS R10, [R11+0x200] ;  /* 0x000200000b0a7984 */ /* 0x000f280000000800 */
[----:B------:R-:W5:Y:S01]  /*0ae0*/  LDS R19, [R11+0x1000] ;  /* 0x001000000b137984 */ /* 0x000f620000000800 */
[----:B-1----:R-:W-:Y:S01]  /*0af0*/  VIADD R17, R2, 0xffac0000 ;  /* 0xffac000002117836 */ /* 0x002fe20000000000 */
[----:B--2---:R-:W-:-:S02]  /*0b00*/  SHF.R.U32.HI R14, RZ, 0x8, R13 ;  /* 0x00000008ff0e7819 */ /* 0x004fc4000001160d */
[C---:B------:R-:W-:Y:S02]  /*0b10*/  LOP3.LUT R15, R13.reuse, 0xffff, RZ, 0xc0, !PT ;  /* 0x0000ffff0d0f7812 */ /* 0x040fe400078ec0ff */
[----:B------:R-:W-:Y:S01]  /*0b20*/  LOP3.LUT R14, R14, 0xff00, RZ, 0xc0, !PT ;  /* 0x0000ff000e0e7812 */ /* 0x000fe200078ec0ff */
[----:B------:R-:W-:-:S03]  /*0b30*/  IMAD.SHL.U32 R16, R13, 0x100, RZ ;  /* 0x000001000d107824 */ /* 0x000fc600078e00ff */
[----:B------:R-:W-:Y:S02]  /*0b40*/  LEA.HI R14, R13, R14, RZ, 0x8 ;  /* 0x0000000e0d0e7211 */ /* 0x000fe400078f40ff */
[----:B------:R-:W-:-:S04]  /*0b50*/  SHF.R.U32.HI R13, RZ, 0x8, R15 ;  /* 0x00000008ff0d7819 */ /* 0x000fc8000001160f */
[----:B------:R-:W-:Y:S01]  /*0b60*/  LOP3.LUT R13, R16, R13, RZ, 0xfc, !PT ;  /* 0x0000000d100d7212 */ /* 0x000fe200078efcff */
[----:B------:R-:W-:Y:S01]  /*0b70*/  I2F.S16 R14, R14 ;  /* 0x0000000e000e7306 */ /* 0x000fe20000101400 */
[----:B---3--:R-:W-:-:S04]  /*0b80*/  SHF.R.U32.HI R18, RZ, 0x8, R12 ;  /* 0x00000008ff127819 */ /* 0x008fc8000001160c */
[----:B------:R-:W-:-:S03]  /*0b90*/  LOP3.LUT R21, R18, 0xff00, RZ, 0xc0, !PT ;  /* 0x0000ff0012157812 */ /* 0x000fc600078ec0ff */
[----:B------:R1:W2:Y:S01]  /*0ba0*/  I2F.S16 R15, R13 ;  /* 0x0000000d000f7306 */ /* 0x0002a20000101400 */
[C---:B------:R-:W-:Y:S02]  /*0bb0*/  LEA.HI R21, R12.reuse, R21, RZ, 0x8 ;  /* 0x000000150c157211 */ /* 0x040fe400078f40ff */
[----:B------:R-:W-:Y:S01]  /*0bc0*/  LOP3.LUT R18, R12, 0xffff, RZ, 0xc0, !PT ;  /* 0x0000ffff0c127812 */ /* 0x000fe200078ec0ff */
[----:B0-----:R-:W-:-:S04]  /*0bd0*/  IMAD.WIDE.U32 R16, R17, 0x8, R28 ;  /* 0x0000000811107825 */ /* 0x001fc800078e001c */
[----:B------:R-:W-:Y:S01]  /*0be0*/  IMAD.SHL.U32 R20, R12, 0x100, RZ ;  /* 0x000001000c147824 */ /* 0x000fe200078e00ff */
[----:B------:R-:W-:Y:S01]  /*0bf0*/  SHF.R.U32.HI R18, RZ, 0x8, R18 ;  /* 0x00000008ff127819 */ /* 0x000fe20000011612 */
[----:B------:R4:W-:Y:S03]  /*0c00*/  I2F.S16 R12, R21 ;  /* 0x00000015000c7306 */ /* 0x0009e60000101400 */
[----:B-1----:R-:W-:Y:S01]  /*0c10*/  LOP3.LUT R13, R20, R18, RZ, 0xfc, !PT ;  /* 0x00000012140d7212 */ /* 0x002fe200078efcff */
[----:B--2---:R0:W-:Y:S01]  /*0c20*/  STG.E.64 desc[UR6][R16.64], R14 ;  /* 0x0000000e10007986 */ /* 0x0041e2000c101b06 */
[----:B----4-:R-:W-:-:S03]  /*0c30*/  SHF.R.U32.HI R21, RZ, 0x8, R10 ;  /* 0x00000008ff157819 */ /* 0x010fc6000001160a */
[----:B------:R-:W1:Y:S01]  /*0c40*/  LDS R18, [R11+0x400] ;  /* 0x000400000b127984 */ /* 0x000e620000000800 */
[----:B------:R-:W2:Y:S01]  /*0c50*/  I2F.S16 R13, R13 ;  /* 0x0000000d000d7306 */ /* 0x000ea20000101400 */
[----:B0-----:R-:W-:Y:S02]  /*0c60*/  LOP3.LUT R15, R21, 0xff00, RZ, 0xc0, !PT ;  /* 0x0000ff00150f7812 */ /* 0x001fe400078ec0ff */
[C---:B------:R-:W-:Y:S02]  /*0c70*/  LOP3.LUT R16, R10.reuse, 0xffff, RZ, 0xc0, !PT ;  /* 0x0000ffff0a107812 */ /* 0x040fe400078ec0ff */
[C---:B------:R-:W-:Y:S01]  /*0c80*/  LEA.HI R14, R10.reuse, R15, RZ, 0x8 ;  /* 0x0000000f0a0e7211 */ /* 0x040fe200078f40ff */
[----:B------:R-:W-:Y:S01]  /*0c90*/  IMAD.SHL.U32 R15, R10, 0x100, RZ ;  /* 0x000001000a0f7824 */ /* 0x000fe200078e00ff */
[----:B------:R-:W-:-:S04]  /*0ca0*/  SHF.R.U32.HI R10, RZ, 0x8, R16 ;  /* 0x00000008ff0a7819 */ /* 0x000fc80000011610 */
[----:B------:R-:W-:Y:S01]  /*0cb0*/  LOP3.LUT R15, R15, R10, RZ, 0xfc, !PT ;  /* 0x0000000a0f0f7212 */ /* 0x000fe200078efcff */
[----:B------:R-:W-:Y:S01]  /*0cc0*/  I2F.S16 R14, R14 ;  /* 0x0000000e000e7306 */ /* 0x000fe20000101400 */
[----:B------:R-:W-:Y:S01]  /*0cd0*/  IMAD.WIDE.U32 R16, R2, 0x8, R28 ;  /* 0x0000000802107825 */ /* 0x000fe200078e001c */
[----:B-----5:R-:W-:-:S06]  /*0ce0*/  SHF.R.U32.HI R10, RZ, 0x8, R19 ;  /* 0x00000008ff0a7819 */ /* 0x020fcc0000011613 */
[----:B------:R-:W0:Y:S01]  /*0cf0*/  I2F.S16 R15, R15 ;  /* 0x0000000f000f7306 */ /* 0x000e220000101400 */
[----:B--2---:R2:W-:Y:S01]  /*0d00*/  STG.E.64 desc[UR6][R16.64], R12 ;  /* 0x0000000c10007986 */ /* 0x0045e2000c101b06 */
[----:B------:R-:W-:-:S04]  /*0d10*/  VIADD R21, R2, 0xffac4000 ;  /* 0xffac400002157836 */ /* 0x000fc80000000000 */
[----:B------:R-:W-:Y:S01]  /*0d20*/  IMAD.WIDE.U32 R20, R21, 0x8, R28 ;  /* 0x0000000815147825 */ /* 0x000fe200078e001c */
[----:B--2---:R-:W-:Y:S02]  /*0d30*/  LOP3.LUT R12, R10, 0xff00, RZ, 0xc0, !PT ;  /* 0x0000ff000a0c7812 */ /* 0x004fe400078ec0ff */
[----:B------:R-:W2:Y:S01]  /*0d40*/  LDS R10, [R11+0x1200] ;  /* 0x001200000b0a7984 */ /* 0x000ea20000000800 */
[C---:B------:R-:W-:Y:S02]  /*0d50*/  LOP3.LUT R13, R19.reuse, 0xffff, RZ, 0xc0, !PT ;  /* 0x0000ffff130d7812 */ /* 0x040fe400078ec0ff */
[C---:B------:R-:W-:Y:S01]  /*0d60*/  LEA.HI R12, R19.reuse, R12, RZ, 0x8 ;  /* 0x0000000c130c7211 */ /* 0x040fe200078f40ff */
[----:B0-----:R0:W-:Y:S01]  /*0d70*/  STG.E.64 desc[UR6][R20.64], R14 ;  /* 0x0000000e14007986 */ /* 0x0011e2000c101b06 */
[----:B-1----:R-:W-:Y:S01]  /*0d80*/  SHF.R.U32.HI R16, RZ, 0x8, R18 ;  /* 0x00000008ff107819 */ /* 0x002fe20000011612 */
[----:B0-----:R-:W-:Y:S01]  /*0d90*/  IMAD.SHL.U32 R14, R19, 0x100, RZ ;  /* 0x00000100130e7824 */ /* 0x001fe200078e00ff */
[----:B------:R-:W-:-:S04]  /*0da0*/  SHF.R.U32.HI R19, RZ, 0x8, R13 ;  /* 0x00000008ff137819 */ /* 0x000fc8000001160d */
[----:B------:R-:W-:Y:S02]  /*0db0*/  LOP3.LUT R13, R14, R19, RZ, 0xfc, !PT ;  /* 0x000000130e0d7212 */ /* 0x000fe400078efcff */
[----:B------:R-:W0:Y:S01]  /*0dc0*/  LDS R19, [R11+0x600] ;  /* 0x000600000b137984 */ /* 0x000e220000000800 */
[----:B------:R-:W-:Y:S01]  /*0dd0*/  LOP3.LUT R15, R16, 0xff00, RZ, 0xc0, !PT ;  /* 0x0000ff00100f7812 */ /* 0x000fe200078ec0ff */
[----:B------:R-:W-:Y:S01]  /*0de0*/  I2F.S16 R12, R12 ;  /* 0x0000000c000c7306 */ /* 0x000fe20000101400 */
[C---:B------:R-:W-:Y:S02]  /*0df0*/  LOP3.LUT R16, R18.reuse, 0xffff, RZ, 0xc0, !PT ;  /* 0x0000ffff12107812 */ /* 0x040fe400078ec0ff */
[C---:B------:R-:W-:Y:S01]  /*0e00*/  LEA.HI R14, R18.reuse, R15, RZ, 0x8 ;  /* 0x0000000f120e7211 */ /* 0x040fe200078f40ff */
[----:B------:R-:W-:Y:S01]  /*0e10*/  IMAD.SHL.U32 R18, R18, 0x100, RZ ;  /* 0x0000010012127824 */ /* 0x000fe200078e00ff */
[----:B------:R-:W-:-:S03]  /*0e20*/  SHF.R.U32.HI R15, RZ, 0x8, R16 ;  /* 0x00000008ff0f7819 */ /* 0x000fc60000011610 */
[----:B------:R-:W1:Y:S01]  /*0e30*/  I2F.S16 R13, R13 ;  /* 0x0000000d000d7306 */ /* 0x000e620000101400 */
[----:B------:R-:W-:Y:S01]  /*0e40*/  VIADD R17, R2, 0x4000 ;  /* 0x0000400002117836 */ /* 0x000fe20000000000 */
[----:B------:R-:W-:-:S03]  /*0e50*/  LOP3.LUT R15, R18, R15, RZ, 0xfc, !PT ;  /* 0x0000000f120f7212 */ /* 0x000fc600078efcff */
[----:B------:R-:W-:Y:S01]  /*0e60*/  IMAD.WIDE.U32 R16, R17, 0x8, R28 ;  /* 0x0000000811107825 */ /* 0x000fe200078e001c */
[----:B--2---:R-:W-:Y:S02]  /*0e70*/  SHF.R.U32.HI R18, RZ, 0x8, R10 ;  /* 0x00000008ff127819 */ /* 0x004fe4000001160a */
[----:B------:R-:W-:Y:S01]  /*0e80*/  I2F.S16 R14, R14 ;  /* 0x0000000e000e7306 */ /* 0x000fe20000101400 */
[----:B------:R-:W-:-:S07]  /*0e90*/  VIADD R21, R2, 0xffac8000 ;  /* 0xffac800002157836 */ /* 0x000fce0000000000 */
[----:B------:R-:W2:Y:S01]  /*0ea0*/  I2F.S16 R15, R15 ;  /* 0x0000000f000f7306 */ /* 0x000ea20000101400 */
[----:B-1----:R1:W-:Y:S01]  /*0eb0*/  STG.E.64 desc[UR6][R16.64], R12 ;  /* 0x0000000c10007986 */ /* 0x0023e2000c101b06 */
[----:B------:R-:W-:Y:S01]  /*0ec0*/  IMAD.WIDE.U32 R20, R21, 0x8, R28 ;  /* 0x0000000815147825 */ /* 0x000fe200078e001c */
[----:B-1----:R-:W-:Y:S02]  /*0ed0*/  LOP3.LUT R13, R18, 0xff00, RZ, 0xc0, !PT ;  /* 0x0000ff00120d7812 */ /* 0x002fe400078ec0ff */
[----:B------:R-:W1:Y:S01]  /*0ee0*/  LDS R18, [R11+0x1400] ;  /* 0x001400000b127984 */ /* 0x000e620000000800 */
[----:B0-----:R-:W-:-:S03]  /*0ef0*/  SHF.R.U32.HI R16, RZ, 0x8, R19 ;  /* 0x00000008ff107819 */ /* 0x001fc60000011613 */
[----:B--2---:R0:W-:Y:S01]  /*0f00*/  STG.E.64 desc[UR6][R20.64], R14 ;  /* 0x0000000e14007986 */ /* 0x0041e2000c101b06 */
[C---:B------:R-:W-:Y:S01]  /*0f10*/  LEA.HI R12, R10.reuse, R13, RZ, 0x8 ;  /* 0x0000000d0a0c7211 */ /* 0x040fe200078f40ff */
[----:B------:R-:W-:Y:S01]  /*0f20*/  IMAD.SHL.U32 R13, R10, 0x100, RZ ;  /* 0x000001000a0d7824 */ /* 0x000fe200078e00ff */
[----:B------:R-:W-:Y:S02]  /*0f30*/  LOP3.LUT R16, R16, 0xff00, RZ, 0xc0, !PT ;  /* 0x0000ff0010107812 */ /* 0x000fe400078ec0ff */
[----:B0-----:R-:W-:Y:S02]  /*0f40*/  LOP3.LUT R14, R10, 0xffff, RZ, 0xc0, !PT ;  /* 0x0000ffff0a0e7812 */ /* 0x001fe400078ec0ff */
[C---:B------:R-:W-:Y:S02]  /*0f50*/  LOP3.LUT R15, R19.reuse, 0xffff, RZ, 0xc0, !PT ;  /* 0x0000ffff130f7812 */ /* 0x040fe400078ec0ff */
[----:B------:R-:W-:Y:S02]  /*0f60*/  SHF.R.U32.HI R10, RZ, 0x8, R14 ;  /* 0x00000008ff0a7819 */ /* 0x000fe4000001160e */
[C---:B------:R-:W-:Y:S01]  /*0f70*/  LEA.HI R14, R19.reuse, R16, RZ, 0x8 ;  /* 0x00000010130e7211 */ /* 0x040fe200078f40ff */
[----:B------:R-:W-:Y:S01]  /*0f80*/  IMAD.SHL.U32 R16, R19, 0x100, RZ ;  /* 0x0000010013107824 */ /* 0x000fe200078e00ff */
[----:B------:R-:W-:-:S02]  /*0f90*/  SHF.R.U32.HI R15, RZ, 0x8, R15 ;  /* 0x00000008ff0f7819 */ /* 0x000fc4000001160f */
[----:B------:R-:W-:Y:S02]  /*0fa0*/  LOP3.LUT R13, R13, R10, RZ, 0xfc, !PT ;  /* 0x0000000a0d0d7212 */ /* 0x000fe400078efcff */
[----:B------:R-:W0:Y:S01]  /*0fb0*/  LDS R10, [R11+0x800] ;  /* 0x000800000b0a7984 */ /* 0x000e220000000800 */
[----:B------:R-:W-:Y:S01]  /*0fc0*/  LOP3.LUT R15, R16, R15, RZ, 0xfc, !PT ;  /* 0x0000000f100f7212 */ /* 0x000fe200078efcff */
[----:B------:R-:W-:Y:S01]  /*0fd0*/  I2F.S16 R12, R12 ;  /* 0x0000000c000c7306 */ /* 0x000fe20000101400 */
[----:B------:R-:W-:-:S07]  /*0fe0*/  VIADD R17, R2, 0x8000 ;  /* 0x0000800002117836 */ /* 0x000fce0000000000 */
[----:B------:R-:W2:Y:S01]  /*0ff0*/  I2F.S16 R13, R13 ;  /* 0x0000000d000d7306 */ /* 0x000ea20000101400 */
[----:B------:R-:W-:-:S07]  /*1000*/  VIADD R21, R2, 0xffacc000 ;  /* 0xffacc00002157836 */ /* 0x000fce0000000000 */
[----:B------:R-:W-:Y:S08]  /*1010*/  I2F.S16 R14, R14 ;  /* 0x0000000e000e7306 */ /* 0x000ff00000101400 */
[----:B------:R-:W3:Y:S01]  /*1020*/  I2F.S16 R15, R15 ;  /* 0x0000000f000f7306 */ /* 0x000ee20000101400 */
[----:B------:R-:W-:Y:S01]  /*1030*/  IMAD.WIDE.U32 R16, R17, 0x8, R28 ;  /* 0x0000000811107825 */ /* 0x000fe200078e001c */
[----:B-1----:R-:W-:-:S03]  /*1040*/  SHF.R.U32.HI R19, RZ, 0x8, R18 ;  /* 0x00000008ff137819 */ /* 0x002fc60000011612 */
[----:B------:R-:W-:Y:S01]  /*1050*/  IMAD.WIDE.U32 R20, R21, 0x8, R28 ;  /* 0x0000000815147825 */ /* 0x000fe200078e001c */
[----:B--2---:R1:W-:Y:S04]  /*1060*/  STG.E.64 desc[UR6][R16.64], R12 ;  /* 0x0000000c10007986 */ /* 0x0043e8000c101b06 */
[----:B---3--:R2:W-:Y:S01]  /*1070*/  STG.E.64 desc[UR6][R20.64], R14 ;  /* 0x0000000e14007986 */ /* 0x0085e2000c101b06 */
[----:B-1----:R-:W-:-:S03]  /*1080*/  LOP3.LUT R13, R19, 0xff00, RZ, 0xc0, !PT ;  /* 0x0000ff00130d7812 */ /* 0x002fc600078ec0ff */
[----:B------:R-:W1:Y:S01]  /*1090*/  LDS R19, [R11+0x1600] ;  /* 0x001600000b137984 */ /* 0x000e620000000800 */
[C---:B------:R-:W-:Y:S01]  /*10a0*/  LEA.HI R12, R18.reuse, R13, RZ, 0x8 ;  /* 0x0000000d120c7211 */ /* 0x040fe200078f40ff */
[C---:B------:R-:W-:Y:S01]  /*10b0*/  IMAD.SHL.U32 R13, R18.reuse, 0x100, RZ ;  /* 0x00000100120d7824 */ /* 0x040fe200078e00ff */
[----:B--2---:R-:W-:-:S04]  /*10c0*/  LOP3.LUT R14, R18, 0xffff, RZ, 0xc0, !PT ;  /* 0x0000ffff120e7812 */ /* 0x004fc800078ec0ff */
[----:B------:R-:W-:-:S04]  /*10d0*/  SHF.R.U32.HI R18, RZ, 0x8, R14 ;  /* 0x00000008ff127819 */ /* 0x000fc8000001160e */
[----:B------:R-:W-:Y:S02]  /*10e0*/  LOP3.LUT R13, R13, R18, RZ, 0xfc, !PT ;  /* 0x000000120d0d7212 */ /* 0x000fe400078efcff */
[----:B------:R-:W2:Y:S01]  /*10f0*/  LDS R18, [R11+0xa00] ;  /* 0x000a00000b127984 */ /* 0x000ea20000000800 */
[----:B0-----:R-:W-:-:S04]  /*1100*/  SHF.R.U32.HI R16, RZ, 0x8, R10 ;  /* 0x00000008ff107819 */ /* 0x001fc8000001160a */
[----:B------:R-:W-:Y:S02]  /*1110*/  LOP3.LUT R17, R16, 0xff00, RZ, 0xc0, !PT ;  /* 0x0000ff0010117812 */ /* 0x000fe400078ec0ff */
[C---:B------:R-:W-:Y:S01]  /*1120*/  LOP3.LUT R16, R10.reuse, 0xffff, RZ, 0xc0, !PT ;  /* 0x0000ffff0a107812 */ /* 0x040fe200078ec0ff */
[C---:B------:R-:W-:Y:S01]  /*1130*/  IMAD.SHL.U32 R15, R10.reuse, 0x100, RZ ;  /* 0x000001000a0f7824 */ /* 0x040fe200078e00ff */
[----:B------:R-:W-:Y:S02]  /*1140*/  LEA.HI R14, R10, R17, RZ, 0x8 ;  /* 0x000000110a0e7211 */ /* 0x000fe400078f40ff */
[----:B------:R-:W-:Y:S01]  /*1150*/  SHF.R.U32.HI R10, RZ, 0x8, R16 ;  /* 0x00000008ff0a7819 */ /* 0x000fe20000011610 */
[----:B------:R-:W-:Y:S03]  /*1160*/  I2F.S16 R12, R12 ;  /* 0x0000000c000c7306 */ /* 0x000fe60000101400 */
[----:B------:R-:W-:-:S05]  /*1170*/  LOP3.LUT R15, R15, R10, RZ, 0xfc, !PT ;  /* 0x0000000a0f0f7212 */ /* 0x000fca00078efcff */
[----:B------:R-:W0:Y:S01]  /*1180*/  I2F.S16 R13, R13 ;  /* 0x0000000d000d7306 */ /* 0x000e220000101400 */
[----:B------:R-:W-:Y:S01]  /*1190*/  VIADD R17, R2, 0xc000 ;  /* 0x0000c00002117836 */ /* 0x000fe20000000000 */
[----:B------:R-:W3:Y:S03]  /*11a0*/  LDS R10, [R11+0x1800] ;  /* 0x001800000b0a7984 */ /* 0x000ee60000000800 */
[----:B------:R-:W-:-:S03]  /*11b0*/  IMAD.WIDE.U32 R16, R17, 0x8, R28 ;  /* 0x0000000811107825 */ /* 0x000fc600078e001c */
[----:B------:R-:W-:Y:S01]  /*11c0*/  I2F.S16 R14, R14 ;  /* 0x0000000e000e7306 */ /* 0x000fe20000101400 */
[----:B------:R-:W-:-:S07]  /*11d0*/  VIADD R21, R2, 0xffad0000 ;  /* 0xffad000002157836 */ /* 0x000fce0000000000 */
[----:B------:R-:W4:Y:S01]  /*11e0*/  I2F.S16 R15, R15 ;  /* 0x0000000f000f7306 */ /* 0x000f220000101400 */
[----:B0-----:R1:W-:Y:S01]  /*11f0*/  STG.E.64 desc[UR6][R16.64], R12 ;  /* 0x0000000c10007986 */ /* 0x0013e2000c101b06 */
[----:B------:R-:W-:Y:S01]  /*1200*/  IMAD.WIDE.U32 R20, R21, 0x8, R28 ;  /* 0x0000000815147825 */ /* 0x000fe200078e001c */
[----:B-1----:R-:W-:Y:S02]  /*1210*/  SHF.R.U32.HI R12, RZ, 0x8, R19 ;  /* 0x00000008ff0c7819 */ /* 0x002fe40000011613 */
[C---:B------:R-:W-:Y:S02]  /*1220*/  LOP3.LUT R13, R19.reuse, 0xffff, RZ, 0xc0, !PT ;  /* 0x0000ffff130d7812 */ /* 0x040fe400078ec0ff */
[----:B------:R-:W-:Y:S01]  /*1230*/  LOP3.LUT R12, R12, 0xff00, RZ, 0xc0, !PT ;  /* 0x0000ff000c0c7812 */ /* 0x000fe200078ec0ff */
[----:B----4-:R0:W-:Y:S01]  /*1240*/  STG.E.64 desc[UR6][R20.64], R14 ;  /* 0x0000000e14007986 */ /* 0x0101e2000c101b06 */
[----:B--2---:R-:W-:Y:S02]  /*1250*/  SHF.R.U32.HI R16, RZ, 0x8, R18 ;  /* 0x00000008ff107819 */ /* 0x004fe40000011612 */
[C---:B------:R-:W-:Y:S01]  /*1260*/  LEA.HI R12, R19.reuse, R12, RZ, 0x8 ;  /* 0x0000000c130c7211 */ /* 0x040fe200078f40ff */
[----:B0-----:R-:W-:Y:S01]  /*1270*/  IMAD.SHL.U32 R14, R19, 0x100, RZ ;  /* 0x00000100130e7824 */ /* 0x001fe200078e00ff */
[----:B------:R-:W-:-:S02]  /*1280*/  SHF.R.U32.HI R19, RZ, 0x8, R13 ;  /* 0x00000008ff137819 */ /* 0x000fc4000001160d */
[----:B------:R-:W-:Y:S02]  /*1290*/  LOP3.LUT R15, R16, 0xff00, RZ, 0xc0, !PT ;  /* 0x0000ff00100f7812 */ /* 0x000fe400078ec0ff */
[----:B------:R-:W-:Y:S02]  /*12a0*/  LOP3.LUT R16, R18, 0xffff, RZ, 0xc0, !PT ;  /* 0x0000ffff12107812 */ /* 0x000fe400078ec0ff */
[----:B------:R-:W-:Y:S02]  /*12b0*/  LOP3.LUT R13, R14, R19, RZ, 0xfc, !PT ;  /* 0x000000130e0d7212 */ /* 0x000fe400078efcff */
[----:B------:R-:W0:Y:S01]  /*12c0*/  LDS R19, [R11+0xc00] ;  /* 0x000c00000b137984 */ /* 0x000e220000000800 */
[C---:B------:R-:W-:Y:S01]  /*12d0*/  LEA.HI R14, R18.reuse, R15, RZ, 0x8 ;  /* 0x0000000f120e7211 */ /* 0x040fe200078f40ff */
[----:B------:R-:W-:Y:S01]  /*12e0*/  IMAD.SHL.U32 R18, R18, 0x100, RZ ;  /* 0x0000010012127824 */ /* 0x000fe200078e00ff */
[----:B------:R-:W-:-:S04]  /*12f0*/  SHF.R.U32.HI R15, RZ, 0x8, R16 ;  /* 0x00000008ff0f7819 */ /* 0x000fc80000011610 */
[----:B------:R-:W-:Y:S02]  /*1300*/  LOP3.LUT R15, R18, R15, RZ, 0xfc, !PT ;  /* 0x0000000f120f7212 */ /* 0x000fe400078efcff */
[----:B------:R3:W1:Y:S01]  /*1310*/  LDS R18, [R11+0x1a00] ;  /* 0x001a00000b127984 */ /* 0x0006620000000800 */
[----:B------:R-:W-:Y:S01]  /*1320*/  I2F.S16 R12, R12 ;  /* 0x0000000c000c7306 */ /* 0x000fe20000101400 */
[----:B------:R-:W-:-:S07]  /*1330*/  VIADD R17, R2, 0x10000 ;  /* 0x0001000002117836 */ /* 0x000fce0000000000 */
[----:B------:R-:W2:Y:S01]  /*1340*/  I2F.S16 R13, R13 ;  /* 0x0000000d000d7306 */ /* 0x000ea20000101400 */
[----:B------:R-:W-:-:S07]  /*1350*/  VIADD R21, R2, 0xffad4000 ;  /* 0xffad400002157836 */ /* 0x000fce0000000000 */
[----:B------:R-:W-:Y:S08]  /*1360*/  I2F.S16 R14, R14 ;  /* 0x0000000e000e7306 */ /* 0x000ff00000101400 */
[----:B------:R-:W4:Y:S01]  /*1370*/  I2F.S16 R15, R15 ;  /* 0x0000000f000f7306 */ /* 0x000f220000101400 */
[----:B------:R-:W-:Y:S01]  /*1380*/  IMAD.WIDE.U32 R16, R17, 0x8, R28 ;  /* 0x0000000811107825 */ /* 0x000fe200078e001c */
[----:B---3--:R-:W-:-:S03]  /*1390*/  SHF.R.U32.HI R11, RZ, 0x8, R10 ;  /* 0x00000008ff0b7819 */ /* 0x008fc6000001160a */
[----:B------:R-:W-:Y:S01]  /*13a0*/  IMAD.WIDE.U32 R20, R21, 0x8, R28 ;  /* 0x0000000815147825 */ /* 0x000fe200078e001c */
[----:B--2---:R0:W-:Y:S01]  /*13b0*/  STG.E.64 desc[UR6][R16.64], R12 ;  /* 0x0000000c10007986 */ /* 0x0041e2000c101b06 */
[----:B------:R-:W-:-:S03]  /*13c0*/  LOP3.LUT R11, R11, 0xff00, RZ, 0xc0, !PT ;  /* 0x0000ff000b0b7812 */ /* 0x000fc600078ec0ff */
[----:B----4-:R2:W-:Y:S01]  /*13d0*/  STG.E.64 desc[UR6][R20.64], R14 ;  /* 0x0000000e14007986 */ /* 0x0105e2000c101b06 */
[----:B0-----:R-:W-:Y:S01]  /*13e0*/  SHF.R.U32.HI R16, RZ, 0x8, R19 ;  /* 0x00000008ff107819 */ /* 0x001fe20000011613 */
[C---:B------:R-:W-:Y:S01]  /*13f0*/  IMAD.SHL.U32 R12, R10.reuse, 0x100, RZ ;  /* 0x000001000a0c7824 */ /* 0x040fe200078e00ff */
[----:B------:R-:W-:Y:S02]  /*1400*/  LEA.HI R13, R10, R11, RZ, 0x8 ;  /* 0x0000000b0a0d7211 */ /* 0x000fe400078f40ff */
[----:B------:R-:W-:Y:S02]  /*1410*/  LOP3.LUT R16, R16, 0xff00, RZ, 0xc0, !PT ;  /* 0x0000ff0010107812 */ /* 0x000fe400078ec0ff */
[----:B--2---:R-:W-:-:S04]  /*1420*/  LOP3.LUT R14, R10, 0xffff, RZ, 0xc0, !PT ;  /* 0x0000ffff0a0e7812 */ /* 0x004fc800078ec0ff */
[----:B------:R-:W-:Y:S02]  /*1430*/  SHF.R.U32.HI R11, RZ, 0x8, R14 ;  /* 0x00000008ff0b7819 */ /* 0x000fe4000001160e */
[C---:B------:R-:W-:Y:S02]  /*1440*/  LOP3.LUT R17, R19.reuse, 0xffff, RZ, 0xc0, !PT ;  /* 0x0000ffff13117812 */ /* 0x040fe400078ec0ff */
[----:B------:R-:W-:Y:S02]  /*1450*/  LOP3.LUT R11, R12, R11, RZ, 0xfc, !PT ;  /* 0x0000000b0c0b7212 */ /* 0x000fe400078efcff */
[----:B-1----:R-:W-:Y:S02]  /*1460*/  SHF.R.U32.HI R15, RZ, 0x8, R18 ;  /* 0x00000008ff0f7819 */ /* 0x002fe40000011612 */
[C---:B------:R-:W-:Y:S01]  /*1470*/  LEA.HI R12, R19.reuse, R16, RZ, 0x8 ;  /* 0x00000010130c7211 */ /* 0x040fe200078f40ff */
[----:B------:R-:W-:Y:S01]  /*1480*/  IMAD.SHL.U32 R19, R19, 0x100, RZ ;  /* 0x0000010013137824 */ /* 0x000fe200078e00ff */
[----:B------:R-:W-:-:S02]  /*1490*/  SHF.R.U32.HI R14, RZ, 0x8, R17 ;  /* 0x00000008ff0e7819 */ /* 0x000fc40000011611 */
[----:B------:R-:W-:Y:S01]  /*14a0*/  LOP3.LUT R15, R15, 0xff00, RZ, 0xc0, !PT ;  /* 0x0000ff000f0f7812 */ /* 0x000fe200078ec0ff */
[----:B------:R0:W-:Y:S01]  /*14b0*/  I2F.S16 R10, R13 ;  /* 0x0000000d000a7306 */ /* 0x0001e20000101400 */
[C---:B------:R-:W-:Y:S02]  /*14c0*/  LOP3.LUT R16, R18.reuse, 0xffff, RZ, 0xc0, !PT ;  /* 0x0000ffff12107812 */ /* 0x040fe400078ec0ff */
[----:B0-----:R-:W-:Y:S02]  /*14d0*/  LOP3.LUT R13, R19, R14, RZ, 0xfc, !PT ;  /* 0x0000000e130d7212 */ /* 0x001fe400078efcff */
[C---:B------:R-:W-:Y:S01]  /*14e0*/  LEA.HI R14, R18.reuse, R15, RZ, 0x8 ;  /* 0x0000000f120e7211 */ /* 0x040fe200078f40ff */
[----:B------:R-:W-:Y:S01]  /*14f0*/  IMAD.SHL.U32 R18, R18, 0x100, RZ ;  /* 0x0000010012127824 */ /* 0x000fe200078e00ff */
[----:B------:R-:W-:-:S04]  /*1500*/  SHF.R.U32.HI R15, RZ, 0x8, R16 ;  /* 0x00000008ff0f7819 */ /* 0x000fc80000011610 */
[----:B------:R-:W-:Y:S01]  /*1510*/  LOP3.LUT R15, R18, R15, RZ, 0xfc, !PT ;  /* 0x0000000f120f7212 */ /* 0x000fe200078efcff */
[----:B------:R-:W0:Y:S01]  /*1520*/  I2F.S16 R11, R11 ;  /* 0x0000000b000b7306 */ /* 0x000e220000101400 */
[----:B------:R-:W-:-:S07]  /*1530*/  VIADD R17, R2, 0x14000 ;  /* 0x0001400002117836 */ /* 0x000fce0000000000 */
[----:B------:R-:W-:Y:S01]  /*1540*/  I2F.S16 R12, R12 ;  /* 0x0000000c000c7306 */ /* 0x000fe20000101400 */
[----:B------:R-:W-:-:S07]  /*1550*/  VIADD R19, R2, 0xffad8000 ;  /* 0xffad800002137836 */ /* 0x000fce0000000000 */
[----:B------:R-:W1:Y:S01]  /*1560*/  I2F.S16 R13, R13 ;  /* 0x0000000d000d7306 */ /* 0x000e620000101400 */
[----:B------:R-:W-:-:S07]  /*1570*/  VIADD R21, R2, 0x18000 ;  /* 0x0001800002157836 */ /* 0x000fce0000000000 */
[----:B------:R-:W-:Y:S08]  /*1580*/  I2F.S16 R14, R14 ;  /* 0x0000000e000e7306 */ /* 0x000ff00000101400 */
[----:B------:R-:W2:Y:S01]  /*1590*/  I2F.S16 R15, R15 ;  /* 0x0000000f000f7306 */ /* 0x000ea20000101400 */
[----:B------:R-:W-:-:S04]  /*15a0*/  IMAD.WIDE.U32 R16, R17, 0x8, R28 ;  /* 0x0000000811107825 */ /* 0x000fc800078e001c */
[--C-:B------:R-:W-:Y:S01]  /*15b0*/  IMAD.WIDE.U32 R18, R19, 0x8, R28.reuse ;  /* 0x0000000813127825 */ /* 0x100fe200078e001c */
[----:B0-----:R0:W-:Y:S03]  /*15c0*/  STG.E.64 desc[UR6][R16.64], R10 ;  /* 0x0000000a10007986 */ /* 0x0011e6000c101b06 */
[----:B------:R-:W-:Y:S01]  /*15d0*/  IMAD.WIDE.U32 R28, R21, 0x8, R28 ;  /* 0x00000008151c7825 */ /* 0x000fe200078e001c */
[----:B-1----:R0:W-:Y:S04]  /*15e0*/  STG.E.64 desc[UR6][R18.64], R12 ;  /* 0x0000000c12007986 */ /* 0x0021e8000c101b06 */
[----:B--2---:R0:W-:Y:S01]  /*15f0*/  STG.E.64 desc[UR6][R28.64], R14 ;  /* 0x0000000e1c007986 */ /* 0x0041e2000c101b06 */
[----:B------:R-:W-:-:S04]  /*1600*/  UIADD3 UR5, UPT, UPT, UR5, 0x80, URZ ;  /* 0x0000008005057890 */ /* 0x000fc8000fffe0ff */
[----:B------:R-:W-:Y:S01]  /*1610*/  UISETP.NE.AND UP0, UPT, UR5, 0x544000, UPT ;  /* 0x005440000500788c */ /* 0x000fe2000bf05270 */
[----:B------:R-:W-:Y:S02]  /*1620*/  VIADD R23, R23, 0xa800 ;  /* 0x0000a80017177836 */ /* 0x000fe40000000000 */
[----:B------:R-:W-:-:S06]  /*1630*/  VIADD R2, R2, 0x80 ;  /* 0x0000008002027836 */ /* 0x000fcc0000000000 */
[----:B0-----:R-:W-:Y:S05]  /*1640*/  BRA.U UP0, `(.L_x_400) ;  /* 0xfffffff100887547 */ /* 0x001fea000b83ffff */
[----:B------:R-:W-:Y:S05]  /*1650*/  EXIT ;  /* 0x000000000000794d */ /* 0x000fea0003800000 */
.L_x_401:
        /* <DEDUP_REMOVED lines=10> */
.L_x_431:


//--------------------- .text._Z19unpack_original_texyP6float2j --------------------------
	.section	.text._Z19unpack_original_texyP6float2j,"ax",@progbits
	.align	128
        .global         _Z19unpack_original_texyP6float2j
        .type           _Z19unpack_original_texyP6float2j,@function
        .size           _Z19unpack_original_texyP6float2j,(.L_x_432 - _Z19unpack_original_texyP6float2j)
        .other          _Z19unpack_original_texyP6float2j,@"STO_CUDA_ENTRY STV_DEFAULT"
_Z19unpack_original_texyP6float2j:
.text._Z19unpack_original_texyP6float2j:
[----:B------:R-:W-:Y:S01]  /*0000*/  LDC R1, c[0x0][0x37c] ;  /* 0x0000df00ff017b82 */ /* 0x000fe20000000800 */
[----:B------:R-:W0:Y:S02]  /*0010*/  LDCU UR4, c[0x0][0x390] ;  /* 0x00007200ff0477ac */ /* 0x000e240008000800 */
[----:B0-----:R-:W-:-:S13]  /*0020*/  ISETP.NE.AND P0, PT, RZ, UR4, PT ;  /* 0x00000004ff007c0c */ /* 0x001fda000bf05270 */
[----:B------:R-:W-:Y:S05]  /*0030*/  @!P0 EXIT ;  /* 0x000000000000894d */ /* 0x000fea0003800000 */
[----:B------:R-:W0:Y:S01]  /*0040*/  S2R R3, SR_TID.X ;  /* 0x0000000000037919 */ /* 0x000e220000002100 */
[----:B------:R-:W0:Y:S01]  /*0050*/  LDCU UR4, c[0x0][0x360] ;  /* 0x00006c00ff0477ac */ /* 0x000e220008000800 */
[----:B------:R-:W-:Y:S01]  /*0060*/  IMAD.MOV.U32 R2, RZ, RZ, RZ ;  /* 0x000000ffff027224 */ /* 0x000fe200078e00ff */
[----:B------:R-:W0:Y:S01]  /*0070*/  S2R R6, SR_CTAID.X ;  /* 0x0000000000067919 */ /* 0x000e220000002500 */
[----:B------:R-:W1:Y:S01]  /*0080*/  LDCU.64 UR8, c[0x0][0x358] ;  /* 0x00006b00ff0877ac */ /* 0x000e620008000a00 */
[----:B------:R-:W2:Y:S01]  /*0090*/  S2R R0, SR_CTAID.Y ;  /* 0x0000000000007919 */ /* 0x000ea20000002600 */
[--C-:B0-----:R-:W-:Y:S02]  /*00a0*/  IMAD R6, R6, UR4, R3.reuse ;  /* 0x0000000406067c24 */ /* 0x101fe4000f8e0203 */
[----:B--2---:R-:W-:-:S03]  /*00b0*/  IMAD R3, R0, 0x7, R3 ;  /* 0x0000000700037824 */ /* 0x004fc600078e0203 */
[----:B-1----:R-:W-:-:S07]  /*00c0*/  I2FP.F32.S32 R6, R6 ;  /* 0x0000000600067245 */ /* 0x002fce0000201400 */
.L_x_403:
[----:B------:R-:W0:Y:S01]  /*00d0*/  LDC.64 R26, c[0x0][0x388] ;  /* 0x0000e200ff1a7b82 */ /* 0x000e220000000a00 */
[----:B------:R-:W1:Y:S01]  /*00e0*/  LDCU UR4, c[0x0][0x390] ;  /* 0x00007200ff0477ac */ /* 0x000e620008000800 */
[C---:B------:R-:W-:Y:S02]  /*00f0*/  IMAD R4, R2.reuse, 0x30, R0 ;  /* 0x0000003002047824 */ /* 0x040fe400078e0200 */
[C---:B------:R-:W-:Y:S02]  /*0100*/  IMAD R5, R2.reuse, 0x150, R3 ;  /* 0x0000015002057824 */ /* 0x040fe400078e0203 */
[----:B------:R-:W-:Y:S02]  /*0110*/  VIADD R2, R2, 0x1 ;  /* 0x0000000102027836 */ /* 0x000fe40000000000 */
[----:B------:R-:W-:Y:S02]  /*0120*/  IMAD.SHL.U32 R4, R4, 0x80, RZ ;  /* 0x0000008004047824 */ /* 0x000fe400078e00ff */
[----:B------:R-:W-:Y:S01]  /*0130*/  IMAD.SHL.U32 R5, R5, 0x100, RZ ;  /* 0x0000010005057824 */ /* 0x000fe200078e00ff */
[----:B-1----:R-:W-:Y:S01]  /*0140*/  ISETP.NE.AND P0, PT, R2, UR4, PT ;  /* 0x0000000402007c0c */ /* 0x002fe2000bf05270 */
[----:B--2---:R-:W-:-:S12]  /*0150*/  UMOV UR4, URZ ;  /* 0x000000ff00047c82 */ /* 0x004fd80008000000 */
.L_x_402:
[----:B------:R-:W1:Y:S01]  /*0160*/  LDCU UR6, c[0x0][0x380] ;  /* 0x00007000ff0677ac */ /* 0x000e620008000800 */
[C---:B------:R-:W-:Y:S02]  /*0170*/  VIADD R7, R4.reuse, UR4 ;  /* 0x0000000404077c36 */ /* 0x040fe40008000000 */
[----:B--2---:R-:W-:Y:S01]  /*0180*/  IMAD.MOV.U32 R22, RZ, RZ, -0x3e000000 ;  /* 0xc2000000ff167424 */ /* 0x004fe200078e00ff */
[----:B------:R-:W-:Y:S01]  /*0190*/  UMOV UR7, URZ ;  /* 0x000000ff00077c82 */ /* 0x000fe20008000000 */
[C---:B------:R-:W-:Y:S01]  /*01a0*/  VIADD R21, R7.reuse, 0x1 ;  /* 0x0000000107157836 */ /* 0x040fe20000000000 */
[----:B------:R-:W-:Y:S01]  /*01b0*/  UIADD3 UR5, UPT, UPT, UR4, 0x4, URZ ;  /* 0x0000000404057890 */ /* 0x000fe2000fffe0ff */
[C---:B------:R-:W-:Y:S02]  /*01c0*/  VIADD R19, R7.reuse, 0x2 ;  /* 0x0000000207137836 */ /* 0x040fe40000000000 */
[C---:B------:R-:W-:Y:S01]  /*01d0*/  VIADD R17, R7.reuse, 0x3 ;  /* 0x0000000307117836 */ /* 0x040fe20000000000 */
[----:B------:R-:W-:Y:S01]  /*01e0*/  I2FP.F32.U32 R21, R21 ;  /* 0x0000001500157245 */ /* 0x000fe20000201000 */
[C---:B------:R-:W-:Y:S01]  /*01f0*/  VIADD R15, R7.reuse, 0x5 ;  /* 0x00000005070f7836 */ /* 0x040fe20000000000 */
[----:B------:R-:W-:Y:S01]  /*0200*/  I2FP.F32.U32 R19, R19 ;  /* 0x0000001300137245 */ /* 0x000fe20000201000 */
[C---:B------:R-:W-:Y:S01]  /*0210*/  VIADD R11, R7.reuse, 0x6 ;  /* 0x00000006070b7836 */ /* 0x040fe20000000000 */
[----:B------:R-:W-:Y:S01]  /*0220*/  I2FP.F32.U32 R17, R17 ;  /* 0x0000001100117245 */ /* 0x000fe20000201000 */
[----:B------:R-:W-:Y:S01]  /*0230*/  VIADD R9, R7, 0x7 ;  /* 0x0000000707097836 */ /* 0x000fe20000000000 */
[----:B------:R-:W-:Y:S01]  /*0240*/  I2FP.F32.U32 R7, R7 ;  /* 0x0000000700077245 */ /* 0x000fe20000201000 */
[--C-:B------:R-:W-:Y:S01]  /*0250*/  IMAD.MOV.U32 R20, RZ, RZ, R6.reuse ;  /* 0x000000ffff147224 */ /* 0x100fe200078e0006 */
[----:B------:R-:W-:Y:S01]  /*0260*/  I2FP.F32.U32 R15, R15 ;  /* 0x0000000f000f7245 */ /* 0x000fe20000201000 */
[--C-:B------:R-:W-:Y:S01]  /*0270*/  IMAD.MOV.U32 R18, RZ, RZ, R6.reuse ;  /* 0x000000ffff127224 */ /* 0x100fe200078e0006 */
[----:B-1----:R-:W5:Y:S01]  /*0280*/  TEX.LL RZ, R24, R6, R22, UR6, 2D, 0x3 ;  /* 0x28ff061606187f60 */ /* 0x002f6200089e03ff */
[--C-:B------:R-:W-:Y:S01]  /*0290*/  IMAD.MOV.U32 R16, RZ, RZ, R6.reuse ;  /* 0x000000ffff107224 */ /* 0x100fe200078e0006 */
[----:B------:R-:W-:Y:S01]  /*02a0*/  I2FP.F32.U32 R11, R11 ;  /* 0x0000000b000b7245 */ /* 0x000fe20000201000 */
[----:B------:R-:W5:Y:S01]  /*02b0*/  TEX.LL RZ, R20, R20, R22, UR6, 2D, 0x3 ;  /* 0x28ff061614147f60 */ /* 0x000f6200089e03ff */
[----:B------:R-:W-:Y:S01]  /*02c0*/  VIADD R13, R4, UR5 ;  /* 0x00000005040d7c36 */ /* 0x000fe20008000000 */
[----:B------:R-:W5:Y:S01]  /*02d0*/  TEX.LL RZ, R18, R18, R22, UR6, 2D, 0x3 ;  /* 0x28ff061612127f60 */ /* 0x000f6200089e03ff */
[--C-:B------:R-:W-:Y:S01]  /*02e0*/  IMAD.MOV.U32 R12, RZ, RZ, R6.reuse ;  /* 0x000000ffff0c7224 */ /* 0x100fe200078e0006 */
[----:B------:R-:W-:Y:S01]  /*02f0*/  TEX.LL RZ, R16, R16, R22, UR6, 2D, 0x3 ;  /* 0x28ff061610107f60 */ /* 0x000fe200089e03ff */
[--C-:B------:R-:W-:Y:S01]  /*0300*/  IMAD.MOV.U32 R14, RZ, RZ, R6.reuse ;  /* 0x000000ffff0e7224 */ /* 0x100fe200078e0006 */
[----:B------:R-:W-:Y:S01]  /*0310*/  I2FP.F32.U32 R13, R13 ;  /* 0x0000000d000d7245 */ /* 0x000fe20000201000 */
[--C-:B------:R-:W-:Y:S01]  /*0320*/  IMAD.MOV.U32 R10, RZ, RZ, R6.reuse ;  /* 0x000000ffff0a7224 */ /* 0x100fe200078e0006 */
[----:B------:R-:W-:Y:S01]  /*0330*/  I2FP.F32.U32 R9, R9 ;  /* 0x0000000900097245 */ /* 0x000fe20000201000 */
[----:B------:R-:W-:-:S03]  /*0340*/  IMAD.MOV.U32 R8, RZ, RZ, R6 ;  /* 0x000000ffff087224 */ /* 0x000fc600078e0006 */
[----:B------:R-:W-:Y:S01]  /*0350*/  TEX.LL RZ, R12, R12, R22, UR6, 2D, 0x3 ;  /* 0x28ff06160c0c7f60 */ /* 0x000fe200089e03ff */
[----:B------:R-:W-:Y:S01]  /*0360*/  TEX.LL RZ, R14, R14, R22, UR6, 2D, 0x3 ;  /* 0x28ff06160e0e7f60 */ /* 0x000fe200089e03ff */
[----:B------:R-:W-:Y:S01]  /*0370*/  TEX.LL RZ, R10, R10, R22, UR6, 2D, 0x3 ;  /* 0x28ff06160a0a7f60 */ /* 0x000fe200089e03ff */
[----:B------:R1:W5:Y:S01]  /*0380*/  TEX.LL RZ, R8, R8, R22, UR6, 2D, 0x3 ;  /* 0x28ff061608087f60 */ /* 0x00036200089e03ff */
[----:B------:R-:W-:-:S04]  /*0390*/  DEPBAR.LE SB5, 0x3 ;  /* 0x0000d0c00000791a */ /* 0x000fc80000000000 */
[----:B------:R-:W-:Y:S01]  /*03a0*/  SHF.R.U32.HI R23, RZ, 0x8, R25 ;  /* 0x00000008ff177819 */ /* 0x000fe20000011619 */
[----:B------:R-:W-:Y:S01]  /*03b0*/  IMAD.SHL.U32 R29, R24, 0x100, RZ ;  /* 0x00000100181d7824 */ /* 0x000fe200078e00ff */
[----:B------:R-:W-:Y:S02]  /*03c0*/  SHF.R.U32.HI R7, RZ, 0x8, R24 ;  /* 0x00000008ff077819 */ /* 0x000fe40000011618 */
[----:B------:R-:W-:Y:S02]  /*03d0*/  LOP3.LUT R28, R23, 0xff00, RZ, 0xc0, !PT ;  /* 0x0000ff00171c7812 */ /* 0x000fe400078ec0ff */
[C---:B------:R-:W-:Y:S02]  /*03e0*/  LOP3.LUT R23, R25.reuse, 0xffff, RZ, 0xc0, !PT ;  /* 0x0000ffff19177812 */ /* 0x040fe400078ec0ff */
[C---:B------:R-:W-:Y:S01]  /*03f0*/  LEA.HI R28, R25.reuse, R28, RZ, 0x8 ;  /* 0x0000001c191c7211 */ /* 0x040fe200078f40ff */
[----:B------:R-:W-:Y:S01]  /*0400*/  IMAD.SHL.U32 R25, R25, 0x100, RZ ;  /* 0x0000010019197824 */ /* 0x000fe200078e00ff */
[----:B------:R-:W-:-:S02]  /*0410*/  SHF.R.U32.HI R23, RZ, 0x8, R23 ;  /* 0x00000008ff177819 */ /* 0x000fc40000011617 */
[----:B------:R-:W-:Y:S02]  /*0420*/  LOP3.LUT R7, R7, 0xff00, RZ, 0xc0, !PT ;  /* 0x0000ff0007077812 */ /* 0x000fe400078ec0ff */
[----:B------:R-:W-:Y:S02]  /*0430*/  LOP3.LUT R23, R25, R23, RZ, 0xfc, !PT ;  /* 0x0000001719177212 */ /* 0x000fe400078efcff */
[C---:B------:R-:W-:Y:S01]  /*0440*/  LOP3.LUT R25, R24.reuse, 0xffff, RZ, 0xc0, !PT ;  /* 0x0000ffff18197812 */ /* 0x040fe200078ec0ff */
[----:B-1----:R0:W-:Y:S01]  /*0450*/  I2F.S16 R22, R28 ;  /* 0x0000001c00167306 */ /* 0x0021e20000101400 */
[----:B------:R-:W-:Y:S02]  /*0460*/  LEA.HI R7, R24, R7, RZ, 0x8 ;  /* 0x0000000718077211 */ /* 0x000fe400078f40ff */
[----:B------:R-:W-:-:S04]  /*0470*/  SHF.R.U32.HI R25, RZ, 0x8, R25 ;  /* 0x00000008ff197819 */ /* 0x000fc80000011619 */
[----:B------:R-:W-:Y:S01]  /*0480*/  LOP3.LUT R25, R29, R25, RZ, 0xfc, !PT ;  /* 0x000000191d197212 */ /* 0x000fe200078efcff */
[----:B------:R-:W1:Y:S01]  /*0490*/  I2F.S16 R23, R23 ;  /* 0x0000001700177306 */ /* 0x000e620000101400 */
[----:B------:R-:W-:Y:S01]  /*04a0*/  VIADD R29, R5, UR4 ;  /* 0x00000004051d7c36 */ /* 0x000fe20008000000 */
[----:B------:R-:W-:-:S03]  /*04b0*/  UIADD3 UR4, UPT, UPT, UR4, 0x8, URZ ;  /* 0x0000000804047890 */ /* 0x000fc6000fffe0ff */
[----:B0-----:R-:W-:Y:S01]  /*04c0*/  IMAD.WIDE.U32 R28, R29, 0x8, R26 ;  /* 0x000000081d1c7825 */ /* 0x001fe200078e001a */
[----:B------:R-:W-:Y:S02]  /*04d0*/  UISETP.NE.AND UP0, UPT, UR4, 0x80, UPT ;  /* 0x000000800400788c */ /* 0x000fe4000bf05270 */
[----:B------:R0:W-:Y:S02]  /*04e0*/  I2F.S16 R24, R7 ;  /* 0x0000000700187306 */ /* 0x0001e40000101400 */
[----:B-1----:R1:W-:Y:S06]  /*04f0*/  STG.E.64 desc[UR8][R28.64], R22 ;  /* 0x000000161c007986 */ /* 0x0023ec000c101b08 */
[----:B------:R-:W2:Y:S01]  /*0500*/  I2F.S16 R25, R25 ;  /* 0x0000001900197306 */ /* 0x000ea20000101400 */
[----:B------:R-:W-:-:S04]  /*0510*/  DEPBAR.LE SB5, 0x2 ;  /* 0x0000d0800000791a */ /* 0x000fc80000000000 */
[----:B0-----:R-:W-:-:S04]  /*0520*/  SHF.R.U32.HI R7, RZ, 0x8, R21 ;  /* 0x00000008ff077819 */ /* 0x001fc80000011615 */
[----:B------:R-:W-:-:S04]  /*0530*/  LOP3.LUT R7, R7, 0xff00, RZ, 0xc0, !PT ;  /* 0x0000ff0007077812 */ /* 0x000fc800078ec0ff */
[C---:B------:R-:W-:Y:S02]  /*0540*/  LEA.HI R7, R21.reuse, R7, RZ, 0x8 ;  /* 0x0000000715077211 */ /* 0x040fe400078f40ff */
[C---:B-1----:R-:W-:Y:S01]  /*0550*/  LOP3.LUT R22, R21.reuse, 0xffff, RZ, 0xc0, !PT ;  /* 0x0000ffff15167812 */ /* 0x042fe200078ec0ff */
[----:B--2---:R0:W-:Y:S02]  /*0560*/  STG.E.64 desc[UR8][R28.64+0x400], R24 ;  /* 0x000400181c007986 */ /* 0x0041e4000c101b08 */
[----:B0-----:R-:W-:Y:S01]  /*0570*/  IMAD.SHL.U32 R24, R21, 0x100, RZ ;  /* 0x0000010015187824 */ /* 0x001fe200078e00ff */
[----:B------:R-:W-:Y:S02]  /*0580*/  SHF.R.U32.HI R21, RZ, 0x8, R22 ;  /* 0x00000008ff157819 */ /* 0x000fe40000011616 */
[----:B------:R0:W-:Y:S01]  /*0590*/  I2F.S16 R22, R7 ;  /* 0x0000000700167306 */ /* 0x0001e20000101400 */
[----:B------:R-:W-:Y:S02]  /*05a0*/  LOP3.LUT R25, R20, 0xffff, RZ, 0xc0, !PT ;  /* 0x0000ffff14197812 */ /* 0x000fe400078ec0ff */
[----:B------:R-:W-:-:S02]  /*05b0*/  LOP3.LUT R21, R24, R21, RZ, 0xfc, !PT ;  /* 0x0000001518157212 */ /* 0x000fc400078efcff */
[----:B------:R-:W-:-:S03]  /*05c0*/  SHF.R.U32.HI R25, RZ, 0x8, R25 ;  /* 0x00000008ff197819 */ /* 0x000fc60000011619 */
[----:B------:R-:W1:Y:S01]  /*05d0*/  I2F.S16 R23, R21 ;  /* 0x0000001500177306 */ /* 0x000e620000101400 */
[----:B0-----:R-:W-:-:S04]  /*05e0*/  SHF.R.U32.HI R7, RZ, 0x8, R20 ;  /* 0x00000008ff077819 */ /* 0x001fc80000011614 */
[----:B------:R-:W-:-:S04]  /*05f0*/  LOP3.LUT R7, R7, 0xff00, RZ, 0xc0, !PT ;  /* 0x0000ff0007077812 */ /* 0x000fc800078ec0ff */
[C---:B------:R-:W-:Y:S01]  /*0600*/  LEA.HI R24, R20.reuse, R7, RZ, 0x8 ;  /* 0x0000000714187211 */ /* 0x040fe200078f40ff */
[----:B------:R-:W-:-:S03]  /*0610*/  IMAD.SHL.U32 R7, R20, 0x100, RZ ;  /* 0x0000010014077824 */ /* 0x000fc600078e00ff */
[----:B------:R0:W-:Y:S02]  /*0620*/  I2F.S16 R20, R24 ;  /* 0x0000001800147306 */ /* 0x0001e40000101400 */
[----:B------:R-:W-:Y:S01]  /*0630*/  LOP3.LUT R25, R7, R25, RZ, 0xfc, !PT ;  /* 0x0000001907197212 */ /* 0x000fe200078efcff */
[----:B-1----:R1:W-:Y:S01]  /*0640*/  STG.E.64 desc[UR8][R28.64+0x8], R22 ;  /* 0x000008161c007986 */ /* 0x0023e2000c101b08 */
[----:B------:R-:W-:-:S04]  /*0650*/  DEPBAR.LE SB5, 0x1 ;  /* 0x0000d0400000791a */ /* 0x000fc80000000000 */
[----:B------:R-:W-:Y:S01]  /*0660*/  SHF.R.U32.HI R7, RZ, 0x8, R19 ;  /* 0x00000008ff077819 */ /* 0x000fe20000011613 */
[----:B------:R-:W2:Y:S03]  /*0670*/  I2F.S16 R21, R25 ;  /* 0x0000001900157306 */ /* 0x000ea60000101400 */
[----:B------:R-:W-:Y:S02]  /*0680*/  LOP3.LUT R7, R7, 0xff00, RZ, 0xc0, !PT ;  /* 0x0000ff0007077812 */ /* 0x000fe400078ec0ff */
[C---:B0-----:R-:W-:Y:S02]  /*0690*/  LOP3.LUT R24, R19.reuse, 0xffff, RZ, 0xc0, !PT ;  /* 0x0000ffff13187812 */ /* 0x041fe400078ec0ff */
[C---:B------:R-:W-:Y:S01]  /*06a0*/  LEA.HI R7, R19.reuse, R7, RZ, 0x8 ;  /* 0x0000000713077211 */ /* 0x040fe200078f40ff */
[----:B-1----:R-:W-:Y:S01]  /*06b0*/  IMAD.SHL.U32 R22, R19, 0x100, RZ ;  /* 0x0000010013167824 */ /* 0x002fe200078e00ff */
[----:B------:R-:W-:-:S02]  /*06c0*/  SHF.R.U32.HI R19, RZ, 0x8, R24 ;  /* 0x00000008ff137819 */ /* 0x000fc40000011618 */
[----:B------:R-:W-:Y:S02]  /*06d0*/  LOP3.LUT R23, R18, 0xffff, RZ, 0xc0, !PT ;  /* 0x0000ffff12177812 */ /* 0x000fe400078ec0ff */
[----:B------:R-:W-:Y:S01]  /*06e0*/  LOP3.LUT R24, R22, R19, RZ, 0xfc, !PT ;  /* 0x0000001316187212 */ /* 0x000fe200078efcff */
[----:B--2---:R0:W-:Y:S01]  /*06f0*/  STG.E.64 desc[UR8][R28.64+0x408], R20 ;  /* 0x000408141c007986 */ /* 0x0041e2000c101b08 */
[----:B------:R-:W-:Y:S02]  /*0700*/  SHF.R.U32.HI R23, RZ, 0x8, R23 ;  /* 0x00000008ff177819 */ /* 0x000fe40000011617 */
[----:B-----5:R-:W-:Y:S01]  /*0710*/  LOP3.LUT R25, R9, 0xffff, RZ, 0xc0, !PT ;  /* 0x0000ffff09197812 */ /* 0x020fe200078ec0ff */
[----:B0-----:R0:W-:Y:S08]  /*0720*/  I2F.S16 R20, R7 ;  /* 0x0000000700147306 */ /* 0x0011f00000101400 */
[----:B------:R1:W2:Y:S01]  /*0730*/  I2F.S16 R21, R24 ;  /* 0x0000001800157306 */ /* 0x0002a20000101400 */
[----:B0-----:R-:W-:-:S04]  /*0740*/  SHF.R.U32.HI R7, RZ, 0x8, R18 ;  /* 0x00000008ff077819 */ /* 0x001fc80000011612 */
[----:B------:R-:W-:Y:S02]  /*0750*/  LOP3.LUT R19, R7, 0xff00, RZ, 0xc0, !PT ;  /* 0x0000ff0007137812 */ /* 0x000fe400078ec0ff */
[----:B------:R-:W-:Y:S02]  /*0760*/  SHF.R.U32.HI R7, RZ, 0x8, R17 ;  /* 0x00000008ff077819 */ /* 0x000fe40000011611 */
[C---:B------:R-:W-:Y:S01]  /*0770*/  LEA.HI R22, R18.reuse, R19, RZ, 0x8 ;  /* 0x0000001312167211 */ /* 0x040fe200078f40ff */
[----:B------:R-:W-:Y:S01]  /*0780*/  IMAD.SHL.U32 R19, R18, 0x100, RZ ;  /* 0x0000010012137824 */ /* 0x000fe200078e00ff */
[----:B-1----:R-:W-:Y:S02]  /*0790*/  LOP3.LUT R24, R7, 0xff00, RZ, 0xc0, !PT ;  /* 0x0000ff0007187812 */ /* 0x002fe400078ec0ff */
[----:B------:R-:W-:Y:S01]  /*07a0*/  I2F.S16 R18, R22 ;  /* 0x0000001600127306 */ /* 0x000fe20000101400 */
[----:B------:R-:W-:Y:S01]  /*07b0*/  LOP3.LUT R7, R17, 0xffff, RZ, 0xc0, !PT ;  /* 0x0000ffff11077812 */ /* 0x000fe200078ec0ff */
[----:B--2---:R0:W-:Y:S01]  /*07c0*/  STG.E.64 desc[UR8][R28.64+0x10], R20 ;  /* 0x000010141c007986 */ /* 0x0041e2000c101b08 */
[----:B------:R-:W-:-:S02]  /*07d0*/  LOP3.LUT R19, R19, R23, RZ, 0xfc, !PT ;  /* 0x0000001713137212 */ /* 0x000fc400078efcff */
[C---:B------:R-:W-:Y:S01]  /*07e0*/  LEA.HI R24, R17.reuse, R24, RZ, 0x8 ;  /* 0x0000001811187211 */ /* 0x040fe200078f40ff */
[----:B------:R-:W-:Y:S01]  /*07f0*/  IMAD.SHL.U32 R17, R17, 0x100, RZ ;  /* 0x0000010011117824 */ /* 0x000fe200078e00ff */
[----:B------:R-:W-:Y:S02]  /*0800*/  SHF.R.U32.HI R7, RZ, 0x8, R7 ;  /* 0x00000008ff077819 */ /* 0x000fe40000011607 */
[----:B------:R-:W1:Y:S01]  /*0810*/  I2F.S16 R19, R19 ;  /* 0x0000001300137306 */ /* 0x000e620000101400 */
[----:B------:R-:W-:Y:S02]  /*0820*/  SHF.R.U32.HI R23, RZ, 0x8, R16 ;  /* 0x00000008ff177819 */ /* 0x000fe40000011610 */
[----:B------:R-:W-:Y:S02]  /*0830*/  LOP3.LUT R17, R17, R7, RZ, 0xfc, !PT ;  /* 0x0000000711117212 */ /* 0x000fe400078efcff */
[----:B------:R-:W-:Y:S01]  /*0840*/  LOP3.LUT R7, R23, 0xff00, RZ, 0xc0, !PT ;  /* 0x0000ff0017077812 */ /* 0x000fe200078ec0ff */
[----:B0-----:R-:W-:-:S02]  /*0850*/  IMAD.SHL.U32 R20, R13, 0x100, RZ ;  /* 0x000001000d147824 */ /* 0x001fc400078e00ff */
[----:B------:R0:W-:Y:S01]  /*0860*/  I2F.S16 R22, R24 ;  /* 0x0000001800167306 */ /* 0x0001e20000101400 */
[----:B------:R-:W-:Y:S01]  /*0870*/  LOP3.LUT R21, R15, 0xffff, RZ, 0xc0, !PT ;  /* 0x0000ffff0f157812 */ /* 0x000fe200078ec0ff */
[----:B-1----:R1:W-:Y:S06]  /*0880*/  STG.E.64 desc[UR8][R28.64+0x410], R18 ;  /* 0x000410121c007986 */ /* 0x0023ec000c101b08 */
[----:B------:R-:W2:Y:S01]  /*0890*/  I2F.S16 R23, R17 ;  /* 0x0000001100177306 */ /* 0x000ea20000101400 */
[----:B0-----:R-:W-:-:S04]  /*08a0*/  SHF.R.U32.HI R24, RZ, 0x8, R9 ;  /* 0x00000008ff187819 */ /* 0x001fc80000011609 */
[----:B------:R-:W-:Y:S02]  /*08b0*/  LOP3.LUT R24, R24, 0xff00, RZ, 0xc0, !PT ;  /* 0x0000ff0018187812 */ /* 0x000fe400078ec0ff */
[C---:B-1----:R-:W-:Y:S02]  /*08c0*/  LOP3.LUT R19, R16.reuse, 0xffff, RZ, 0xc0, !PT ;  /* 0x0000ffff10137812 */ /* 0x042fe400078ec0ff */
[C---:B------:R-:W-:Y:S01]  /*08d0*/  LEA.HI R18, R16.reuse, R7, RZ, 0x8 ;  /* 0x0000000710127211 */ /* 0x040fe200078f40ff */
[----:B------:R-:W-:Y:S01]  /*08e0*/  IMAD.SHL.U32 R16, R16, 0x100, RZ ;  /* 0x0000010010107824 */ /* 0x000fe200078e00ff */
[----:B------:R-:W-:Y:S01]  /*08f0*/  SHF.R.U32.HI R19, RZ, 0x8, R19 ;  /* 0x00000008ff137819 */ /* 0x000fe20000011613 */
[----:B--2---:R0:W-:Y:S01]  /*0900*/  STG.E.64 desc[UR8][R28.64+0x18], R22 ;  /* 0x000018161c007986 */ /* 0x0041e2000c101b08 */
[----:B------:R-:W-:Y:S02]  /*0910*/  SHF.R.U32.HI R7, RZ, 0x8, R13 ;  /* 0x00000008ff077819 */ /* 0x000fe4000001160d */
[----:B------:R-:W-:Y:S01]  /*0920*/  LOP3.LUT R19, R16, R19, RZ, 0xfc, !PT ;  /* 0x0000001310137212 */ /* 0x000fe200078efcff */
[----:B------:R-:W-:Y:S01]  /*0930*/  I2F.S16 R18, R18 ;  /* 0x0000001200127306 */ /* 0x000fe20000101400 */
[----:B------:R-:W-:-:S02]  /*0940*/  LOP3.LUT R16, R7, 0xff00, RZ, 0xc0, !PT ;  /* 0x0000ff0007107812 */ /* 0x000fc400078ec0ff */
[C---:B------:R-:W-:Y:S02]  /*0950*/  LOP3.LUT R7, R13.reuse, 0xffff, RZ, 0xc0, !PT ;  /* 0x0000ffff0d077812 */ /* 0x040fe400078ec0ff */
[----:B------:R-:W-:Y:S02]  /*0960*/  LEA.HI R16, R13, R16, RZ, 0x8 ;  /* 0x000000100d107211 */ /* 0x000fe400078f40ff */
[----:B------:R-:W-:Y:S01]  /*0970*/  SHF.R.U32.HI R13, RZ, 0x8, R12 ;  /* 0x00000008ff0d7819 */ /* 0x000fe2000001160c */
[----:B------:R-:W1:Y:S01]  /*0980*/  I2F.S16 R19, R19 ;  /* 0x0000001300137306 */ /* 0x000e620000101400 */
[----:B------:R-:W-:Y:S02]  /*0990*/  SHF.R.U32.HI R7, RZ, 0x8, R7 ;  /* 0x00000008ff077819 */ /* 0x000fe40000011607 */
[----:B------:R-:W-:Y:S02]  /*09a0*/  LOP3.LUT R13, R13, 0xff00, RZ, 0xc0, !PT ;  /* 0x0000ff000d0d7812 */ /* 0x000fe400078ec0ff */
[----:B------:R-:W-:-:S02]  /*09b0*/  LOP3.LUT R7, R20, R7, RZ, 0xfc, !PT ;  /* 0x0000000714077212 */ /* 0x000fc400078efcff */
[----:B------:R-:W-:Y:S01]  /*09c0*/  SHF.R.U32.HI R20, RZ, 0x8, R15 ;  /* 0x00000008ff147819 */ /* 0x000fe2000001160f */
[----:B------:R-:W-:Y:S01]  /*09d0*/  I2F.S16 R16, R16 ;  /* 0x0000001000107306 */ /* 0x000fe20000101400 */
[----:B------:R-:W-:Y:S02]  /*09e0*/  LEA.HI R13, R12, R13, RZ, 0x8 ;  /* 0x0000000d0c0d7211 */ /* 0x000fe400078f40ff */
[----:B------:R-:W-:Y:S02]  /*09f0*/  LOP3.LUT R20, R20, 0xff00, RZ, 0xc0, !PT ;  /* 0x0000ff0014147812 */ /* 0x000fe400078ec0ff */
[----:B0-----:R-:W-:Y:S01]  /*0a00*/  SHF.R.U32.HI R22, RZ, 0x8, R11 ;  /* 0x00000008ff167819 */ /* 0x001fe2000001160b */
[----:B-1----:R0:W-:Y:S02]  /*0a10*/  STG.E.64 desc[UR8][R28.64+0x418], R18 ;  /* 0x000418121c007986 */ /* 0x0021e4000c101b08 */
[----:B------:R1:W2:Y:S01]  /*0a20*/  I2F.S16 R17, R7 ;  /* 0x0000000700117306 */ /* 0x0002a20000101400 */
[----:B------:R-:W-:-:S02]  /*0a30*/  LOP3.LUT R22, R22, 0xff00, RZ, 0xc0, !PT ;  /* 0x0000ff0016167812 */ /* 0x000fc400078ec0ff */
[----:B------:R-:W-:Y:S02]  /*0a40*/  LOP3.LUT R23, R11, 0xffff, RZ, 0xc0, !PT ;  /* 0x0000ffff0b177812 */ /* 0x000fe400078ec0ff */
[----:B-1----:R-:W-:Y:S01]  /*0a50*/  SHF.R.U32.HI R7, RZ, 0x8, R21 ;  /* 0x00000008ff077819 */ /* 0x002fe20000011615 */
[----:B------:R-:W-:Y:S01]  /*0a60*/  IMAD.SHL.U32 R21, R14, 0x100, RZ ;  /* 0x000001000e157824 */ /* 0x000fe200078e00ff */
[C---:B0-----:R-:W-:Y:S01]  /*0a70*/  LOP3.LUT R18, R12.reuse, 0xffff, RZ, 0xc0, !PT ;  /* 0x0000ffff0c127812 */ /* 0x041fe200078ec0ff */
[----:B------:R-:W-:-:S03]  /*0a80*/  IMAD.SHL.U32 R19, R12, 0x100, RZ ;  /* 0x000001000c137824 */ /* 0x000fc600078e00ff */
[----:B------:R-:W-:Y:S02]  /*0a90*/  SHF.R.U32.HI R12, RZ, 0x8, R18 ;  /* 0x00000008ff0c7819 */ /* 0x000fe40000011612 */
[----:B------:R-:W-:Y:S02]  /*0aa0*/  I2F.S16 R18, R13 ;  /* 0x0000000d00127306 */ /* 0x000fe40000101400 */
[----:B------:R-:W-:Y:S02]  /*0ab0*/  LOP3.LUT R19, R19, R12, RZ, 0xfc, !PT ;  /* 0x0000000c13137212 */ /* 0x000fe400078efcff */
[C---:B------:R-:W-:Y:S01]  /*0ac0*/  LEA.HI R12, R15.reuse, R20, RZ, 0x8 ;  /* 0x000000140f0c7211 */ /* 0x040fe200078f40ff */
[----:B------:R-:W-:Y:S01]  /*0ad0*/  IMAD.SHL.U32 R20, R15, 0x100, RZ ;  /* 0x000001000f147824 */ /* 0x000fe200078e00ff */
[----:B------:R-:W-:Y:S02]  /*0ae0*/  SHF.R.U32.HI R15, RZ, 0x8, R14 ;  /* 0x00000008ff0f7819 */ /* 0x000fe4000001160e */
[----:B------:R-:W0:Y:S02]  /*0af0*/  I2F.S16 R19, R19 ;  /* 0x0000001300137306 */ /* 0x000e240000101400 */
[----:B------:R-:W-:-:S02]  /*0b00*/  LOP3.LUT R7, R20, R7, RZ, 0xfc, !PT ;  /* 0x0000000714077212 */ /* 0x000fc400078efcff */
[----:B------:R-:W-:Y:S02]  /*0b10*/  LOP3.LUT R15, R15, 0xff00, RZ, 0xc0, !PT ;  /* 0x0000ff000f0f7812 */ /* 0x000fe400078ec0ff */
[C---:B------:R-:W-:Y:S02]  /*0b20*/  LOP3.LUT R20, R14.reuse, 0xffff, RZ, 0xc0, !PT ;  /* 0x0000ffff0e147812 */ /* 0x040fe400078ec0ff */
[----:B------:R-:W-:Y:S01]  /*0b30*/  LEA.HI R15, R14, R15, RZ, 0x8 ;  /* 0x0000000f0e0f7211 */ /* 0x000fe200078f40ff */
[----:B------:R1:W-:Y:S01]  /*0b40*/  I2F.S16 R13, R7 ;  /* 0x00000007000d7306 */ /* 0x0003e20000101400 */
[----:B------:R-:W-:-:S04]  /*0b50*/  SHF.R.U32.HI R14, RZ, 0x8, R20 ;  /* 0x00000008ff0e7819 */ /* 0x000fc80000011614 */
[----:B------:R-:W-:Y:S02]  /*0b60*/  LOP3.LUT R21, R21, R14, RZ, 0xfc, !PT ;  /* 0x0000000e15157212 */ /* 0x000fe400078efcff */
[C---:B------:R-:W-:Y:S01]  /*0b70*/  LEA.HI R14, R11.reuse, R22, RZ, 0x8 ;  /* 0x000000160b0e7211 */ /* 0x040fe200078f40ff */
[----:B------:R-:W-:Y:S01]  /*0b80*/  IMAD.SHL.U32 R22, R11, 0x100, RZ ;  /* 0x000001000b167824 */ /* 0x000fe200078e00ff */
[----:B-1----:R-:W-:Y:S01]  /*0b90*/  SHF.R.U32.HI R7, RZ, 0x8, R23 ;  /* 0x00000008ff077819 */ /* 0x002fe20000011617 */
[----:B------:R-:W-:Y:S01]  /*0ba0*/  IMAD.SHL.U32 R23, R10, 0x100, RZ ;  /* 0x000001000a177824 */ /* 0x000fe200078e00ff */
[----:B------:R-:W-:Y:S01]  /*0bb0*/  SHF.R.U32.HI R11, RZ, 0x8, R10 ;  /* 0x00000008ff0b7819 */ /* 0x000fe2000001160a */
[----:B------:R-:W-:Y:S01]  /*0bc0*/  I2F.S16 R20, R15 ;  /* 0x0000000f00147306 */ /* 0x000fe20000101400 */
[----:B------:R-:W-:Y:S02]  /*0bd0*/  LOP3.LUT R7, R22, R7, RZ, 0xfc, !PT ;  /* 0x0000000716077212 */ /* 0x000fe400078efcff */
[----:B------:R-:W-:-:S02]  /*0be0*/  LOP3.LUT R11, R11, 0xff00, RZ, 0xc0, !PT ;  /* 0x0000ff000b0b7812 */ /* 0x000fc400078ec0ff */
[C---:B------:R-:W-:Y:S02]  /*0bf0*/  LOP3.LUT R22, R10.reuse, 0xffff, RZ, 0xc0, !PT ;  /* 0x0000ffff0a167812 */ /* 0x040fe400078ec0ff */
[----:B------:R-:W-:Y:S01]  /*0c00*/  LEA.HI R11, R10, R11, RZ, 0x8 ;  /* 0x0000000b0a0b7211 */ /* 0x000fe200078f40ff */
[----:B------:R1:W-:Y:S01]  /*0c10*/  I2F.S16 R15, R7 ;  /* 0x00000007000f7306 */ /* 0x0003e20000101400 */
[----:B------:R-:W-:-:S04]  /*0c20*/  SHF.R.U32.HI R10, RZ, 0x8, R22 ;  /* 0x00000008ff0a7819 */ /* 0x000fc80000011616 */
[----:B------:R-:W-:Y:S02]  /*0c30*/  LOP3.LUT R23, R23, R10, RZ, 0xfc, !PT ;  /* 0x0000000a17177212 */ /* 0x000fe400078efcff */
[C---:B------:R-:W-:Y:S01]  /*0c40*/  LEA.HI R10, R9.reuse, R24, RZ, 0x8 ;  /* 0x00000018090a7211 */ /* 0x040fe200078f40ff */
[----:B------:R-:W-:Y:S01]  /*0c50*/  IMAD.SHL.U32 R24, R9, 0x100, RZ ;  /* 0x0000010009187824 */ /* 0x000fe200078e00ff */
[----:B------:R-:W-:Y:S01]  /*0c60*/  SHF.R.U32.HI R9, RZ, 0x8, R8 ;  /* 0x00000008ff097819 */ /* 0x000fe20000011608 */
[----:B------:R-:W-:Y:S01]  /*0c70*/  I2F.S16 R22, R11 ;  /* 0x0000000b00167306 */ /* 0x000fe20000101400 */
[----:B-1----:R-:W-:Y:S02]  /*0c80*/  SHF.R.U32.HI R7, RZ, 0x8, R25 ;  /* 0x00000008ff077819 */ /* 0x002fe40000011619 */
[----:B------:R-:W-:Y:S02]  /*0c90*/  LOP3.LUT R9, R9, 0xff00, RZ, 0xc0, !PT ;  /* 0x0000ff0009097812 */ /* 0x000fe400078ec0ff */
[----:B------:R-:W-:-:S02]  /*0ca0*/  LOP3.LUT R25, R8, 0xffff, RZ, 0xc0, !PT ;  /* 0x0000ffff08197812 */ /* 0x000fc400078ec0ff */
[----:B------:R-:W-:Y:S01]  /*0cb0*/  LOP3.LUT R7, R24, R7, RZ, 0xfc, !PT ;  /* 0x0000000718077212 */ /* 0x000fe200078efcff */
[C---:B------:R-:W-:Y:S01]  /*0cc0*/  IMAD.SHL.U32 R24, R8.reuse, 0x100, RZ ;  /* 0x0000010008187824 */ /* 0x040fe200078e00ff */
[----:B------:R-:W-:Y:S01]  /*0cd0*/  LEA.HI R28, R8, R9, RZ, 0x8 ;  /* 0x00000009081c7211 */ /* 0x000fe200078f40ff */
[----:B------:R-:W1:Y:S01]  /*0ce0*/  I2F.S16 R12, R12 ;  /* 0x0000000c000c7306 */ /* 0x000e620000101400 */
[----:B------:R-:W-:Y:S01]  /*0cf0*/  SHF.R.U32.HI R9, RZ, 0x8, R25 ;  /* 0x00000008ff097819 */ /* 0x000fe20000011619 */
[----:B------:R-:W-:-:S03]  /*0d00*/  VIADD R25, R5, UR5 ;  /* 0x0000000505197c36 */ /* 0x000fc60008000000 */
[----:B------:R-:W-:Y:S01]  /*0d10*/  LOP3.LUT R9, R24, R9, RZ, 0xfc, !PT ;  /* 0x0000000918097212 */ /* 0x000fe200078efcff */
[----:B------:R-:W-:Y:S02]  /*0d20*/  IMAD.WIDE.U32 R24, R25, 0x8, R26 ;  /* 0x0000000819187825 */ /* 0x000fe400078e001a */
[----:B------:R-:W3:Y:S03]  /*0d30*/  I2F.S16 R21, R21 ;  /* 0x0000001500157306 */ /* 0x000ee60000101400 */
[----:B--2---:R2:W-:Y:S04]  /*0d40*/  STG.E.64 desc[UR8][R24.64], R16 ;  /* 0x0000001018007986 */ /* 0x0045e8000c101b08 */
[----:B0-----:R2:W-:Y:S01]  /*0d50*/  STG.E.64 desc[UR8][R24.64+0x400], R18 ;  /* 0x0004001218007986 */ /* 0x0015e2000c101b08 */
[----:B------:R-:W0:Y:S03]  /*0d60*/  I2F.S16 R14, R14 ;  /* 0x0000000e000e7306 */ /* 0x000e260000101400 */
[----:B-1----:R2:W-:Y:S04]  /*0d70*/  STG.E.64 desc[UR8][R24.64+0x8], R12 ;  /* 0x0000080c18007986 */ /* 0x0025e8000c101b08 */
[----:B---3--:R2:W-:Y:S01]  /*0d80*/  STG.E.64 desc[UR8][R24.64+0x408], R20 ;  /* 0x0004081418007986 */ /* 0x0085e2000c101b08 */
[----:B------:R-:W1:Y:S03]  /*0d90*/  I2F.S16 R23, R23 ;  /* 0x0000001700177306 */ /* 0x000e660000101400 */
[----:B0-----:R2:W-:Y:S05]  /*0da0*/  STG.E.64 desc[UR8][R24.64+0x10], R14 ;  /* 0x0000100e18007986 */ /* 0x0015ea000c101b08 */
[----:B------:R-:W-:Y:S01]  /*0db0*/  I2F.S16 R10, R10 ;  /* 0x0000000a000a7306 */ /* 0x000fe20000101400 */
[----:B-1----:R2:W-:Y:S07]  /*0dc0*/  STG.E.64 desc[UR8][R24.64+0x410], R22 ;  /* 0x0004101618007986 */ /* 0x0025ee000c101b08 */
[----:B------:R-:W0:Y:S08]  /*0dd0*/  I2F.S16 R11, R7 ;  /* 0x00000007000b7306 */ /* 0x000e300000101400 */
[----:B------:R-:W-:Y:S01]  /*0de0*/  I2F.S16 R8, R28 ;  /* 0x0000001c00087306 */ /* 0x000fe20000101400 */
[----:B0-----:R2:W-:Y:S07]  /*0df0*/  STG.E.64 desc[UR8][R24.64+0x18], R10 ;  /* 0x0000180a18007986 */ /* 0x0015ee000c101b08 */
[----:B------:R-:W0:Y:S02]  /*0e00*/  I2F.S16 R9, R9 ;  /* 0x0000000900097306 */ /* 0x000e240000101400 */
[----:B0-----:R2:W-:Y:S01]  /*0e10*/  STG.E.64 desc[UR8][R24.64+0x418], R8 ;  /* 0x0004180818007986 */ /* 0x0015e2000c101b08 */
[----:B------:R-:W-:Y:S05]  /*0e20*/  BRA.U UP0, `(.L_x_402) ;  /* 0xfffffff100cc7547 */ /* 0x000fea000b83ffff */
[----:B------:R-:W-:Y:S05]  /*0e30*/  @P0 BRA `(.L_x_403) ;  /* 0xfffffff000a40947 */ /* 0x000fea000383ffff */
[----:B------:R-:W-:Y:S05]  /*0e40*/  EXIT ;  /* 0x000000000000794d */ /* 0x000fea0003800000 */
.L_x_404:
        /* <DEDUP_REMOVED lines=11> */
.L_x_432:


//--------------------- .nv.shared.reserved.0     --------------------------
	.section	.nv.shared.reserved.0,"aw",@nobits
	.weak		__nv_reservedSMEM_offset_0_alias
	.size		__nv_reservedSMEM_offset_0_alias, 0, 64
	.other		__nv_reservedSMEM_offset_0_alias,@"STO_CUDA_RESERVED_SHARED STV_DEFAULT"
__nv_reservedSMEM_offset_0_alias:
	.zero		0
	.zero		64


//--------------------- .nv.global                --------------------------
	.section	.nv.global,"aw",@nobits
.nv.global:
	.type		_ZN34_INTERNAL_5f30ff61_4_k_cu_2d511c286thrust24THRUST_300001_SM_1000_NS3seqE,@object
	.size		_ZN34_INTERNAL_5f30ff61_4_k_cu_2d511c286thrust24THRUST_300001_SM_1000_NS3seqE,(_ZN34_INTERNAL_5f30ff61_4_k_cu_2d511c284cuda3std3__48in_placeE - _ZN34_INTERNAL_5f30ff61_4_k_cu_2d511c286thrust24THRUST_300001_SM_1000_NS3seqE)
_ZN34_INTERNAL_5f30ff61_4_k_cu_2d511c286thrust24THRUST_300001_SM_1000_NS3seqE:
	.zero		1
	.type		_ZN34_INTERNAL_5f30ff61_4_k_cu_2d511c284cuda3std3__48in_placeE,@object
	.size		_ZN34_INTERNAL_5f30ff61_4_k_cu_2d511c284cuda3std3__48in_placeE,(_ZN34_INTERNAL_5f30ff61_4_k_cu_2d511c284cuda3std6ranges3__45__cpo4sizeE - _ZN34_INTERNAL_5f30ff61_4_k_cu_2d511c284cuda3std3__48in_placeE)
_ZN34_INTERNAL_5f30ff61_4_k_cu_2d511c284cuda3std3__48in_placeE:
	.zero		1
	.type		_ZN34_INTERNAL_5f30ff61_4_k_cu_2d511c284cuda3std6ranges3__45__cpo4sizeE,@object
	.size		_ZN34_INTERNAL_5f30ff61_4_k_cu_2d511c284cuda3std6ranges3__45__cpo4sizeE,(_ZN34_INTERNAL_5f30ff61_4_k_cu_2d511c286thrust24THRUST_300001_SM_1000_NS12placeholders2_3E - _ZN34_INTERNAL_5f30ff61_4_k_cu_2d511c284cuda3std6ranges3__45__cpo4sizeE)
_ZN34_INTERNAL_5f30ff61_4_k_cu_2d511c284cuda3std6ranges3__45__cpo4sizeE:
	.zero		1
	.type		_ZN34_INTERNAL_5f30ff61_4_k_cu_2d511c286thrust24THRUST_300001_SM_1000_NS12placeholders2_3E,@object
	.size		_ZN34_INTERNAL_5f30ff61_4_k_cu_2d511c286thrust24THRUST_300001_SM_1000_NS12placeholders2_3E,(_ZN34_INTERNAL_5f30ff61_4_k_cu_2d511c284cuda3std3__45__cpo6cbeginE - _ZN34_INTERNAL_5f30ff61_4_k_cu_2d511c286thrust24THRUST_300001_SM_1000_NS12placeholders2_3E)
_ZN34_INTERNAL_5f30ff61_4_k_cu_2d511c286thrust24THRUST_300001_SM_1000_NS12placeholders2_3E:
	.zero		1
	.type		_ZN34_INTERNAL_5f30ff61_4_k_cu_2d511c284cuda3std3__45__cpo6cbeginE,@object
	.size		_ZN34_INTERNAL_5f30ff61_4_k_cu_2d511c284cuda3std3__45__cpo6cbeginE,(_ZN34_INTERNAL_5f30ff61_4_k_cu_2d511c284cuda3std6ranges3__45__cpo6cbeginE - _ZN34_INTERNAL_5f30ff61_4_k_cu_2d511c284cuda3std3__45__cpo6cbeginE)
_ZN34_INTERNAL_5f30ff61_4_k_cu_2d511c284cuda3std3__45__cpo6cbeginE:
	.zero		1
	.type		_ZN34_INTERNAL_5f30ff61_4_k_cu_2d511c284cuda3std6ranges3__45__cpo6cbeginE,@object
	.size		_ZN34_INTERNAL_5f30ff61_4_k_cu_2d511c284cuda3std6ranges3__45__cpo6cbeginE,(_ZN34_INTERNAL_5f30ff61_4_k_cu_2d511c286thrust24THRUST_300001_SM_1000_NS12placeholders2_7E - _ZN34_INTERNAL_5f30ff61_4_k_cu_2d511c284cuda3std6ranges3__45__cpo6cbeginE)
_ZN34_INTERNAL_5f30ff61_4_k_cu_2d511c284cuda3std6ranges3__45__cpo6cbeginE:
	.zero		1
	.type		_ZN34_INTERNAL_5f30ff61_4_k_cu_2d511c286thrust24THRUST_300001_SM_1000_NS12placeholders2_7E,@object
	.size		_ZN34_INTERNAL_5f30ff61_4_k_cu_2d511c286thrust24THRUST_300001_SM_1000_NS12placeholders2_7E,(_ZN34_INTERNAL_5f30ff61_4_k_cu_2d511c284cuda3std3__45__cpo7crbeginE - _ZN34_INTERNAL_5f30ff61_4_k_cu_2d511c286thrust24THRUST_300001_SM_1000_NS12placeholders2_7E)
_ZN34_INTERNAL_5f30ff61_4_k_cu_2d511c286thrust24THRUST_300001_SM_1000_NS12placeholders2_7E:
	.zero		1
	.type		_ZN34_INTERNAL_5f30ff61_4_k_cu_2d511c284cuda3std3__45__cpo7crbeginE,@object
	.size		_ZN34_INTERNAL_5f30ff61_4_k_cu_2d511c284cuda3std3__45__cpo7crbeginE,(_ZN34_INTERNAL_5f30ff61_4_k_cu_2d511c284cuda3std6ranges3__45__cpo4nextE - _ZN34_INTERNAL_5f30ff61_4_k_cu_2d511c284cuda3std3__45__cpo7crbeginE)
_ZN34_INTERNAL_5f30ff61_4_k_cu_2d511c284cuda3std3__45__cpo7crbeginE:
	.zero		1
	.type		_ZN34_INTERNAL_5f30ff61_4_k_cu_2d511c284cuda3std6ranges3__45__cpo4nextE,@object
	.size		_ZN34_INTERNAL_5f30ff61_4_k_cu_2d511c284cuda3std6ranges3__45__cpo4nextE,(_ZN34_INTERNAL_5f30ff61_4_k_cu_2d511c284cuda3std6ranges3__45__cpo4swapE - _ZN34_INTERNAL_5f30ff61_4_k_cu_2d511c284cuda3std6ranges3__45__cpo4nextE)
_ZN34_INTERNAL_5f30ff61_4_k_cu_2d511c284cuda3std6ranges3__45__cpo4nextE:
	.zero		1
	.type		_ZN34_INTERNAL_5f30ff61_4_k_cu_2d511c284cuda3std6ranges3__45__cpo4swapE,@object
	.size		_ZN34_INTERNAL_5f30ff61_4_k_cu_2d511c284cuda3std6ranges3__45__cpo4swapE,(_ZN34_INTERNAL_5f30ff61_4_k_cu_2d511c286thrust24THRUST_300001_SM_1000_NS8cuda_cub10par_nosyncE - _ZN34_INTERNAL_5f30ff61_4_k_cu_2d511c284cuda3std6ranges3__45__cpo4swapE)
_ZN34_INTERNAL_5f30ff61_4_k_cu_2d511c284cuda3std6ranges3__45__cpo4swapE:
	.zero		1
	.type		_ZN34_INTERNAL_5f30ff61_4_k_cu_2d511c286thrust24THRUST_300001_SM_1000_NS8cuda_cub10par_nosyncE,@object
	.size		_ZN34_INTERNAL_5f30ff61_4_k_cu_2d511c286thrust24THRUST_300001_SM_1000_NS8cuda_cub10par_nosyncE,(_ZN34_INTERNAL_5f30ff61_4_k_cu_2d511c286thrust24THRUST_300001_SM_1000_NS12placeholders2_9E - _ZN34_INTERNAL_5f30ff61_4_k_cu_2d511c286thrust24THRUST_300001_SM_1000_NS8cuda_cub10par_nosyncE)
_ZN34_INTERNAL_5f30ff61_4_k_cu_2d511c286thrust24THRUST_300001_SM_1000_NS8cuda_cub10par_nosyncE:
	.zero		1
	.type		_ZN34_INTERNAL_5f30ff61_4_k_cu_2d511c286thrust24THRUST_300001_SM_1000_NS12placeholders2_9E,@object
	.size		_ZN34_INTERNAL_5f30ff61_4_k_cu_2d511c286thrust24THRUST_300001_SM_1000_NS12placeholders2_9E,(_ZN34_INTERNAL_5f30ff61_4_k_cu_2d511c284cuda3std3__436_GLOBAL__N__5f30ff61_4_k_cu_2d511c286ignoreE - _ZN34_INTERNAL_5f30ff61_4_k_cu_2d511c286thrust24THRUST_300001_SM_1000_NS12placeholders2_9E)
_ZN34_INTERNAL_5f30ff61_4_k_cu_2d511c286thrust24THRUST_300001_SM_1000_NS12placeholders2_9E:
	.zero		1
	.type		_ZN34_INTERNAL_5f30ff61_4_k_cu_2d511c284cuda3std3__436_GLOBAL__N__5f30ff61_4_k_cu_2d511c286ignoreE,@object
	.size		_ZN34_INTERNAL_5f30ff61_4_k_cu_2d511c284cuda3std3__436_GLOBAL__N__5f30ff61_4_k_cu_2d511c286ignoreE,(_ZN34_INTERNAL_5f30ff61_4_k_cu_2d511c284cuda3std6ranges3__45__cpo4dataE - _ZN34_INTERNAL_5f30ff61_4_k_cu_2d511c284cuda3std3__436_GLOBAL__N__5f30ff61_4_k_cu_2d511c286ignoreE)
_ZN34_INTERNAL_5f30ff61_4_k_cu_2d511c284cuda3std3__436_GLOBAL__N__5f30ff61_4_k_cu_2d511c286ignoreE:
	.zero		1
	.type		_ZN34_INTERNAL_5f30ff61_4_k_cu_2d511c284cuda3std6ranges3__45__cpo4dataE,@object
	.size		_ZN34_INTERNAL_5f30ff61_4_k_cu_2d511c284cuda3std6ranges3__45__cpo4dataE,(_ZN34_INTERNAL_5f30ff61_4_k_cu_2d511c286thrust24THRUST_300001_SM_1000_NS12placeholders2_1E - _ZN34_INTERNAL_5f30ff61_4_k_cu_2d511c284cuda3std6ranges3__45__cpo4dataE)
_ZN34_INTERNAL_5f30ff61_4_k_cu_2d511c284cuda3std6ranges3__45__cpo4dataE:
	.zero		1
	.type		_ZN34_INTERNAL_5f30ff61_4_k_cu_2d511c286thrust24THRUST_300001_SM_1000_NS12placeholders2_1E,@object
	.size		_ZN34_INTERNAL_5f30ff61_4_k_cu_2d511c286thrust24THRUST_300001_SM_1000_NS12placeholders2_1E,(_ZN34_INTERNAL_5f30ff61_4_k_cu_2d511c284cuda3std3__45__cpo5beginE - _ZN34_INTERNAL_5f30ff61_4_k_cu_2d511c286thrust24THRUST_300001_SM_1000_NS12placeholders2_1E)
_ZN34_INTERNAL_5f30ff61_4_k_cu_2d511c286thrust24THRUST_300001_SM_1000_NS12placeholders2_1E:
	.zero		1
	.type		_ZN34_INTERNAL_5f30ff61_4_k_cu_2d511c284cuda3std3__45__cpo5beginE,@object
	.size		_ZN34_INTERNAL_5f30ff61_4_k_cu_2d511c284cuda3std3__45__cpo5beginE,(_ZN34_INTERNAL_5f30ff61_4_k_cu_2d511c284cuda3std6ranges3__45__cpo5beginE - _ZN34_INTERNAL_5f30ff61_4_k_cu_2d511c284cuda3std3__45__cpo5beginE)
_ZN34_INTERNAL_5f30ff61_4_k_cu_2d511c284cuda3std3__45__cpo5beginE:
	.zero		1
	.type		_ZN34_INTERNAL_5f30ff61_4_k_cu_2d511c284cuda3std6ranges3__45__cpo5beginE,@object
	.size		_ZN34_INTERNAL_5f30ff61_4_k_cu_2d511c284cuda3std6ranges3__45__cpo5beginE,(_ZN34_INTERNAL_5f30ff61_4_k_cu_2d511c286thrust24THRUST_300001_SM_1000_NS12placeholders2_5E - _ZN34_INTERNAL_5f30ff61_4_k_cu_2d511c284cuda3std6ranges3__45__cpo5beginE)
_ZN34_INTERNAL_5f30ff61_4_k_cu_2d511c284cuda3std6ranges3__45__cpo5beginE:
	.zero		1
	.type		_ZN34_INTERNAL_5f30ff61_4_k_cu_2d511c286thrust24THRUST_300001_SM_1000_NS12placeholders2_5E,@object
	.size		_ZN34_INTERNAL_5f30ff61_4_k_cu_2d511c286thrust24THRUST_300001_SM_1000_NS12placeholders2_5E,(_ZN34_INTERNAL_5f30ff61_4_k_cu_2d511c284cuda3std3__45__cpo6rbeginE - _ZN34_INTERNAL_5f30ff61_4_k_cu_2d511c286thrust24THRUST_300001_SM_1000_NS12placeholders2_5E)
_ZN34_INTERNAL_5f30ff61_4_k_cu_2d511c286thrust24THRUST_300001_SM_1000_NS12placeholders2_5E:
	.zero		1
	.type		_ZN34_INTERNAL_5f30ff61_4_k_cu_2d511c284cuda3std3__45__cpo6rbeginE,@object
	.size		_ZN34_INTERNAL_5f30ff61_4_k_cu_2d511c284cuda3std3__45__cpo6rbeginE,(_ZN34_INTERNAL_5f30ff61_4_k_cu_2d511c284cuda3std6ranges3__45__cpo7advanceE - _ZN34_INTERNAL_5f30ff61_4_k_cu_2d511c284cuda3std3__45__cpo6rbeginE)
_ZN34_INTERNAL_5f30ff61_4_k_cu_2d511c284cuda3std3__45__cpo6rbeginE:
	.zero		1
	.type		_ZN34_INTERNAL_5f30ff61_4_k_cu_2d511c284cuda3std6ranges3__45__cpo7advanceE,@object
	.size		_ZN34_INTERNAL_5f30ff61_4_k_cu_2d511c284cuda3std6ranges3__45__cpo7advanceE,(_ZN34_INTERNAL_5f30ff61_4_k_cu_2d511c284cuda3std3__47nulloptE - _ZN34_INTERNAL_5f30ff61_4_k_cu_2d511c284cuda3std6ranges3__45__cpo7advanceE)
_ZN34_INTERNAL_5f30ff61_4_k_cu_2d511c284cuda3std6ranges3__45__cpo7advanceE:
	.zero		1
	.type		_ZN34_INTERNAL_5f30ff61_4_k_cu_2d511c284cuda3std3__47nulloptE,@object
	.size		_ZN34_INTERNAL_5f30ff61_4_k_cu_2d511c284cuda3std3__47nulloptE,(_ZN34_INTERNAL_5f30ff61_4_k_cu_2d511c284cuda3std6ranges3__45__cpo8distanceE - _ZN34_INTERNAL_5f30ff61_4_k_cu_2d511c284cuda3std3__47nulloptE)
_ZN34_INTERNAL_5f30ff61_4_k_cu_2d511c284cuda3std3__47nulloptE:
	.zero		1
	.type		_ZN34_INTERNAL_5f30ff61_4_k_cu_2d511c284cuda3std6ranges3__45__cpo8distanceE,@object
	.size		_ZN34_INTERNAL_5f30ff61_4_k_cu_2d511c284cuda3std6ranges3__45__cpo8distanceE,(_ZN34_INTERNAL_5f30ff61_4_k_cu_2d511c286thrust24THRUST_300001_SM_1000_NS12placeholders3_10E - _ZN34_INTERNAL_5f30ff61_4_k_cu_2d511c284cuda3std6ranges3__45__cpo8distanceE)
_ZN34_INTERNAL_5f30ff61_4_k_cu_2d511c284cuda3std6ranges3__45__cpo8distanceE:
	.zero		1
	.type		_ZN34_INTERNAL_5f30ff61_4_k_cu_2d511c286thrust24THRUST_300001_SM_1000_NS12placeholders3_10E,@object
	.size		_ZN34_INTERNAL_5f30ff61_4_k_cu_2d511c286thrust24THRUST_300001_SM_1000_NS12placeholders3_10E,(_ZN34_INTERNAL_5f30ff61_4_k_cu_2d511c284cuda3std3__419piecewise_constructE - _ZN34_INTERNAL_5f30ff61_4_k_cu_2d511c286thrust24THRUST_300001_SM_1000_NS12placeholders3_10E)
_ZN34_INTERNAL_5f30ff61_4_k_cu_2d511c286thrust24THRUST_300001_SM_1000_NS12placeholders3_10E:
	.zero		1
	.type		_ZN34_INTERNAL_5f30ff61_4_k_cu_2d511c284cuda3std3__419piecewise_constructE,@object
	.size		_ZN34_INTERNAL_5f30ff61_4_k_cu_2d511c284cuda3std3__419piecewise_constructE,(_ZN34_INTERNAL_5f30ff61_4_k_cu_2d511c284cuda3std6ranges3__45__cpo5cdataE - _ZN34_INTERNAL_5f30ff61_4_k_cu_2d511c284cuda3std3__419piecewise_constructE)
_ZN34_INTERNAL_5f30ff61_4_k_cu_2d511c284cuda3std3__419piecewise_constructE:
	.zero		1
	.type		_ZN34_INTERNAL_5f30ff61_4_k_cu_2d511c284cuda3std6ranges3__45__cpo5cdataE,@object
	.size		_ZN34_INTERNAL_5f30ff61_4_k_cu_2d511c284cuda3std6ranges3__45__cpo5cdataE,(_ZN34_INTERNAL_5f30ff61_4_k_cu_2d511c286thrust24THRUST_300001_SM_1000_NS12placeholders2_2E - _ZN34_INTERNAL_5f30ff61_4_k_cu_2d511c284cuda3std6ranges3__45__cpo5cdataE)
_ZN34_INTERNAL_5f30ff61_4_k_cu_2d511c284cuda3std6ranges3__45__cpo5cdataE:
	.zero		1
	.type		_ZN34_INTERNAL_5f30ff61_4_k_cu_2d511c286thrust24THRUST_300001_SM_1000_NS12placeholders2_2E,@object
	.size		_ZN34_INTERNAL_5f30ff61_4_k_cu_2d511c286thrust24THRUST_300001_SM_1000_NS12placeholders2_2E,(_ZN34_INTERNAL_5f30ff61_4_k_cu_2d511c284cuda3std3__45__cpo3endE - _ZN34_INTERNAL_5f30ff61_4_k_cu_2d511c286thrust24THRUST_300001_SM_1000_NS12placeholders2_2E)
_ZN34_INTERNAL_5f30ff61_4_k_cu_2d511c286thrust24THRUST_300001_SM_1000_NS12placeholders2_2E:
	.zero		1
	.type		_ZN34_INTERNAL_5f30ff61_4_k_cu_2d511c284cuda3std3__45__cpo3endE,@object
	.size		_ZN34_INTERNAL_5f30ff61_4_k_cu_2d511c284cuda3std3__45__cpo3endE,(_ZN34_INTERNAL_5f30ff61_4_k_cu_2d511c284cuda3std6ranges3__45__cpo3endE - _ZN34_INTERNAL_5f30ff61_4_k_cu_2d511c284cuda3std3__45__cpo3endE)
_ZN34_INTERNAL_5f30ff61_4_k_cu_2d511c284cuda3std3__45__cpo3endE:
	.zero		1
	.type		_ZN34_INTERNAL_5f30ff61_4_k_cu_2d511c284cuda3std6ranges3__45__cpo3endE,@object
	.size		_ZN34_INTERNAL_5f30ff61_4_k_cu_2d511c284cuda3std6ranges3__45__cpo3endE,(_ZN34_INTERNAL_5f30ff61_4_k_cu_2d511c286thrust24THRUST_300001_SM_1000_NS12placeholders2_6E - _ZN34_INTERNAL_5f30ff61_4_k_cu_2d511c284cuda3std6ranges3__45__cpo3endE)
_ZN34_INTERNAL_5f30ff61_4_k_cu_2d511c284cuda3std6ranges3__45__cpo3endE:
	.zero		1
	.type		_ZN34_INTERNAL_5f30ff61_4_k_cu_2d511c286thrust24THRUST_300001_SM_1000_NS12placeholders2_6E,@object
	.size		_ZN34_INTERNAL_5f30ff61_4_k_cu_2d511c286thrust24THRUST_300001_SM_1000_NS12placeholders2_6E,(_ZN34_INTERNAL_5f30ff61_4_k_cu_2d511c284cuda3std3__45__cpo4rendE - _ZN34_INTERNAL_5f30ff61_4_k_cu_2d511c286thrust24THRUST_300001_SM_1000_NS12placeholders2_6E)
_ZN34_INTERNAL_5f30ff61_4_k_cu_2d511c286thrust24THRUST_300001_SM_1000_NS12placeholders2_6E:
	.zero		1
	.type		_ZN34_INTERNAL_5f30ff61_4_k_cu_2d511c284cuda3std3__45__cpo4rendE,@object
	.size		_ZN34_INTERNAL_5f30ff61_4_k_cu_2d511c284cuda3std3__45__cpo4rendE,(_ZN34_INTERNAL_5f30ff61_4_k_cu_2d511c284cuda3std6ranges3__45__cpo9iter_swapE - _ZN34_INTERNAL_5f30ff61_4_k_cu_2d511c284cuda3std3__45__cpo4rendE)
_ZN34_INTERNAL_5f30ff61_4_k_cu_2d511c284cuda3std3__45__cpo4rendE:
	.zero		1
	.type		_ZN34_INTERNAL_5f30ff61_4_k_cu_2d511c284cuda3std6ranges3__45__cpo9iter_swapE,@object
	.size		_ZN34_INTERNAL_5f30ff61_4_k_cu_2d511c284cuda3std6ranges3__45__cpo9iter_swapE,(_ZN34_INTERNAL_5f30ff61_4_k_cu_2d511c284cuda3std3__48unexpectE - _ZN34_INTERNAL_5f30ff61_4_k_cu_2d511c284cuda3std6ranges3__45__cpo9iter_swapE)
_ZN34_INTERNAL_5f30ff61_4_k_cu_2d511c284cuda3std6ranges3__45__cpo9iter_swapE:
	.zero		1
	.type		_ZN34_INTERNAL_5f30ff61_4_k_cu_2d511c284cuda3std3__48unexpectE,@object
	.size		_ZN34_INTERNAL_5f30ff61_4_k_cu_2d511c284cuda3std3__48unexpectE,(_ZN34_INTERNAL_5f30ff61_4_k_cu_2d511c286thrust24THRUST_300001_SM_1000_NS8cuda_cub3parE - _ZN34_INTERNAL_5f30ff61_4_k_cu_2d511c284cuda3std3__48unexpectE)
_ZN34_INTERNAL_5f30ff61_4_k_cu_2d511c284cuda3std3__48unexpectE:
	.zero		1
	.type		_ZN34_INTERNAL_5f30ff61_4_k_cu_2d511c286thrust24THRUST_300001_SM_1000_NS8cuda_cub3parE,@object
	.size		_ZN34_INTERNAL_5f30ff61_4_k_cu_2d511c286thrust24THRUST_300001_SM_1000_NS8cuda_cub3parE,(_ZN34_INTERNAL_5f30ff61_4_k_cu_2d511c286thrust24THRUST_300001_SM_1000_NS12placeholders2_4E - _ZN34_INTERNAL_5f30ff61_4_k_cu_2d511c286thrust24THRUST_300001_SM_1000_NS8cuda_cub3parE)
_ZN34_INTERNAL_5f30ff61_4_k_cu_2d511c286thrust24THRUST_300001_SM_1000_NS8cuda_cub3parE:
	.zero		1
	.type		_ZN34_INTERNAL_5f30ff61_4_k_cu_2d511c286thrust24THRUST_300001_SM_1000_NS12placeholders2_4E,@object
	.size		_ZN34_INTERNAL_5f30ff61_4_k_cu_2d511c286thrust24THRUST_300001_SM_1000_NS12placeholders2_4E,(_ZN34_INTERNAL_5f30ff61_4_k_cu_2d511c284cuda3std3__45__cpo4cendE - _ZN34_INTERNAL_5f30ff61_4_k_cu_2d511c286thrust24THRUST_300001_SM_1000_NS12placeholders2_4E)
_ZN34_INTERNAL_5f30ff61_4_k_cu_2d511c286thrust24THRUST_300001_SM_1000_NS12placeholders2_4E:
	.zero		1
	.type		_ZN34_INTERNAL_5f30ff61_4_k_cu_2d511c284cuda3std3__45__cpo4cendE,@object
	.size		_ZN34_INTERNAL_5f30ff61_4_k_cu_2d511c284cuda3std3__45__cpo4cendE,(_ZN34_INTERNAL_5f30ff61_4_k_cu_2d511c284cuda3std6ranges3__45__cpo4cendE - _ZN34_INTERNAL_5f30ff61_4_k_cu_2d511c284cuda3std3__45__cpo4cendE)
_ZN34_INTERNAL_5f30ff61_4_k_cu_2d511c284cuda3std3__45__cpo4cendE:
	.zero		1
	.type		_ZN34_INTERNAL_5f30ff61_4_k_cu_2d511c284cuda3std6ranges3__45__cpo4cendE,@object
	.size		_ZN34_INTERNAL_5f30ff61_4_k_cu_2d511c284cuda3std6ranges3__45__cpo4cendE,(_ZN34_INTERNAL_5f30ff61_4_k_cu_2d511c284cuda3std3__420unreachable_sentinelE - _ZN34_INTERNAL_5f30ff61_4_k_cu_2d511c284cuda3std6ranges3__45__cpo4cendE)
_ZN34_INTERNAL_5f30ff61_4_k_cu_2d511c284cuda3std6ranges3__45__cpo4cendE:
	.zero		1
	.type		_ZN34_INTERNAL_5f30ff61_4_k_cu_2d511c284cuda3std3__420unreachable_sentinelE,@object
	.size		_ZN34_INTERNAL_5f30ff61_4_k_cu_2d511c284cuda3std3__420unreachable_sentinelE,(_ZN34_INTERNAL_5f30ff61_4_k_cu_2d511c284cuda3std6ranges3__45__cpo5ssizeE - _ZN34_INTERNAL_5f30ff61_4_k_cu_2d511c284cuda3std3__420unreachable_sentinelE)
_ZN34_INTERNAL_5f30ff61_4_k_cu_2d511c284cuda3std3__420unreachable_sentinelE:
	.zero		1
	.type		_ZN34_INTERNAL_5f30ff61_4_k_cu_2d511c284cuda3std6ranges3__45__cpo5ssizeE,@object
	.size		_ZN34_INTERNAL_5f30ff61_4_k_cu_2d511c284cuda3std6ranges3__45__cpo5ssizeE,(_ZN34_INTERNAL_5f30ff61_4_k_cu_2d511c286thrust24THRUST_300001_SM_1000_NS12placeholders2_8E - _ZN34_INTERNAL_5f30ff61_4_k_cu_2d511c284cuda3std6ranges3__45__cpo5ssizeE)
_ZN34_INTERNAL_5f30ff61_4_k_cu_2d511c284cuda3std6ranges3__45__cpo5ssizeE:
	.zero		1
	.type		_ZN34_INTERNAL_5f30ff61_4_k_cu_2d511c286thrust24THRUST_300001_SM_1000_NS12placeholders2_8E,@object
	.size		_ZN34_INTERNAL_5f30ff61_4_k_cu_2d511c286thrust24THRUST_300001_SM_1000_NS12placeholders2_8E,(_ZN34_INTERNAL_5f30ff61_4_k_cu_2d511c284cuda3std3__45__cpo5crendE - _ZN34_INTERNAL_5f30ff61_4_k_cu_2d511c286thrust24THRUST_300001_SM_1000_NS12placeholders2_8E)
_ZN34_INTERNAL_5f30ff61_4_k_cu_2d511c286thrust24THRUST_300001_SM_1000_NS12placeholders2_8E:
	.zero		1
	.type		_ZN34_INTERNAL_5f30ff61_4_k_cu_2d511c284cuda3std3__45__cpo5crendE,@object
	.size		_ZN34_INTERNAL_5f30ff61_4_k_cu_2d511c284cuda3std3__45__cpo5crendE,(_ZN34_INTERNAL_5f30ff61_4_k_cu_2d511c284cuda3std6ranges3__45__cpo4prevE - _ZN34_INTERNAL_5f30ff61_4_k_cu_2d511c284cuda3std3__45__cpo5crendE)
_ZN34_INTERNAL_5f30ff61_4_k_cu_2d511c284cuda3std3__45__cpo5crendE:
	.zero		1
	.type		_ZN34_INTERNAL_5f30ff61_4_k_cu_2d511c284cuda3std6ranges3__45__cpo4prevE,@object
	.size		_ZN34_INTERNAL_5f30ff61_4_k_cu_2d511c284cuda3std6ranges3__45__cpo4prevE,(_ZN34_INTERNAL_5f30ff61_4_k_cu_2d511c284cuda3std6ranges3__45__cpo9iter_moveE - _ZN34_INTERNAL_5f30ff61_4_k_cu_2d511c284cuda3std6ranges3__45__cpo4prevE)
_ZN34_INTERNAL_5f30ff61_4_k_cu_2d511c284cuda3std6ranges3__45__cpo4prevE:
	.zero		1
	.type		_ZN34_INTERNAL_5f30ff61_4_k_cu_2d511c284cuda3std6ranges3__45__cpo9iter_moveE,@object
	.size		_ZN34_INTERNAL_5f30ff61_4_k_cu_2d511c284cuda3std6ranges3__45__cpo9iter_moveE,(_ZN34_INTERNAL_5f30ff61_4_k_cu_2d511c286thrust24THRUST_300001_SM_1000_NS6system6detail10sequential3seqE - _ZN34_INTERNAL_5f30ff61_4_k_cu_2d511c284cuda3std6ranges3__45__cpo9iter_moveE)
_ZN34_INTERNAL_5f30ff61_4_k_cu_2d511c284cuda3std6ranges3__45__cpo9iter_moveE:
	.zero		1
	.type		_ZN34_INTERNAL_5f30ff61_4_k_cu_2d511c286thrust24THRUST_300001_SM_1000_NS6system6detail10sequential3seqE,@object
	.size		_ZN34_INTERNAL_5f30ff61_4_k_cu_2d511c286thrust24THRUST_300001_SM_1000_NS6system6detail10sequential3seqE,(.L_31 - _ZN34_INTERNAL_5f30ff61_4_k_cu_2d511c286thrust24THRUST_300001_SM_1000_NS6system6detail10sequential3seqE)
_ZN34_INTERNAL_5f30ff61_4_k_cu_2d511c286thrust24THRUST_300001_SM_1000_NS6system6detail10sequential3seqE:
	.zero		1
.L_31:


//--------------------- .nv.shared._Z29DetectScrunchScaleTruncKernelP6float2PfsS1_S1_ --------------------------
	.section	.nv.shared._Z29DetectScrunchScaleTruncKernelP6float2PfsS1_S1_,"aw",@nobits
	.sectionflags	@""
	.align	4
.nv.shared._Z29DetectScrunchScaleTruncKernelP6float2PfsS1_S1_:
	.zero		37312


//--------------------- .nv.shared._Z27DetectScrunchScaleRevKernelP6float2PfsS1_S1_ --------------------------
	.section	.nv.shared._Z27DetectScrunchScaleRevKernelP6float2PfsS1_S1_,"aw",@nobits
	.sectionflags	@""
	.align	4
.nv.shared._Z27DetectScrunchScaleRevKernelP6float2PfsS1_S1_:
	.zero		37312


//--------------------- .nv.shared._Z24DetectScrunchScaleKernelP6float2PfsS1_S1_ --------------------------
	.section	.nv.shared._Z24DetectScrunchScaleKernelP6float2PfsS1_S1_,"aw",@nobits
	.sectionflags	@""
	.align	4
.nv.shared._Z24DetectScrunchScaleKernelP6float2PfsS1_S1_:
	.zero		37312


//--------------------- .nv.shared._Z19DetectScrunchKernelP6float2Pfs --------------------------
	.section	.nv.shared._Z19DetectScrunchKernelP6float2Pfs,"aw",@nobits
	.sectionflags	@""
	.align	4
.nv.shared._Z19DetectScrunchKernelP6float2Pfs:
	.zero		37312


//--------------------- .nv.shared._Z10unpack_altPKjP6float2 --------------------------
	.section	.nv.shared._Z10unpack_altPKjP6float2,"aw",@nobits
	.sectionflags	@""
	.align	4
.nv.shared._Z10unpack_altPKjP6float2:
	.zero		9200


//--------------------- .nv.shared._Z15unpack_new_int2P4int2P6float2 --------------------------
	.section	.nv.shared._Z15unpack_new_int2P4int2P6float2,"aw",@nobits
	.sectionflags	@""
	.align	8
.nv.shared._Z15unpack_new_int2P4int2P6float2:
	.zero		8192


//--------------------- .nv.shared._Z10unpack_newPKjP6float2 --------------------------
	.section	.nv.shared._Z10unpack_newPKjP6float2,"aw",@nobits
	.sectionflags	@""
	.align	4
.nv.shared._Z10unpack_newPKjP6float2:
	.zero		8192


//--------------------- .nv.constant0._ZN3cub18CUB_300001_SM_10006detail9transform16transform_kernelINS2_10policy_hubILb1EN4cuda3std3__45tupleIJN6thrust24THRUST_300001_SM_1000_NS6detail15normal_iteratorINSA_10device_ptrIfEEEEEEEE10policy1000El13FactorFunctorSF_JPfEEEvT0_iT1_T2_DpNS2_10kernel_argIT3_EE --------------------------
	.section	.nv.constant0._ZN3cub18CUB_300001_SM_10006detail9transform16transform_kernelINS2_10policy_hubILb1EN4cuda3std3__45tupleIJN6thrust24THRUST_300001_SM_1000_NS6detail15normal_iteratorINSA_10device_ptrIfEEEEEEEE10policy1000El13FactorFunctorSF_JPfEEEvT0_iT1_T2_DpNS2_10kernel_argIT3_EE,"a",@progbits
	.sectionflags	@""
	.align	4
.nv.constant0._ZN3cub18CUB_300001_SM_10006detail9transform16transform_kernelINS2_10policy_hubILb1EN4cuda3std3__45tupleIJN6thrust24THRUST_300001_SM_1000_NS6detail15normal_iteratorINSA_10device_ptrIfEEEEEEEE10policy1000El13FactorFunctorSF_JPfEEEvT0_iT1_T2_DpNS2_10kernel_argIT3_EE:
	.zero		936


//--------------------- .nv.constant0._ZN3cub18CUB_300001_SM_10006detail9transform16transform_kernelINS2_10policy_hubILb1EN4cuda3std3__45tupleIJN6thrust24THRUST_300001_SM_1000_NS6detail15normal_iteratorINSA_10device_ptrIfEEEEEEEE10policy1000Ei13FactorFunctorSF_JPfEEEvT0_iT1_T2_DpNS2_10kernel_argIT3_EE --------------------------
	.section	.nv.constant0._ZN3cub18CUB_300001_SM_10006detail9transform16transform_kernelINS2_10policy_hubILb1EN4cuda3std3__45tupleIJN6thrust24THRUST_300001_SM_1000_NS6detail15normal_iteratorINSA_10device_ptrIfEEEEEEEE10policy1000Ei13FactorFunctorSF_JPfEEEvT0_iT1_T2_DpNS2_10kernel_argIT3_EE,"a",@progbits
	.sectionflags	@""
	.align	4
.nv.constant0._ZN3cub18CUB_300001_SM_10006detail9transform16transform_kernelINS2_10policy_hubILb1EN4cuda3std3__45tupleIJN6thrust24THRUST_300001_SM_1000_NS6detail15normal_iteratorINSA_10device_ptrIfEEEEEEEE10policy1000Ei13FactorFunctorSF_JPfEEEvT0_iT1_T2_DpNS2_10kernel_argIT3_EE:
	.zero		936


//--------------------- .nv.constant0._ZN3cub18CUB_300001_SM_10006detail8for_each13static_kernelINS2_12policy_hub_t12policy_500_tElN6thrust24THRUST_300001_SM_1000_NS8cuda_cub10__tabulate7functorINS7_6detail15normal_iteratorINS7_10device_ptrIfEEEENS7_6system6detail7generic6detail22compute_sequence_valueIfvEElEEEEvT0_T1_ --------------------------
	.section	.nv.constant0._ZN3cub18CUB_300001_SM_10006detail8for_each13static_kernelINS2_12policy_hub_t12policy_500_tElN6thrust24THRUST_300001_SM_1000_NS8cuda_cub10__tabulate7functorINS7_6detail15normal_iteratorINS7_10device_ptrIfEEEENS7_6system6detail7generic6detail22compute_sequence_valueIfvEElEEEEvT0_T1_,"a",@progbits
	.sectionflags	@""
	.align	4
.nv.constant0._ZN3cub18CUB_300001_SM_10006detail8for_each13static_kernelINS2_12policy_hub_t12policy_500_tElN6thrust24THRUST_300001_SM_1000_NS8cuda_cub10__tabulate7functorINS7_6detail15normal_iteratorINS7_10device_ptrIfEEEENS7_6system6detail7generic6detail22compute_sequence_valueIfvEElEEEEvT0_T1_:
	.zero		920


//--------------------- .nv.constant0._ZN3cub18CUB_300001_SM_10006detail8for_each13static_kernelINS2_12policy_hub_t12policy_500_tEmN6thrust24THRUST_300001_SM_1000_NS8cuda_cub20__uninitialized_fill7functorINS7_10device_ptrIfEEfEEEEvT0_T1_ --------------------------
	.section	.nv.constant0._ZN3cub18CUB_300001_SM_10006detail8for_each13static_kernelINS2_12policy_hub_t12policy_500_tEmN6thrust24THRUST_300001_SM_1000_NS8cuda_cub20__uninitialized_fill7functorINS7_10device_ptrIfEEfEEEEvT0_T1_,"a",@progbits
	.sectionflags	@""
	.align	4
.nv.constant0._ZN3cub18CUB_300001_SM_10006detail8for_each13static_kernelINS2_12policy_hub_t12policy_500_tEmN6thrust24THRUST_300001_SM_1000_NS8cuda_cub20__uninitialized_fill7functorINS7_10device_ptrIfEEfEEEEvT0_T1_:
	.zero		920


//--------------------- .nv.constant0._ZN3cub18CUB_300001_SM_10006detail8for_each13static_kernelINS2_12policy_hub_t12policy_500_tEmN6thrust24THRUST_300001_SM_1000_NS8cuda_cub20__uninitialized_fill7functorINS7_10device_ptrI6float2EESC_EEEEvT0_T1_ --------------------------
	.section	.nv.constant0._ZN3cub18CUB_300001_SM_10006detail8for_each13static_kernelINS2_12policy_hub_t12policy_500_tEmN6thrust24THRUST_300001_SM_1000_NS8cuda_cub20__uninitialized_fill7functorINS7_10device_ptrI6float2EESC_EEEEvT0_T1_,"a",@progbits
	.sectionflags	@""
	.align	4
.nv.constant0._ZN3cub18CUB_300001_SM_10006detail8for_each13static_kernelINS2_12policy_hub_t12policy_500_tEmN6thrust24THRUST_300001_SM_1000_NS8cuda_cub20__uninitialized_fill7functorINS7_10device_ptrI6float2EESC_EEEEvT0_T1_:
	.zero		920


//--------------------- .nv.constant0._ZN3cub18CUB_300001_SM_10006detail8for_each13static_kernelINS2_12policy_hub_t12policy_500_tEmN6thrust24THRUST_300001_SM_1000_NS8cuda_cub20__uninitialized_fill7functorINS7_10device_ptrIhEEhEEEEvT0_T1_ --------------------------
	.section	.nv.constant0._ZN3cub18CUB_300001_SM_10006detail8for_each13static_kernelINS2_12policy_hub_t12policy_500_tEmN6thrust24THRUST_300001_SM_1000_NS8cuda_cub20__uninitialized_fill7functorINS7_10device_ptrIhEEhEEEEvT0_T1_,"a",@progbits
	.sectionflags	@""
	.align	4
.nv.constant0._ZN3cub18CUB_300001_SM_10006detail8for_each13static_kernelINS2_12policy_hub_t12policy_500_tEmN6thrust24THRUST_300001_SM_1000_NS8cuda_cub20__uninitialized_fill7functorINS7_10device_ptrIhEEhEEEEvT0_T1_:
	.zero		920


//--------------------- .nv.constant0._ZN3cub18CUB_300001_SM_10006detail11EmptyKernelIvEEvv --------------------------
	.section	.nv.constant0._ZN3cub18CUB_300001_SM_10006detail11EmptyKernelIvEEvv,"a",@progbits
	.sectionflags	@""
	.align	4
.nv.constant0._ZN3cub18CUB_300001_SM_10006detail11EmptyKernelIvEEvv:
	.zero		896


//--------------------- .nv.constant0._Z27GetScaleFactorsDoubleKernelPfS_S_i --------------------------
	.section	.nv.constant0._Z27GetScaleFactorsDoubleKernelPfS_S_i,"a",@progbits
	.sectionflags	@""
	.align	4
.nv.constant0._Z27GetScaleFactorsDoubleKernelPfS_S_i:
	.zero		924


//--------------------- .nv.constant0._Z24GetScaleFactorsDivKernelPfS_S_ii --------------------------
	.section	.nv.constant0._Z24GetScaleFactorsDivKernelPfS_S_ii,"a",@progbits
	.sectionflags	@""
	.align	4
.nv.constant0._Z24GetScaleFactorsDivKernelPfS_S_ii:
	.zero		928


//--------------------- .nv.constant0._Z21GetScaleFactorsKernelPfS_S_S_ii --------------------------
	.section	.nv.constant0._Z21GetScaleFactorsKernelPfS_S_S_ii,"a",@progbits
	.sectionflags	@""
	.align	4
.nv.constant0._Z21GetScaleFactorsKernelPfS_S_S_ii:
	.zero		936


//--------------------- .nv.constant0._Z21GetPowerAddTimeKernelP6float2Pfjjj --------------------------
	.section	.nv.constant0._Z21GetPowerAddTimeKernelP6float2Pfjjj,"a",@progbits
	.sectionflags	@""
	.align	4
.nv.constant0._Z21GetPowerAddTimeKernelP6float2Pfjjj:
	.zero		924


//--------------------- .nv.constant0._Z29DetectScrunchScaleTruncKernelP6float2PfsS1_S1_ --------------------------
	.section	.nv.constant0._Z29DetectScrunchScaleTruncKernelP6float2PfsS1_S1_,"a",@progbits
	.sectionflags	@""
	.align	4
.nv.constant0._Z29DetectScrunchScaleTruncKernelP6float2PfsS1_S1_:
	.zero		936


//--------------------- .nv.constant0._Z27DetectScrunchScaleRevKernelP6float2PfsS1_S1_ --------------------------
	.section	.nv.constant0._Z27DetectScrunchScaleRevKernelP6float2PfsS1_S1_,"a",@progbits
	.sectionflags	@""
	.align	4
.nv.constant0._Z27DetectScrunchScaleRevKernelP6float2PfsS1_S1_:
	.zero		936


//--------------------- .nv.constant0._Z24DetectScrunchScaleKernelP6float2PfsS1_S1_ --------------------------
	.section	.nv.constant0._Z24DetectScrunchScaleKernelP6float2PfsS1_S1_,"a",@progbits
	.sectionflags	@""
	.align	4
.nv.constant0._Z24DetectScrunchScaleKernelP6float2PfsS1_S1_:
	.zero		936


//--------------------- .nv.constant0._Z19DetectScrunchKernelP6float2Pfs --------------------------
	.section	.nv.constant0._Z19DetectScrunchKernelP6float2Pfs,"a",@progbits
	.sectionflags	@""
	.align	4
.nv.constant0._Z19DetectScrunchKernelP6float2Pfs:
	.zero		914


//--------------------- .nv.constant0._Z27powertimefreq_new_hardcodedP6float2Pf --------------------------
	.section	.nv.constant0._Z27powertimefreq_new_hardcodedP6float2Pf,"a",@progbits
	.sectionflags	@""
	.align	4
.nv.constant0._Z27powertimefreq_new_hardcodedP6float2Pf:
	.zero		912


//--------------------- .nv.constant0._Z10unpack_altPKjP6float2 --------------------------
	.section	.nv.constant0._Z10unpack_altPKjP6float2,"a",@progbits
	.sectionflags	@""
	.align	4
.nv.constant0._Z10unpack_altPKjP6float2:
	.zero		912


//--------------------- .nv.constant0._Z15unpack_new_int2P4int2P6float2 --------------------------
	.section	.nv.constant0._Z15unpack_new_int2P4int2P6float2,"a",@progbits
	.sectionflags	@""
	.align	4
.nv.constant0._Z15unpack_new_int2P4int2P6float2:
	.zero		912


//--------------------- .nv.constant0._Z10unpack_newPKjP6float2 --------------------------
	.section	.nv.constant0._Z10unpack_newPKjP6float2,"a",@progbits
	.sectionflags	@""
	.align	4
.nv.constant0._Z10unpack_newPKjP6float2:
	.zero		912


//--------------------- .nv.constant0._Z19unpack_original_texyP6float2j --------------------------
	.section	.nv.constant0._Z19unpack_original_texyP6float2j,"a",@progbits
	.sectionflags	@""
	.align	4
.nv.constant0._Z19unpack_original_texyP6float2j:
	.zero		916


//--------------------- SYMBOLS --------------------------

	.type		.nv.reservedSmem.offset0,@object
	.size		.nv.reservedSmem.offset0,0x4
	.type		.nv.reservedSmem.cap,@object
	.size		.nv.reservedSmem.cap,0x4
